// auto-generated by cutlass_sweep.gemm — config: {"arch": "sm_90", "cluster_m": 1, "cluster_n": 1, "dtype": "bf16", "dtype_b": "bf16", "layout": "nt", "stages": 0, "tile_k": 32, "tile_m": 384, "tile_n": 384}
#include "cutlass/cutlass.h"
#include "cutlass/gemm/collective/collective_builder.hpp"
#include "cutlass/gemm/device/gemm_universal_adapter.h"
#include "cutlass/gemm/kernel/gemm_universal.hpp"
#include "cutlass/epilogue/collective/collective_builder.hpp"

using ElemA = cutlass::bfloat16_t;
using ElemB = cutlass::bfloat16_t;
using ElemCD = cutlass::bfloat16_t;
using Acc  = float;
using TileShape    = cute::Shape<cute::_384, cute::_384, cute::_32>;
using ClusterShape = cute::Shape<cute::_1, cute::_1, cute::_1>;

using CollectiveEpilogue = typename cutlass::epilogue::collective::CollectiveBuilder<
    cutlass::arch::Sm90, cutlass::arch::OpClassTensorOp,
    TileShape, ClusterShape,
    cutlass::epilogue::collective::EpilogueTileAuto,
    Acc, Acc,
    ElemCD, cutlass::layout::RowMajor, 128 / cutlass::sizeof_bits<ElemCD>::value,
    ElemCD, cutlass::layout::RowMajor, 128 / cutlass::sizeof_bits<ElemCD>::value,
    cutlass::epilogue::collective::EpilogueScheduleAuto
  >::CollectiveOp;

using CollectiveMainloop = typename cutlass::gemm::collective::CollectiveBuilder<
    cutlass::arch::Sm90, cutlass::arch::OpClassTensorOp,
    ElemA, cutlass::layout::RowMajor, 128 / cutlass::sizeof_bits<ElemA>::value,
    ElemB, cutlass::layout::ColumnMajor, 128 / cutlass::sizeof_bits<ElemB>::value,
    Acc,
    TileShape, ClusterShape,
    cutlass::gemm::collective::StageCountAutoCarveout<static_cast<int>(sizeof(typename CollectiveEpilogue::SharedStorage))>,
    cutlass::gemm::collective::KernelScheduleAuto
  >::CollectiveOp;

using GemmKernel = cutlass::gemm::kernel::GemmUniversal<
    cute::Shape<int,int,int,int>,
    CollectiveMainloop,
    CollectiveEpilogue
>;
using Gemm = cutlass::gemm::device::GemmUniversalAdapter<GemmKernel>;

// Force the device kernel symbol into the cubin without needing a host main.
auto* _anchor = &cutlass::device_kernel<GemmKernel>;


// ===== COMPILED SASS (sm_90a) =====

	.target	sm_90a

	.elftype	@"ET_EXEC"


//--------------------- .note.nv.tkinfo           --------------------------
	.section	.note.nv.tkinfo,"",@"SHT_NOTE"
	.sectionflags	@"SHF_NOTE_NV_TKINFO"
	.tkinfo
        /*0018*/ 	.word	0x00000002
        /*0030*/ 	.string	""
        /*0030*/ 	.string	"ptxas"
        /*0030*/ 	.string	"Cuda compilation tools, release 13.0, V13.0.88"
        /*0030*/ 	.string	"Build cuda_13.0.r13.0/compiler.36424714_0"
        /*0030*/ 	.string	"-arch sm_90a -m 64 "



//--------------------- .note.nv.cuinfo           --------------------------
	.section	.note.nv.cuinfo,"",@"SHT_NOTE"
	.sectionflags	@"SHF_NOTE_NV_CUINFO"
        /*0018*/ 	.short	0x0002
        /*001a*/ 	.short	0x005a
        /*001c*/ 	.short	0x0082
	.zero		2


//--------------------- .nv.info                  --------------------------
	.section	.nv.info,"",@"SHT_CUDA_INFO"
	.align	4


	//----- nvinfo : EIATTR_REGCOUNT
	.align		4
        /*0000*/ 	.byte	0x04, 0x2f
        /*0002*/ 	.short	(.L_15 - .L_14)
	.align		4
.L_14:
        /*0004*/ 	.word	index@(_ZN7cutlass13device_kernelINS_4gemm6kernel13GemmUniversalIN4cute5tupleIJiiiiEEENS1_10collective13CollectiveMmaINS1_34MainloopSm90TmaGmmaWarpSpecializedILi4ENS5_IJNS4_1CILi1EEESB_SB_EEENS1_35KernelTmaWarpSpecializedCooperativeEEENS5_IJNSA_ILi384EEESF_NSA_ILi32EEEEEENS_10bfloat16_tENS5_IJlSB_lEEESI_SJ_NS4_8TiledMMAINS4_8MMA_AtomIJNS4_4SM904GMMA28MMA_64x192x16_F32BF16BF16_SSILNSN_5MajorE0ELSP_0ELNSN_7ScaleInE1ELSQ_1EEEEEENS4_6LayoutINS5_IJNSA_ILi2EEESB_SB_EEENS5_IJSB_NSA_ILi0EEESW_EEEEENS5_IJNS4_10UnderscoreESZ_SZ_EEEEENS4_13SM90_TMA_LOADENS4_14ComposedLayoutINS4_7SwizzleILi2ELi4ELi3EEENS4_18smem_ptr_flag_bitsILi16EEENST_INS5_IJNSA_ILi8EEESG_EEENS5_IJSG_SB_EEEEEEEvNS4_8identityES12_S1C_vS1D_EENS_8epilogue10collective6detail29Sm90TmaWarpSpecializedAdapterINS1G_15DefaultEpilogueISI_SJ_SJ_NS1F_6thread17LinearCombinationISI_Li1EffLNS1K_9ScaleType4KindE0ELNS_15FloatRoundStyleE2ESI_EENS1_15EpilogueDefaultEEEEEvvEEEEvNT_6ParamsE)
        /*0008*/ 	.word	0x000000a8


	//----- nvinfo : EIATTR_FRAME_SIZE
	.align		4
.L_15:
        /*000c*/ 	.byte	0x04, 0x11
        /*000e*/ 	.short	(.L_17 - .L_16)
	.align		4
.L_16:
        /*0010*/ 	.word	index@(_ZN7cutlass13device_kernelINS_4gemm6kernel13GemmUniversalIN4cute5tupleIJiiiiEEENS1_10collective13CollectiveMmaINS1_34MainloopSm90TmaGmmaWarpSpecializedILi4ENS5_IJNS4_1CILi1EEESB_SB_EEENS1_35KernelTmaWarpSpecializedCooperativeEEENS5_IJNSA_ILi384EEESF_NSA_ILi32EEEEEENS_10bfloat16_tENS5_IJlSB_lEEESI_SJ_NS4_8TiledMMAINS4_8MMA_AtomIJNS4_4SM904GMMA28MMA_64x192x16_F32BF16BF16_SSILNSN_5MajorE0ELSP_0ELNSN_7ScaleInE1ELSQ_1EEEEEENS4_6LayoutINS5_IJNSA_ILi2EEESB_SB_EEENS5_IJSB_NSA_ILi0EEESW_EEEEENS5_IJNS4_10UnderscoreESZ_SZ_EEEEENS4_13SM90_TMA_LOADENS4_14ComposedLayoutINS4_7SwizzleILi2ELi4ELi3EEENS4_18smem_ptr_flag_bitsILi16EEENST_INS5_IJNSA_ILi8EEESG_EEENS5_IJSG_SB_EEEEEEEvNS4_8identityES12_S1C_vS1D_EENS_8epilogue10collective6detail29Sm90TmaWarpSpecializedAdapterINS1G_15DefaultEpilogueISI_SJ_SJ_NS1F_6thread17LinearCombinationISI_Li1EffLNS1K_9ScaleType4KindE0ELNS_15FloatRoundStyleE2ESI_EENS1_15EpilogueDefaultEEEEEvvEEEEvNT_6ParamsE)
        /*0014*/ 	.word	0x00000f28


	//----- nvinfo : EIATTR_MIN_STACK_SIZE
	.align		4
.L_17:
        /*0018*/ 	.byte	0x04, 0x12
        /*001a*/ 	.short	(.L_19 - .L_18)
	.align		4
.L_18:
        /*001c*/ 	.word	index@(_ZN7cutlass13device_kernelINS_4gemm6kernel13GemmUniversalIN4cute5tupleIJiiiiEEENS1_10collective13CollectiveMmaINS1_34MainloopSm90TmaGmmaWarpSpecializedILi4ENS5_IJNS4_1CILi1EEESB_SB_EEENS1_35KernelTmaWarpSpecializedCooperativeEEENS5_IJNSA_ILi384EEESF_NSA_ILi32EEEEEENS_10bfloat16_tENS5_IJlSB_lEEESI_SJ_NS4_8TiledMMAINS4_8MMA_AtomIJNS4_4SM904GMMA28MMA_64x192x16_F32BF16BF16_SSILNSN_5MajorE0ELSP_0ELNSN_7ScaleInE1ELSQ_1EEEEEENS4_6LayoutINS5_IJNSA_ILi2EEESB_SB_EEENS5_IJSB_NSA_ILi0EEESW_EEEEENS5_IJNS4_10UnderscoreESZ_SZ_EEEEENS4_13SM90_TMA_LOADENS4_14ComposedLayoutINS4_7SwizzleILi2ELi4ELi3EEENS4_18smem_ptr_flag_bitsILi16EEENST_INS5_IJNSA_ILi8EEESG_EEENS5_IJSG_SB_EEEEEEEvNS4_8identityES12_S1C_vS1D_EENS_8epilogue10collective6detail29Sm90TmaWarpSpecializedAdapterINS1G_15DefaultEpilogueISI_SJ_SJ_NS1F_6thread17LinearCombinationISI_Li1EffLNS1K_9ScaleType4KindE0ELNS_15FloatRoundStyleE2ESI_EENS1_15EpilogueDefaultEEEEEvvEEEEvNT_6ParamsE)
        /*0020*/ 	.word	0x00000f28
.L_19:


//--------------------- .nv.compat                --------------------------
	.section	.nv.compat,"",@"SHT_CUDA_COMPAT_INFO"
	.align	4
        /*0000*/ 	.byte	0x02, 0x09, 0x01, 0x00, 0x02, 0x02, 0x04, 0x00, 0x02, 0x05, 0x05, 0x00, 0x03, 0x07, 0x01, 0x01
        /*0010*/ 	.byte	0x02, 0x03, 0x01, 0x00, 0x02, 0x06, 0x01, 0x00, 0x04, 0x0b, 0x08, 0x00, 0x00, 0x00, 0x00, 0x00
        /*0020*/ 	.byte	0x00, 0x00, 0x00, 0x00


//--------------------- .nv.info._ZN7cutlass13device_kernelINS_4gemm6kernel13GemmUniversalIN4cute5tupleIJiiiiEEENS1_10collective13CollectiveMmaINS1_34MainloopSm90TmaGmmaWarpSpecializedILi4ENS5_IJNS4_1CILi1EEESB_SB_EEENS1_35KernelTmaWarpSpecializedCooperativeEEENS5_IJNSA_ILi384EEESF_NSA_ILi32EEEEEENS_10bfloat16_tENS5_IJlSB_lEEESI_SJ_NS4_8TiledMMAINS4_8MMA_AtomIJNS4_4SM904GMMA28MMA_64x192x16_F32BF16BF16_SSILNSN_5MajorE0ELSP_0ELNSN_7ScaleInE1ELSQ_1EEEEEENS4_6LayoutINS5_IJNSA_ILi2EEESB_SB_EEENS5_IJSB_NSA_ILi0EEESW_EEEEENS5_IJNS4_10UnderscoreESZ_SZ_EEEEENS4_13SM90_TMA_LOADENS4_14ComposedLayoutINS4_7SwizzleILi2ELi4ELi3EEENS4_18smem_ptr_flag_bitsILi16EEENST_INS5_IJNSA_ILi8EEESG_EEENS5_IJSG_SB_EEEEEEEvNS4_8identityES12_S1C_vS1D_EENS_8epilogue10collective6detail29Sm90TmaWarpSpecializedAdapterINS1G_15DefaultEpilogueISI_SJ_SJ_NS1F_6thread17LinearCombinationISI_Li1EffLNS1K_9ScaleType4KindE0ELNS_15FloatRoundStyleE2ESI_EENS1_15EpilogueDefaultEEEEEvvEEEEvNT_6ParamsE --------------------------
	.section	.nv.info._ZN7cutlass13device_kernelINS_4gemm6kernel13GemmUniversalIN4cute5tupleIJiiiiEEENS1_10collective13CollectiveMmaINS1_34MainloopSm90TmaGmmaWarpSpecializedILi4ENS5_IJNS4_1CILi1EEESB_SB_EEENS1_35KernelTmaWarpSpecializedCooperativeEEENS5_IJNSA_ILi384EEESF_NSA_ILi32EEEEEENS_10bfloat16_tENS5_IJlSB_lEEESI_SJ_NS4_8TiledMMAINS4_8MMA_AtomIJNS4_4SM904GMMA28MMA_64x192x16_F32BF16BF16_SSILNSN_5MajorE0ELSP_0ELNSN_7ScaleInE1ELSQ_1EEEEEENS4_6LayoutINS5_IJNSA_ILi2EEESB_SB_EEENS5_IJSB_NSA_ILi0EEESW_EEEEENS5_IJNS4_10UnderscoreESZ_SZ_EEEEENS4_13SM90_TMA_LOADENS4_14ComposedLayoutINS4_7SwizzleILi2ELi4ELi3EEENS4_18smem_ptr_flag_bitsILi16EEENST_INS5_IJNSA_ILi8EEESG_EEENS5_IJSG_SB_EEEEEEEvNS4_8identityES12_S1C_vS1D_EENS_8epilogue10collective6detail29Sm90TmaWarpSpecializedAdapterINS1G_15DefaultEpilogueISI_SJ_SJ_NS1F_6thread17LinearCombinationISI_Li1EffLNS1K_9ScaleType4KindE0ELNS_15FloatRoundStyleE2ESI_EENS1_15EpilogueDefaultEEEEEvvEEEEvNT_6ParamsE,"",@"SHT_CUDA_INFO"
	.sectionflags	@""
	.align	4


	//----- nvinfo : EIATTR_CUDA_API_VERSION
	.align		4
        /*0000*/ 	.byte	0x04, 0x37
        /*0002*/ 	.short	(.L_21 - .L_20)
.L_20:
        /*0004*/ 	.word	0x00000082


	//----- nvinfo : EIATTR_KPARAM_INFO
	.align		4
.L_21:
        /*0008*/ 	.byte	0x04, 0x17
        /*000a*/ 	.short	(.L_23 - .L_22)
.L_22:
        /*000c*/ 	.word	0x00000000
        /*0010*/ 	.short	0x0000
        /*0012*/ 	.short	0x0070
        /*0014*/ 	.byte	0x00, 0xf0, 0x01, 0x10


	//----- nvinfo : EIATTR_SPARSE_MMA_MASK
	.align		4
.L_23:
        /*0018*/ 	.byte	0x03, 0x50
        /*001a*/ 	.short	0x0000


	//----- nvinfo : EIATTR_MAXREG_COUNT
	.align		4
        /*001c*/ 	.byte	0x03, 0x1b
        /*001e*/ 	.short	0x00a8


	//----- nvinfo : EIATTR_NUM_BARRIERS
	.align		4
        /*0020*/ 	.byte	0x02, 0x4c
        /*0022*/ 	.byte	0x01
	.zero		1


	//----- nvinfo : EIATTR_EXTERNS
	.align		4
        /*0024*/ 	.byte	0x04, 0x0f
        /*0026*/ 	.short	(.L_25 - .L_24)


	//   ....[0]....
	.align		4
.L_24:
        /*0028*/ 	.word	index@(__assertfail)


	//----- nvinfo : EIATTR_ANNOTATIONS
	.align		4
.L_25:
        /*002c*/ 	.byte	0x04, 0x55
        /*002e*/ 	.short	(.L_27 - .L_26)


	//   ....[0]....
.L_26:
        /*0030*/ 	.word	0x00000001
        /*0034*/ 	.byte	0x90, 0x06, 0x00, 0x00, 0x01, 0x00, 0x00, 0x00, 0xb0, 0x06, 0x00, 0x00, 0x01, 0x00, 0x00, 0x00
        /* <DEDUP_REMOVED lines=1561> */
        /*61d4*/ 	.byte	0xe0, 0x63, 0x03, 0x00, 0x01, 0x00, 0x00, 0x00, 0x00, 0x64, 0x03, 0x00


	//----- nvinfo : EIATTR_MERCURY_ISA_VERSION
	.align		4
.L_27:
        /*61e0*/ 	.byte	0x03, 0x5f
        /*61e2*/ 	.short	0x0101


	//----- nvinfo : EIATTR_INT_WARP_WIDE_INSTR_OFFSETS
	.align		4
        /*61e4*/ 	.byte	0x04, 0x31
        /*61e6*/ 	.short	(.L_29 - .L_28)


	//   ....[0]....
.L_28:
        /*61e8*/ 	.word	0x00000500


	//   ....[1]....
        /*61ec*/ 	.word	0x00000510


	//   ....[2]....
        /*61f0*/ 	.word	0x000005a0


	//----- nvinfo : EIATTR_COOP_GROUP_MASK_REGIDS
	.align		4
.L_29:
        /*61f4*/ 	.byte	0x04, 0x29
        /*61f6*/ 	.short	(.L_31 - .L_30)


	//   ....[0]....
.L_30:
        /*61f8*/ 	.word	0xffffffff


	//   ....[1]....
        /*61fc*/ 	.word	0xffffffff


	//   ....[2]....
        /*6200*/ 	.word	0xffffffff


	//   ....[3]....
        /*6204*/ 	.word	0xffffffff


	//   ....[4]....
        /*6208*/ 	.word	0xffffffff


	//----- nvinfo : EIATTR_COOP_GROUP_INSTR_OFFSETS
	.align		4
.L_31:
        /*620c*/ 	.byte	0x04, 0x28
        /*620e*/ 	.short	(.L_33 - .L_32)


	//   ....[0]....
.L_32:
        /*6210*/ 	.word	0x00000070


	//   ....[1]....
        /*6214*/ 	.word	0x00000080


	//   ....[2]....
        /*6218*/ 	.word	0x000001a0


	//   ....[3]....
        /*621c*/ 	.word	0x000003b0


	//   ....[4]....
        /*6220*/ 	.word	0x00001170


	//----- nvinfo : EIATTR_REG_RECONFIG
	.align		4
.L_33:
        /*6224*/ 	.byte	0x01, 0x54
	.zero		2


	//----- nvinfo : EIATTR_SYSCALL_OFFSETS
	.align		4
        /*6228*/ 	.byte	0x04, 0x46
        /*622a*/ 	.short	(.L_35 - .L_34)


	//   ....[0]....
.L_34:
        /*622c*/ 	.word	0x00001320


	//----- nvinfo : EIATTR_MBARRIER_INSTR_OFFSETS
	.align		4
.L_35:
        /*6230*/ 	.byte	0x04, 0x39
        /*6232*/ 	.short	(.L_37 - .L_36)


	//   ....[0]....
.L_36:
        /*6234*/ 	.word	0x00000320
        /*6238*/ 	.word	0x000000ff
        /*623c*/ 	.word	0x00000000
        /*6240*/ 	.short	0x0100
        /*6242*/ 	.byte	0x08
	.zero		1


	//   ....[1]....
        /*6244*/ 	.word	0x00000330
        /*6248*/ 	.word	0x000000ff
        /*624c*/ 	.word	0x00000020
        /*6250*/ 	.short	0x0100
        /*6252*/ 	.byte	0x08
	.zero		1


	//   ....[2]....
        /*6254*/ 	.word	0x00000340
        /*6258*/ 	.word	0x000000ff
        /*625c*/ 	.word	0x00000008
        /*6260*/ 	.short	0x0100
        /*6262*/ 	.byte	0x08
	.zero		1


	//   ....[3]....
        /*6264*/ 	.word	0x00000350
        /*6268*/ 	.word	0x000000ff
        /*626c*/ 	.word	0x00000028
        /*6270*/ 	.short	0x0100
        /*6272*/ 	.byte	0x08
	.zero		1


	//   ....[4]....
        /*6274*/ 	.word	0x00000360
        /*6278*/ 	.word	0x000000ff
        /*627c*/ 	.word	0x00000010
        /*6280*/ 	.short	0x0100
        /*6282*/ 	.byte	0x08
	.zero		1


	//   ....[5]....
        /*6284*/ 	.word	0x00000370
        /*6288*/ 	.word	0x000000ff
        /*628c*/ 	.word	0x00000030
        /*6290*/ 	.short	0x0100
        /*6292*/ 	.byte	0x08
	.zero		1


	//   ....[6]....
        /*6294*/ 	.word	0x00000380
        /*6298*/ 	.word	0x000000ff
        /*629c*/ 	.word	0x00000018
        /*62a0*/ 	.short	0x0100
        /*62a2*/ 	.byte	0x08
	.zero		1


	//   ....[7]....
        /*62a4*/ 	.word	0x00000390
        /*62a8*/ 	.word	0x000000ff
        /*62ac*/ 	.word	0x00000038
        /*62b0*/ 	.short	0x0100
        /*62b2*/ 	.byte	0x08
	.zero		1


	//   ....[8]....
        /*62b4*/ 	.word	0x00000620
        /*62b8*/ 	.word	0x000000ff
        /*62bc*/ 	.word	0x00000050
        /*62c0*/ 	.short	0x0100
        /*62c2*/ 	.byte	0x10
	.zero		1


	//   ....[9]....
        /*62c4*/ 	.word	0x000006c0
        /*62c8*/ 	.word	0x000000ff
        /*62cc*/ 	.word	0x00000058
        /*62d0*/ 	.short	0x0100
        /*62d2*/ 	.byte	0x10
	.zero		1


	//   ....[10]....
        /*62d4*/ 	.word	0x000013c0
        /*62d8*/ 	.word	0x00000003
        /*62dc*/ 	.word	0x00000000
        /*62e0*/ 	.short	0x010a
        /*62e2*/ 	.byte	0x3f
	.zero		1


	//   ....[11]....
        /*62e4*/ 	.word	0x00001400
        /*62e8*/ 	.word	0x00000003
        /*62ec*/ 	.word	0x00000000
        /*62f0*/ 	.short	0x010a
        /*62f2*/ 	.byte	0x3f
	.zero		1


	//   ....[12]....
        /*62f4*/ 	.word	0x00006bf0
        /*62f8*/ 	.word	0x000000ff
        /*62fc*/ 	.word	0x00000000
        /*6300*/ 	.short	0x010a
        /*6302*/ 	.byte	0x04
	.zero		1


	//   ....[13]....
        /*6304*/ 	.word	0x00006c30
        /*6308*/ 	.word	0x000000ff
        /*630c*/ 	.word	0x00000000
        /*6310*/ 	.short	0x010a
        /*6312*/ 	.byte	0x04
	.zero		1


	//   ....[14]....
        /*6314*/ 	.word	0x0000d650
        /*6318*/ 	.word	0x000000ff
        /*631c*/ 	.word	0x00000000
        /*6320*/ 	.short	0x0101
        /*6322*/ 	.byte	0x04
	.zero		1


	//   ....[15]....
        /*6324*/ 	.word	0x0000d800
        /*6328*/ 	.word	0x000000ff
        /*632c*/ 	.word	0x00000000
        /*6330*/ 	.short	0x0101
        /*6332*/ 	.byte	0x04
	.zero		1


	//   ....[16]....
        /*6334*/ 	.word	0x00035fb0
        /*6338*/ 	.word	0x0000000f
        /*633c*/ 	.word	0x00000020
        /*6340*/ 	.short	0x010a
        /*6342*/ 	.byte	0x3f
	.zero		1


	//   ....[17]....
        /*6344*/ 	.word	0x00036370
        /*6348*/ 	.word	0x00000002
        /*634c*/ 	.word	0x00000058
        /*6350*/ 	.short	0x0101
        /*6352*/ 	.byte	0x3f
	.zero		1


	//   ....[18]....
        /*6354*/ 	.word	0x00036b10
        /*6358*/ 	.word	0x00000005
        /*635c*/ 	.word	0x00000000
        /*6360*/ 	.short	0x010a
        /*6362*/ 	.byte	0x3f
	.zero		1


	//   ....[19]....
        /*6364*/ 	.word	0x00036ba0
        /*6368*/ 	.word	0x00000007
        /*636c*/ 	.word	0x00000000
        /*6370*/ 	.short	0x010a
        /*6372*/ 	.byte	0x3f
	.zero		1


	//   ....[20]....
        /*6374*/ 	.word	0x00036c30
        /*6378*/ 	.word	0x00000007
        /*637c*/ 	.word	0x00000000
        /*6380*/ 	.short	0x010a
        /*6382*/ 	.byte	0x3f
	.zero		1


	//   ....[21]....
        /*6384*/ 	.word	0x00036cc0
        /*6388*/ 	.word	0x00000003
        /*638c*/ 	.word	0x00000000
        /*6390*/ 	.short	0x010a
        /*6392*/ 	.byte	0x3f
	.zero		1


	//   ....[22]....
        /*6394*/ 	.word	0x00036d20
        /*6398*/ 	.word	0x00000003
        /*639c*/ 	.word	0x00000000
        /*63a0*/ 	.short	0x010a
        /*63a2*/ 	.byte	0x3f
	.zero		1


	//   ....[23]....
        /*63a4*/ 	.word	0x00036d80
        /*63a8*/ 	.word	0x00000006
        /*63ac*/ 	.word	0x00000000
        /*63b0*/ 	.short	0x010a
        /*63b2*/ 	.byte	0x3f
	.zero		1


	//   ....[24]....
        /*63b4*/ 	.word	0x00036e50
        /*63b8*/ 	.word	0x0000000f
        /*63bc*/ 	.word	0x00000020
        /*63c0*/ 	.short	0x010a
        /*63c2*/ 	.byte	0x3f
	.zero		1


	//   ....[25]....
        /*63c4*/ 	.word	0x00036f20
        /*63c8*/ 	.word	0x00000005
        /*63cc*/ 	.word	0x00000000
        /*63d0*/ 	.short	0x010a
        /*63d2*/ 	.byte	0x3f
	.zero		1


	//   ....[26]....
        /*63d4*/ 	.word	0x00036f70
        /*63d8*/ 	.word	0x00000007
        /*63dc*/ 	.word	0x00000000
        /*63e0*/ 	.short	0x010a
        /*63e2*/ 	.byte	0x3f
	.zero		1


	//   ....[27]....
        /*63e4*/ 	.word	0x00036fc0
        /*63e8*/ 	.word	0x00000007
        /*63ec*/ 	.word	0x00000000
        /*63f0*/ 	.short	0x010a
        /*63f2*/ 	.byte	0x3f
	.zero		1


	//----- nvinfo : EIATTR_NUM_MBARRIERS
	.align		4
.L_37:
        /*63f4*/ 	.byte	0x03, 0x38
        /*63f6*/ 	.short	0x000a


	//----- nvinfo : EIATTR_EXIT_INSTR_OFFSETS
	.align		4
        /*63f8*/ 	.byte	0x04, 0x1c
        /*63fa*/ 	.short	(.L_39 - .L_38)


	//   ....[0]....
.L_38:
        /*63fc*/ 	.word	0x00000720


	//   ....[1]....
        /*6400*/ 	.word	0x00001090


	//   ....[2]....
        /*6404*/ 	.word	0x00035530


	//   ....[3]....
        /*6408*/ 	.word	0x00035c40


	//   ....[4]....
        /*640c*/ 	.word	0x00036d10


	//----- nvinfo : EIATTR_MAX_THREADS
	.align		4
.L_39:
        /*6410*/ 	.byte	0x04, 0x05
        /*6412*/ 	.short	(.L_41 - .L_40)
.L_40:
        /*6414*/ 	.word	0x00000180
        /*6418*/ 	.word	0x00000001
        /*641c*/ 	.word	0x00000001


	//----- nvinfo : EIATTR_CRS_STACK_SIZE
	.align		4
.L_41:
        /*6420*/ 	.byte	0x04, 0x1e
        /*6422*/ 	.short	(.L_43 - .L_42)
.L_42:
        /*6424*/ 	.word	0x00000000


	//----- nvinfo : EIATTR_CBANK_PARAM_SIZE
	.align		4
.L_43:
        /*6428*/ 	.byte	0x03, 0x19
        /*642a*/ 	.short	0x0470


	//----- nvinfo : EIATTR_PARAM_CBANK
	.align		4
        /*642c*/ 	.byte	0x04, 0x0a
        /*642e*/ 	.short	(.L_45 - .L_44)
	.align		4
.L_44:
        /*6430*/ 	.word	index@(.nv.constant0._ZN7cutlass13device_kernelINS_4gemm6kernel13GemmUniversalIN4cute5tupleIJiiiiEEENS1_10collective13CollectiveMmaINS1_34MainloopSm90TmaGmmaWarpSpecializedILi4ENS5_IJNS4_1CILi1EEESB_SB_EEENS1_35KernelTmaWarpSpecializedCooperativeEEENS5_IJNSA_ILi384EEESF_NSA_ILi32EEEEEENS_10bfloat16_tENS5_IJlSB_lEEESI_SJ_NS4_8TiledMMAINS4_8MMA_AtomIJNS4_4SM904GMMA28MMA_64x192x16_F32BF16BF16_SSILNSN_5MajorE0ELSP_0ELNSN_7ScaleInE1ELSQ_1EEEEEENS4_6LayoutINS5_IJNSA_ILi2EEESB_SB_EEENS5_IJSB_NSA_ILi0EEESW_EEEEENS5_IJNS4_10UnderscoreESZ_SZ_EEEEENS4_13SM90_TMA_LOADENS4_14ComposedLayoutINS4_7SwizzleILi2ELi4ELi3EEENS4_18smem_ptr_flag_bitsILi16EEENST_INS5_IJNSA_ILi8EEESG_EEENS5_IJSG_SB_EEEEEEEvNS4_8identityES12_S1C_vS1D_EENS_8epilogue10collective6detail29Sm90TmaWarpSpecializedAdapterINS1G_15DefaultEpilogueISI_SJ_SJ_NS1F_6thread17LinearCombinationISI_Li1EffLNS1K_9ScaleType4KindE0ELNS_15FloatRoundStyleE2ESI_EENS1_15EpilogueDefaultEEEEEvvEEEEvNT_6ParamsE)
        /*6434*/ 	.short	0x0210
        /*6436*/ 	.short	0x0470


	//----- nvinfo : EIATTR_SW_WAR
	.align		4
.L_45:
        /*6438*/ 	.byte	0x04, 0x36
        /*643a*/ 	.short	(.L_47 - .L_46)
.L_46:
        /*643c*/ 	.word	0x00000008
.L_47:


//--------------------- .nv.callgraph             --------------------------
	.section	.nv.callgraph,"",@"SHT_CUDA_CALLGRAPH"
	.align	4
	.sectionentsize	8
	.align		4
        /*0000*/ 	.word	0x00000000
	.align		4
        /*0004*/ 	.word	0xffffffff
	.align		4
        /*0008*/ 	.word	index@(_ZN7cutlass13device_kernelINS_4gemm6kernel13GemmUniversalIN4cute5tupleIJiiiiEEENS1_10collective13CollectiveMmaINS1_34MainloopSm90TmaGmmaWarpSpecializedILi4ENS5_IJNS4_1CILi1EEESB_SB_EEENS1_35KernelTmaWarpSpecializedCooperativeEEENS5_IJNSA_ILi384EEESF_NSA_ILi32EEEEEENS_10bfloat16_tENS5_IJlSB_lEEESI_SJ_NS4_8TiledMMAINS4_8MMA_AtomIJNS4_4SM904GMMA28MMA_64x192x16_F32BF16BF16_SSILNSN_5MajorE0ELSP_0ELNSN_7ScaleInE1ELSQ_1EEEEEENS4_6LayoutINS5_IJNSA_ILi2EEESB_SB_EEENS5_IJSB_NSA_ILi0EEESW_EEEEENS5_IJNS4_10UnderscoreESZ_SZ_EEEEENS4_13SM90_TMA_LOADENS4_14ComposedLayoutINS4_7SwizzleILi2ELi4ELi3EEENS4_18smem_ptr_flag_bitsILi16EEENST_INS5_IJNSA_ILi8EEESG_EEENS5_IJSG_SB_EEEEEEEvNS4_8identityES12_S1C_vS1D_EENS_8epilogue10collective6detail29Sm90TmaWarpSpecializedAdapterINS1G_15DefaultEpilogueISI_SJ_SJ_NS1F_6thread17LinearCombinationISI_Li1EffLNS1K_9ScaleType4KindE0ELNS_15FloatRoundStyleE2ESI_EENS1_15EpilogueDefaultEEEEEvvEEEEvNT_6ParamsE)
	.align		4
        /*000c*/ 	.word	index@(__assertfail)
	.align		4
        /*0010*/ 	.word	0x00000000
	.align		4
        /*0014*/ 	.word	0xfffffffe
	.align		4
        /*0018*/ 	.word	0x00000000
	.align		4
        /*001c*/ 	.word	0xfffffffd
	.align		4
        /*0020*/ 	.word	0x00000000
	.align		4
        /*0024*/ 	.word	0xfffffffc


//--------------------- .nv.constant4             --------------------------
	.section	.nv.constant4,"a",@progbits
	.align	8
	.align		8
.nv.constant4:
        /*0000*/ 	.dword	__assertfail
	.align		8
        /*0008*/ 	.dword	__unnamed_1
	.align		8
        /*0010*/ 	.dword	_ZN40_INTERNAL_af124fd4_4_k_cu_96b000df_127064cuda3std3__45__cpo5beginE
	.align		8
        /*0018*/ 	.dword	_ZN40_INTERNAL_af124fd4_4_k_cu_96b000df_127064cuda3std3__45__cpo3endE
	.align		8
        /*0020*/ 	.dword	_ZN40_INTERNAL_af124fd4_4_k_cu_96b000df_127064cuda3std3__45__cpo6cbeginE
	.align		8
        /*0028*/ 	.dword	_ZN40_INTERNAL_af124fd4_4_k_cu_96b000df_127064cuda3std3__45__cpo4cendE
	.align		8
        /*0030*/ 	.dword	_ZN40_INTERNAL_af124fd4_4_k_cu_96b000df_127064cuda3std3__442_GLOBAL__N__af124fd4_4_k_cu_96b000df_127066ignoreE
	.align		8
        /*0038*/ 	.dword	_ZN40_INTERNAL_af124fd4_4_k_cu_96b000df_127064cuda3std3__419piecewise_constructE
	.align		8
        /*0040*/ 	.dword	_ZN40_INTERNAL_af124fd4_4_k_cu_96b000df_127064cuda3std3__48in_placeE
	.align		8
        /*0048*/ 	.dword	_ZN40_INTERNAL_af124fd4_4_k_cu_96b000df_127064cuda3std6ranges3__45__cpo4swapE
	.align		8
        /*0050*/ 	.dword	_ZN40_INTERNAL_af124fd4_4_k_cu_96b000df_127064cuda3std6ranges3__45__cpo9iter_moveE
	.align		8
        /*0058*/ 	.dword	_ZN40_INTERNAL_af124fd4_4_k_cu_96b000df_127064cute7productE
	.align		8
        /*0060*/ 	.dword	_ZN40_INTERNAL_af124fd4_4_k_cu_96b000df_127064cute1_E
	.align		8
        /*0068*/ 	.dword	$str$22
	.align		8
        /*0070*/ 	.dword	$str$23


//--------------------- .text._ZN7cutlass13device_kernelINS_4gemm6kernel13GemmUniversalIN4cute5tupleIJiiiiEEENS1_10collective13CollectiveMmaINS1_34MainloopSm90TmaGmmaWarpSpecializedILi4ENS5_IJNS4_1CILi1EEESB_SB_EEENS1_35KernelTmaWarpSpecializedCooperativeEEENS5_IJNSA_ILi384EEESF_NSA_ILi32EEEEEENS_10bfloat16_tENS5_IJlSB_lEEESI_SJ_NS4_8TiledMMAINS4_8MMA_AtomIJNS4_4SM904GMMA28MMA_64x192x16_F32BF16BF16_SSILNSN_5MajorE0ELSP_0ELNSN_7ScaleInE1ELSQ_1EEEEEENS4_6LayoutINS5_IJNSA_ILi2EEESB_SB_EEENS5_IJSB_NSA_ILi0EEESW_EEEEENS5_IJNS4_10UnderscoreESZ_SZ_EEEEENS4_13SM90_TMA_LOADENS4_14ComposedLayoutINS4_7SwizzleILi2ELi4ELi3EEENS4_18smem_ptr_flag_bitsILi16EEENST_INS5_IJNSA_ILi8EEESG_EEENS5_IJSG_SB_EEEEEEEvNS4_8identityES12_S1C_vS1D_EENS_8epilogue10collective6detail29Sm90TmaWarpSpecializedAdapterINS1G_15DefaultEpilogueISI_SJ_SJ_NS1F_6thread17LinearCombinationISI_Li1EffLNS1K_9ScaleType4KindE0ELNS_15FloatRoundStyleE2ESI_EENS1_15EpilogueDefaultEEEEEvvEEEEvNT_6ParamsE --------------------------
	.section	.text._ZN7cutlass13device_kernelINS_4gemm6kernel13GemmUniversalIN4cute5tupleIJiiiiEEENS1_10collective13CollectiveMmaINS1_34MainloopSm90TmaGmmaWarpSpecializedILi4ENS5_IJNS4_1CILi1EEESB_SB_EEENS1_35KernelTmaWarpSpecializedCooperativeEEENS5_IJNSA_ILi384EEESF_NSA_ILi32EEEEEENS_10bfloat16_tENS5_IJlSB_lEEESI_SJ_NS4_8TiledMMAINS4_8MMA_AtomIJNS4_4SM904GMMA28MMA_64x192x16_F32BF16BF16_SSILNSN_5MajorE0ELSP_0ELNSN_7ScaleInE1ELSQ_1EEEEEENS4_6LayoutINS5_IJNSA_ILi2EEESB_SB_EEENS5_IJSB_NSA_ILi0EEESW_EEEEENS5_IJNS4_10UnderscoreESZ_SZ_EEEEENS4_13SM90_TMA_LOADENS4_14ComposedLayoutINS4_7SwizzleILi2ELi4ELi3EEENS4_18smem_ptr_flag_bitsILi16EEENST_INS5_IJNSA_ILi8EEESG_EEENS5_IJSG_SB_EEEEEEEvNS4_8identityES12_S1C_vS1D_EENS_8epilogue10collective6detail29Sm90TmaWarpSpecializedAdapterINS1G_15DefaultEpilogueISI_SJ_SJ_NS1F_6thread17LinearCombinationISI_Li1EffLNS1K_9ScaleType4KindE0ELNS_15FloatRoundStyleE2ESI_EENS1_15EpilogueDefaultEEEEEvvEEEEvNT_6ParamsE,"ax",@progbits
	.align	128
.text._ZN7cutlass13device_kernelINS_4gemm6kernel13GemmUniversalIN4cute5tupleIJiiiiEEENS1_10collective13CollectiveMmaINS1_34MainloopSm90TmaGmmaWarpSpecializedILi4ENS5_IJNS4_1CILi1EEESB_SB_EEENS1_35KernelTmaWarpSpecializedCooperativeEEENS5_IJNSA_ILi384EEESF_NSA_ILi32EEEEEENS_10bfloat16_tENS5_IJlSB_lEEESI_SJ_NS4_8TiledMMAINS4_8MMA_AtomIJNS4_4SM904GMMA28MMA_64x192x16_F32BF16BF16_SSILNSN_5MajorE0ELSP_0ELNSN_7ScaleInE1ELSQ_1EEEEEENS4_6LayoutINS5_IJNSA_ILi2EEESB_SB_EEENS5_IJSB_NSA_ILi0EEESW_EEEEENS5_IJNS4_10UnderscoreESZ_SZ_EEEEENS4_13SM90_TMA_LOADENS4_14ComposedLayoutINS4_7SwizzleILi2ELi4ELi3EEENS4_18smem_ptr_flag_bitsILi16EEENST_INS5_IJNSA_ILi8EEESG_EEENS5_IJSG_SB_EEEEEEEvNS4_8identityES12_S1C_vS1D_EENS_8epilogue10collective6detail29Sm90TmaWarpSpecializedAdapterINS1G_15DefaultEpilogueISI_SJ_SJ_NS1F_6thread17LinearCombinationISI_Li1EffLNS1K_9ScaleType4KindE0ELNS_15FloatRoundStyleE2ESI_EENS1_15EpilogueDefaultEEEEEvvEEEEvNT_6ParamsE:
        .type           _ZN7cutlass13device_kernelINS_4gemm6kernel13GemmUniversalIN4cute5tupleIJiiiiEEENS1_10collective13CollectiveMmaINS1_34MainloopSm90TmaGmmaWarpSpecializedILi4ENS5_IJNS4_1CILi1EEESB_SB_EEENS1_35KernelTmaWarpSpecializedCooperativeEEENS5_IJNSA_ILi384EEESF_NSA_ILi32EEEEEENS_10bfloat16_tENS5_IJlSB_lEEESI_SJ_NS4_8TiledMMAINS4_8MMA_AtomIJNS4_4SM904GMMA28MMA_64x192x16_F32BF16BF16_SSILNSN_5MajorE0ELSP_0ELNSN_7ScaleInE1ELSQ_1EEEEEENS4_6LayoutINS5_IJNSA_ILi2EEESB_SB_EEENS5_IJSB_NSA_ILi0EEESW_EEEEENS5_IJNS4_10UnderscoreESZ_SZ_EEEEENS4_13SM90_TMA_LOADENS4_14ComposedLayoutINS4_7SwizzleILi2ELi4ELi3EEENS4_18smem_ptr_flag_bitsILi16EEENST_INS5_IJNSA_ILi8EEESG_EEENS5_IJSG_SB_EEEEEEEvNS4_8identityES12_S1C_vS1D_EENS_8epilogue10collective6detail29Sm90TmaWarpSpecializedAdapterINS1G_15DefaultEpilogueISI_SJ_SJ_NS1F_6thread17LinearCombinationISI_Li1EffLNS1K_9ScaleType4KindE0ELNS_15FloatRoundStyleE2ESI_EENS1_15EpilogueDefaultEEEEEvvEEEEvNT_6ParamsE,@function
        .size           _ZN7cutlass13device_kernelINS_4gemm6kernel13GemmUniversalIN4cute5tupleIJiiiiEEENS1_10collective13CollectiveMmaINS1_34MainloopSm90TmaGmmaWarpSpecializedILi4ENS5_IJNS4_1CILi1EEESB_SB_EEENS1_35KernelTmaWarpSpecializedCooperativeEEENS5_IJNSA_ILi384EEESF_NSA_ILi32EEEEEENS_10bfloat16_tENS5_IJlSB_lEEESI_SJ_NS4_8TiledMMAINS4_8MMA_AtomIJNS4_4SM904GMMA28MMA_64x192x16_F32BF16BF16_SSILNSN_5MajorE0ELSP_0ELNSN_7ScaleInE1ELSQ_1EEEEEENS4_6LayoutINS5_IJNSA_ILi2EEESB_SB_EEENS5_IJSB_NSA_ILi0EEESW_EEEEENS5_IJNS4_10UnderscoreESZ_SZ_EEEEENS4_13SM90_TMA_LOADENS4_14ComposedLayoutINS4_7SwizzleILi2ELi4ELi3EEENS4_18smem_ptr_flag_bitsILi16EEENST_INS5_IJNSA_ILi8EEESG_EEENS5_IJSG_SB_EEEEEEEvNS4_8identityES12_S1C_vS1D_EENS_8epilogue10collective6detail29Sm90TmaWarpSpecializedAdapterINS1G_15DefaultEpilogueISI_SJ_SJ_NS1F_6thread17LinearCombinationISI_Li1EffLNS1K_9ScaleType4KindE0ELNS_15FloatRoundStyleE2ESI_EENS1_15EpilogueDefaultEEEEEvvEEEEvNT_6ParamsE,(.L_x_1214 - _ZN7cutlass13device_kernelINS_4gemm6kernel13GemmUniversalIN4cute5tupleIJiiiiEEENS1_10collective13CollectiveMmaINS1_34MainloopSm90TmaGmmaWarpSpecializedILi4ENS5_IJNS4_1CILi1EEESB_SB_EEENS1_35KernelTmaWarpSpecializedCooperativeEEENS5_IJNSA_ILi384EEESF_NSA_ILi32EEEEEENS_10bfloat16_tENS5_IJlSB_lEEESI_SJ_NS4_8TiledMMAINS4_8MMA_AtomIJNS4_4SM904GMMA28MMA_64x192x16_F32BF16BF16_SSILNSN_5MajorE0ELSP_0ELNSN_7ScaleInE1ELSQ_1EEEEEENS4_6LayoutINS5_IJNSA_ILi2EEESB_SB_EEENS5_IJSB_NSA_ILi0EEESW_EEEEENS5_IJNS4_10UnderscoreESZ_SZ_EEEEENS4_13SM90_TMA_LOADENS4_14ComposedLayoutINS4_7SwizzleILi2ELi4ELi3EEENS4_18smem_ptr_flag_bitsILi16EEENST_INS5_IJNSA_ILi8EEESG_EEENS5_IJSG_SB_EEEEEEEvNS4_8identityES12_S1C_vS1D_EENS_8epilogue10collective6detail29Sm90TmaWarpSpecializedAdapterINS1G_15DefaultEpilogueISI_SJ_SJ_NS1F_6thread17LinearCombinationISI_Li1EffLNS1K_9ScaleType4KindE0ELNS_15FloatRoundStyleE2ESI_EENS1_15EpilogueDefaultEEEEEvvEEEEvNT_6ParamsE)
        .other          _ZN7cutlass13device_kernelINS_4gemm6kernel13GemmUniversalIN4cute5tupleIJiiiiEEENS1_10collective13CollectiveMmaINS1_34MainloopSm90TmaGmmaWarpSpecializedILi4ENS5_IJNS4_1CILi1EEESB_SB_EEENS1_35KernelTmaWarpSpecializedCooperativeEEENS5_IJNSA_ILi384EEESF_NSA_ILi32EEEEEENS_10bfloat16_tENS5_IJlSB_lEEESI_SJ_NS4_8TiledMMAINS4_8MMA_AtomIJNS4_4SM904GMMA28MMA_64x192x16_F32BF16BF16_SSILNSN_5MajorE0ELSP_0ELNSN_7ScaleInE1ELSQ_1EEEEEENS4_6LayoutINS5_IJNSA_ILi2EEESB_SB_EEENS5_IJSB_NSA_ILi0EEESW_EEEEENS5_IJNS4_10UnderscoreESZ_SZ_EEEEENS4_13SM90_TMA_LOADENS4_14ComposedLayoutINS4_7SwizzleILi2ELi4ELi3EEENS4_18smem_ptr_flag_bitsILi16EEENST_INS5_IJNSA_ILi8EEESG_EEENS5_IJSG_SB_EEEEEEEvNS4_8identityES12_S1C_vS1D_EENS_8epilogue10collective6detail29Sm90TmaWarpSpecializedAdapterINS1G_15DefaultEpilogueISI_SJ_SJ_NS1F_6thread17LinearCombinationISI_Li1EffLNS1K_9ScaleType4KindE0ELNS_15FloatRoundStyleE2ESI_EENS1_15EpilogueDefaultEEEEEvvEEEEvNT_6ParamsE,@"STO_CUDA_ENTRY STV_DEFAULT"
_ZN7cutlass13device_kernelINS_4gemm6kernel13GemmUniversalIN4cute5tupleIJiiiiEEENS1_10collective13CollectiveMmaINS1_34MainloopSm90TmaGmmaWarpSpecializedILi4ENS5_IJNS4_1CILi1EEESB_SB_EEENS1_35KernelTmaWarpSpecializedCooperativeEEENS5_IJNSA_ILi384EEESF_NSA_ILi32EEEEEENS_10bfloat16_tENS5_IJlSB_lEEESI_SJ_NS4_8TiledMMAINS4_8MMA_AtomIJNS4_4SM904GMMA28MMA_64x192x16_F32BF16BF16_SSILNSN_5MajorE0ELSP_0ELNSN_7ScaleInE1ELSQ_1EEEEEENS4_6LayoutINS5_IJNSA_ILi2EEESB_SB_EEENS5_IJSB_NSA_ILi0EEESW_EEEEENS5_IJNS4_10UnderscoreESZ_SZ_EEEEENS4_13SM90_TMA_LOADENS4_14ComposedLayoutINS4_7SwizzleILi2ELi4ELi3EEENS4_18smem_ptr_flag_bitsILi16EEENST_INS5_IJNSA_ILi8EEESG_EEENS5_IJSG_SB_EEEEEEEvNS4_8identityES12_S1C_vS1D_EENS_8epilogue10collective6detail29Sm90TmaWarpSpecializedAdapterINS1G_15DefaultEpilogueISI_SJ_SJ_NS1F_6thread17LinearCombinationISI_Li1EffLNS1K_9ScaleType4KindE0ELNS_15FloatRoundStyleE2ESI_EENS1_15EpilogueDefaultEEEEEvvEEEEvNT_6ParamsE:
[----:B------:R-:W0:Y:S02]  /*0000*/  LDC R1, c[0x0][0x28] ;  /* 0x00000a00ff017b82 */ /* 0x000e240000000800 */
[----:B0-----:R-:W-:Y:S01]  /*0010*/  VIADD R1, R1, 0xfffff0d8 ;  /* 0xfffff0d801017836 */ /* 0x001fe20000000000 */
[----:B------:R-:W0:Y:S01]  /*0020*/  S2R R2, SR_TID.X ;  /* 0x0000000000027919 */ /* 0x000e220000002100 */
[----:B------:R-:W-:Y:S01]  /*0030*/  ELECT P0, URZ, PT ;  /* 0x00000000003f782f */ /* 0x000fe20003800000 */
[----:B------:R-:W-:Y:S01]  /*0040*/  BSSY B0, `(.L_x_0) ;  /* 0x0000015000007945 */ /* 0x000fe20003800000 */
[--C-:B0-----:R-:W-:Y:S02]  /*0050*/  SHF.R.U32.HI R0, RZ, 0x5, R2.reuse ;  /* 0x00000005ff007819 */ /* 0x101fe40000011602 */
[----:B------:R-:W-:-:S03]  /*0060*/  SHF.R.U32.HI R2, RZ, 0x7, R2 ;  /* 0x00000007ff027819 */ /* 0x000fc60000011602 */
[----:B------:R-:W0:Y:S04]  /*0070*/  SHFL.IDX PT, R3, R0, RZ, 0x1f ;  /* 0x00001fff00037589 */ /* 0x000e2800000e0000 */
[----:B------:R-:W1:Y:S01]  /*0080*/  SHFL.IDX PT, R2, R2, RZ, 0x1f ;  /* 0x00001fff02027589 */ /* 0x000e6200000e0000 */
[----:B0-----:R-:W-:Y:S02]  /*0090*/  R2UR UR10, R3 ;  /* 0x00000000030a72ca */ /* 0x001fe400000e0000 */
[----:B-1----:R-:W-:-:S11]  /*00a0*/  R2UR UR5, R2 ;  /* 0x00000000020572ca */ /* 0x002fd600000e0000 */
[----:B------:R-:W-:Y:S02]  /*00b0*/  USHF.R.S32.HI UR4, URZ, 0x1f, UR10 ;  /* 0x0000001f3f047899 */ /* 0x000fe4000801140a */
[----:B------:R-:W-:Y:S02]  /*00c0*/  ISETP.NE.OR P0, PT, RZ, UR10, !P0 ;  /* 0x0000000aff007c0c */ /* 0x000fe4000c705670 */
[----:B------:R-:W-:-:S04]  /*00d0*/  ULEA.HI UR4, UR4, UR10, URZ, 0x2 ;  /* 0x0000000a04047291 */ /* 0x000fc8000f8f103f */
[----:B------:R-:W-:-:S04]  /*00e0*/  ULOP3.LUT UR4, UR4, 0xfffffffc, URZ, 0xc0, !UPT ;  /* 0xfffffffc04047892 */ /* 0x000fc8000f8ec03f */
[----:B------:R-:W-:-:S03]  /*00f0*/  UIADD3 UR10, UR10, -UR4, URZ ;  /* 0x800000040a0a7290 */ /* 0x000fc6000fffe03f */
[----:B------:R-:W-:Y:S09]  /*0100*/  @P0 BRA `(.L_x_1) ;  /* 0x0000000000200947 */ /* 0x000ff20003800000 */
[----:B------:R-:W-:Y:S02]  /*0110*/  ULDC.64 UR6, c[0x0][0x198] ;  /* 0x0000660000067ab9 */ /* 0x000fe40000000a00 */
[----:B------:R-:W-:Y:S02]  /*0120*/  UIADD3 UR8, UP0, UR6, 0xf0, URZ ;  /* 0x000000f006087890 */ /* 0x000fe4000ff1e03f */
[----:B------:R-:W-:Y:S02]  /*0130*/  UIADD3 UR6, UP1, UR6, 0x1f0, URZ ;  /* 0x000001f006067890 */ /* 0x000fe4000ff3e03f */
[----:B------:R-:W-:Y:S02]  /*0140*/  UIADD3.X UR9, URZ, UR7, URZ, UP0, !UPT ;  /* 0x000000073f097290 */ /* 0x000fe400087fe43f */
[----:B------:R-:W-:-:S07]  /*0150*/  UIADD3.X UR7, URZ, UR7, URZ, UP1, !UPT ;  /* 0x000000073f077290 */ /* 0x000fce0008ffe43f */
[----:B------:R0:W-:Y:S02]  /*0160*/  UTMACCTL.PF [UR8] ;  /* 0x00000000080079b9 */ /* 0x0001e40008040000 */
[----:B------:R0:W-:Y:S02]  /*0170*/  UTMACCTL.PF [UR6] ;  /* 0x00000000060079b9 */ /* 0x0001e40008040000 */
[----:B0-----:R-:W-:Y:S01]  /*0180*/  NOP ;  /* 0x0000000000007918 */ /* 0x001fe20000000000 */
.L_x_1:
[----:B------:R-:W-:Y:S05]  /*0190*/  BSYNC B0 ;  /* 0x0000000000007941 */ /* 0x000fea0003800000 */
.L_x_0:
[----:B------:R-:W0:Y:S01]  /*01a0*/  SHFL.IDX PT, R2, R0, RZ, 0x1f ;  /* 0x00001fff00027589 */ /* 0x000e2200000e0000 */
[----:B------:R-:W-:Y:S01]  /*01b0*/  UISETP.NE.AND UP0, UPT, UR10, 0x3, UPT ;  /* 0x000000030a00788c */ /* 0x000fe2000bf05270 */
[----:B------:R-:W-:Y:S01]  /*01c0*/  ISETP.NE.AND P1, PT, RZ, UR5, PT ;  /* 0x00000005ff007c0c */ /* 0x000fe2000bf25270 */
[----:B------:R-:W-:Y:S02]  /*01d0*/  UIADD3 UR18, UR5, -0x1, URZ ;  /* 0xffffffff05127890 */ /* 0x000fe4000fffe03f */
[----:B------:R-:W-:Y:S02]  /*01e0*/  UISETP.EQ.OR UP0, UPT, UR10, URZ, !UP0 ;  /* 0x0000003f0a00728c */ /* 0x000fe4000c702670 */
[----:B------:R-:W-:Y:S02]  /*01f0*/  UISETP.GE.U32.AND UP1, UPT, UR18, 0x2, UPT ;  /* 0x000000021200788c */ /* 0x000fe4000bf26070 */
[----:B------:R-:W-:-:S04]  /*0200*/  UISETP.EQ.AND UP0, UPT, UR5, URZ, UP0 ;  /* 0x0000003f0500728c */ /* 0x000fc80008702270 */
[----:B------:R-:W-:-:S04]  /*0210*/  USEL UR40, URZ, 0x1, !UP0 ;  /* 0x000000013f287887 */ /* 0x000fc8000c000000 */
[----:B------:R-:W-:Y:S01]  /*0220*/  USEL UR40, UR40, 0x2, UP1 ;  /* 0x0000000228287887 */ /* 0x000fe20008800000 */
[----:B0-----:R-:W-:-:S13]  /*0230*/  ISETP.NE.AND P0, PT, R2, RZ, PT ;  /* 0x000000ff0200720c */ /* 0x001fda0003f05270 */
[----:B------:R-:W-:Y:S05]  /*0240*/  @P0 BRA `(.L_x_2) ;  /* 0x0000000000580947 */ /* 0x000fea0003800000 */
[----:B------:R-:W0:Y:S01]  /*0250*/  S2UR UR8, SR_CgaCtaId ;  /* 0x00000000000879c3 */ /* 0x000e220000008800 */
[----:B------:R-:W-:Y:S01]  /*0260*/  UMOV UR4, 0x400 ;  /* 0x0000040000047882 */ /* 0x000fe20000000000 */
[----:B------:R-:W-:Y:S01]  /*0270*/  UMOV UR5, 0x1 ;  /* 0x0000000100057882 */ /* 0x000fe20000000000 */
[----:B------:R-:W-:Y:S01]  /*0280*/  UMOV UR6, 0x100 ;  /* 0x0000010000067882 */ /* 0x000fe20000000000 */
[----:B------:R-:W-:Y:S01]  /*0290*/  ELECT P0, URZ, PT ;  /* 0x00000000003f782f */ /* 0x000fe20003800000 */
[----:B------:R-:W-:-:S04]  /*02a0*/  UIADD3 UR6, -UR6, 0x100000, URZ ;  /* 0x0010000006067890 */ /* 0x000fc8000fffe13f */
[----:B------:R-:W-:Y:S02]  /*02b0*/  USHF.L.U32 UR7, UR6, 0xb, URZ ;  /* 0x0000000b06077899 */ /* 0x000fe4000800063f */
[----:B------:R-:W-:Y:S02]  /*02c0*/  USHF.L.U32 UR6, UR6, 0x1, URZ ;  /* 0x0000000106067899 */ /* 0x000fe4000800063f */
[----:B0-----:R-:W-:Y:S02]  /*02d0*/  ULEA UR8, UR8, UR4, 0x18 ;  /* 0x0000000408087291 */ /* 0x001fe4000f8ec03f */
[----:B------:R-:W-:-:S04]  /*02e0*/  UIADD3 UR4, -UR5, 0x100000, URZ ;  /* 0x0010000005047890 */ /* 0x000fc8000fffe13f */
[----:B------:R-:W-:Y:S02]  /*02f0*/  USHF.L.U32 UR5, UR4, 0xb, URZ ;  /* 0x0000000b04057899 */ /* 0x000fe4000800063f */
[----:B------:R-:W-:Y:S01]  /*0300*/  USHF.L.U32 UR4, UR4, 0x1, URZ ;  /* 0x0000000104047899 */ /* 0x000fe2000800063f */
[----:B------:R-:W0:Y:S11]  /*0310*/  FENCE.VIEW.ASYNC.S ;  /* 0x00000000000073c6 */ /* 0x000e360000000000 */
[----:B0-----:R0:W1:Y:S01]  /*0320*/  SYNCS.EXCH.64 URZ, [UR8], UR4 ;  /* 0x00000004083f75b2 */ /* 0x0010620008000100 */
[----:B------:R0:W2:Y:S01]  /*0330*/  SYNCS.EXCH.64 URZ, [UR8+0x20], UR6 ;  /* 0x00002006083f75b2 */ /* 0x0000a20008000100 */
[----:B------:R0:W3:Y:S01]  /*0340*/  SYNCS.EXCH.64 URZ, [UR8+0x8], UR4 ;  /* 0x00000804083f75b2 */ /* 0x0000e20008000100 */
[----:B------:R0:W4:Y:S01]  /*0350*/  SYNCS.EXCH.64 URZ, [UR8+0x28], UR6 ;  /* 0x00002806083f75b2 */ /* 0x0001220008000100 */
[----:B------:R0:W0:Y:S01]  /*0360*/  SYNCS.EXCH.64 URZ, [UR8+0x10], UR4 ;  /* 0x00001004083f75b2 */ /* 0x0000220008000100 */
[----:B------:R0:W0:Y:S01]  /*0370*/  SYNCS.EXCH.64 URZ, [UR8+0x30], UR6 ;  /* 0x00003006083f75b2 */ /* 0x0000220008000100 */
[----:B------:R0:W0:Y:S01]  /*0380*/  SYNCS.EXCH.64 URZ, [UR8+0x18], UR4 ;  /* 0x00001804083f75b2 */ /* 0x0000220008000100 */
[----:B------:R0:W0:Y:S01]  /*0390*/  SYNCS.EXCH.64 URZ, [UR8+0x38], UR6 ;  /* 0x00003806083f75b2 */ /* 0x0000220008000100 */
[----:B------:R-:W-:Y:S01]  /*03a0*/  NOP ;  /* 0x0000000000007918 */ /* 0x000fe20000000000 */
.L_x_2:
[----:B------:R-:W5:Y:S01]  /*03b0*/  SHFL.IDX PT, R0, R0, RZ, 0x1f ;  /* 0x00001fff00007589 */ /* 0x000f6200000e0000 */
[----:B------:R-:W-:Y:S01]  /*03c0*/  ELECT P0, URZ, PT ;  /* 0x00000000003f782f */ /* 0x000fe20003800000 */
[----:B------:R-:W1:Y:S01]  /*03d0*/  S2UR UR17, SR_CTAID.Y ;  /* 0x00000000001179c3 */ /* 0x000e620000002600 */
[----:B0-----:R-:W-:Y:S01]  /*03e0*/  ULDC UR5, c[0x0][0x65c] ;  /* 0x0001970000057ab9 */ /* 0x001fe20000000800 */
[----:B------:R-:W-:Y:S01]  /*03f0*/  UMOV UR12, 0x20 ;  /* 0x00000020000c7882 */ /* 0x000fe20000000000 */
[----:B------:R-:W-:Y:S01]  /*0400*/  UISETP.NE.AND UP2, UPT, UR5, 0x1, UPT ;  /* 0x000000010500788c */ /* 0x000fe2000bf45270 */
[----:B------:R-:W-:Y:S01]  /*0410*/  NOP ;  /* 0x0000000000007918 */ /* 0x000fe20000000000 */
[----:B------:R-:W-:Y:S02]  /*0420*/  NOP ;  /* 0x0000000000007918 */ /* 0x000fe40000000000 */
[----:B------:R-:W-:Y:S01]  /*0430*/  UP2UR UR41, UPR, URZ, 0x4 ;  /* 0x000000043f297883 */ /* 0x000fe20008000000 */
[----:B------:R-:W0:Y:S01]  /*0440*/  S2UR UR4, SR_CTAID.X ;  /* 0x00000000000479c3 */ /* 0x000e220000002500 */
[----:B------:R-:W-:-:S02]  /*0450*/  PLOP3.LUT P2, PT, PT, PT, UP2, 0x80, 0x0 ;  /* 0x000000000000781c */ /* 0x000fc40003f4f028 */
[----:B------:R-:W-:Y:S02]  /*0460*/  PLOP3.LUT P4, PT, PT, PT, UP2, 0x80, 0x0 ;  /* 0x000000000000781c */ /* 0x000fe40003f8f028 */
[----:B------:R-:W-:Y:S01]  /*0470*/  PLOP3.LUT P3, PT, PT, PT, UP2, 0x80, 0x0 ;  /* 0x000000000000781c */ /* 0x000fe20003f6f028 */
[----:B------:R-:W-:Y:S01]  /*0480*/  @UP2 ULDC UR14, c[0x0][0x10] ;  /* 0x00000400000e2ab9 */ /* 0x000fe20000000800 */
[----:B------:R-:W-:Y:S01]  /*0490*/  @UP2 UMOV UR9, URZ ;  /* 0x0000003f00092c82 */ /* 0x000fe20008000000 */
[----:B------:R-:W-:Y:S01]  /*04a0*/  @!UP2 ULDC UR11, c[0x0][0xc] ;  /* 0x00000300000baab9 */ /* 0x000fe20000000800 */
[----:B-----5:R-:W-:Y:S01]  /*04b0*/  ISETP.NE.OR P0, PT, R0, RZ, !P0 ;  /* 0x000000ff0000720c */ /* 0x020fe20004705670 */
[----:B-1----:R-:W-:Y:S02]  /*04c0*/  @UP2 UMOV UR7, UR17 ;  /* 0x0000001100072c82 */ /* 0x002fe40008000000 */
[----:B------:R-:W-:Y:S01]  /*04d0*/  @UP2 UMOV UR8, UR7 ;  /* 0x0000000700082c82 */ /* 0x000fe20008000000 */
[----:B------:R-:W-:Y:S01]  /*04e0*/  @!UP2 UMOV UR7, UR17 ;  /* 0x000000110007ac82 */ /* 0x000fe20008000000 */
[----:B0-----:R-:W-:-:S08]  /*04f0*/  @UP2 UIMAD.WIDE.U32 UR14, UR4, UR14, UR8 ;  /* 0x0000000e040e22a5 */ /* 0x001fd0000f8e0008 */
[----:B------:R-:W-:Y:S01]  /*0500*/  VOTEU.ALL UP0, P0 ;  /* 0x00000000003f7886 */ /* 0x000fe20000000000 */
[----:B------:R-:W-:Y:S01]  /*0510*/  VOTEU.ALL UP1, P0 ;  /* 0x00000000003f7886 */ /* 0x000fe20000020000 */
[----:B------:R-:W-:-:S03]  /*0520*/  IMAD.U32 R2, RZ, RZ, UR14 ;  /* 0x0000000eff027e24 */ /* 0x000fc6000f8e00ff */
[----:B------:R-:W0:Y:S01]  /*0530*/  @!UP0 S2UR UR6, SR_CgaCtaId ;  /* 0x00000000000689c3 */ /* 0x000e220000008800 */
[----:B------:R-:W-:Y:S01]  /*0540*/  @!UP0 UMOV UR5, 0x400 ;  /* 0x0000040000058882 */ /* 0x000fe20000000000 */
[----:B------:R-:W-:-:S04]  /*0550*/  @!UP0 UIADD3 UR12, -UR12, 0x100000, URZ ;  /* 0x001000000c0c8890 */ /* 0x000fc8000fffe13f */
[----:B------:R-:W-:Y:S02]  /*0560*/  @!UP0 USHF.L.U32 UR13, UR12, 0xb, URZ ;  /* 0x0000000b0c0d8899 */ /* 0x000fe4000800063f */
[----:B------:R-:W-:Y:S01]  /*0570*/  @!UP0 USHF.L.U32 UR12, UR12, 0x1, URZ ;  /* 0x000000010c0c8899 */ /* 0x000fe2000800063f */
[----:B------:R-:W-:Y:S01]  /*0580*/  IMAD.U32 R3, RZ, RZ, UR15 ;  /* 0x0000000fff037e24 */ /* 0x000fe2000f8e00ff */
[----:B0-----:R-:W-:Y:S01]  /*0590*/  @!UP0 ULEA UR16, UR6, UR5, 0x18 ;  /* 0x0000000506108291 */ /* 0x001fe2000f8ec03f */
[----:B------:R-:W-:Y:S01]  /*05a0*/  VOTEU.ALL UP0, P0 ;  /* 0x00000000003f7886 */ /* 0x000fe20000000000 */
[----:B------:R-:W-:Y:S01]  /*05b0*/  PLOP3.LUT P0, PT, PT, PT, UP2, 0x80, 0x0 ;  /* 0x000000000000781c */ /* 0x000fe20003f0f028 */
[----:B------:R-:W-:Y:S01]  /*05c0*/  UMOV UR5, URZ ;  /* 0x0000003f00057c82 */ /* 0x000fe20008000000 */
[----:B------:R-:W-:Y:S01]  /*05d0*/  @UP2 UMOV UR6, URZ ;  /* 0x0000003f00062c82 */ /* 0x000fe20008000000 */
[----:B------:R-:W-:Y:S02]  /*05e0*/  @!UP2 UIMAD.WIDE.U32 UR8, UR11, UR7, UR4 ;  /* 0x000000070b08a2a5 */ /* 0x000fe4000f8e0004 */
[----:B------:R-:W-:-:S04]  /*05f0*/  @UP2 UIADD3 UR6, UR15, UR6, URZ ;  /* 0x000000060f062290 */ /* 0x000fc8000fffe03f */
[----:B------:R-:W-:Y:S01]  /*0600*/  IMAD.U32 R5, RZ, RZ, UR9 ;  /* 0x00000009ff057e24 */ /* 0x000fe2000f8e00ff */
[----:B------:R-:W0:Y:S02]  /*0610*/  FENCE.VIEW.ASYNC.S ;  /* 0x00000000000073c6 */ /* 0x000e240000000000 */
[----:B0-----:R0:W2:Y:S01]  /*0620*/  @!UP0 SYNCS.EXCH.64 URZ, [UR16+0x50], UR12 ;  /* 0x0000500c103f85b2 */ /* 0x0010a20008000100 */
[----:B------:R-:W-:Y:S02]  /*0630*/  @P2 IMAD.U32 R6, RZ, RZ, UR6 ;  /* 0x00000006ff062e24 */ /* 0x000fe4000f8e00ff */
[----:B------:R-:W-:Y:S02]  /*0640*/  @P0 IMAD.MOV.U32 R7, RZ, RZ, R2 ;  /* 0x000000ffff070224 */ /* 0x000fe400078e0002 */
[----:B------:R-:W-:Y:S02]  /*0650*/  IMAD.U32 R2, RZ, RZ, UR8 ;  /* 0x00000008ff027e24 */ /* 0x000fe4000f8e00ff */
[----:B------:R-:W-:-:S02]  /*0660*/  @!P4 IMAD.MOV.U32 R6, RZ, RZ, R5 ;  /* 0x000000ffff06c224 */ /* 0x000fc400078e0005 */
[----:B------:R-:W-:Y:S02]  /*0670*/  @!P3 IMAD.MOV.U32 R7, RZ, RZ, R2 ;  /* 0x000000ffff07b224 */ /* 0x000fe400078e0002 */
[----:B------:R-:W-:Y:S01]  /*0680*/  IMAD.U32 R3, RZ, RZ, UR9 ;  /* 0x00000009ff037e24 */ /* 0x000fe2000f8e00ff */
[----:B------:R0:W-:Y:S01]  /*0690*/  STL [R1+0x600], R6 ;  /* 0x0006000601007387 */ /* 0x0001e20000100800 */
[----:B------:R-:W-:-:S03]  /*06a0*/  IMAD.U32 R4, RZ, RZ, UR8 ;  /* 0x00000008ff047e24 */ /* 0x000fc6000f8e00ff */
[----:B------:R0:W-:Y:S01]  /*06b0*/  STL [R1+0x604], R7 ;  /* 0x0006040701007387 */ /* 0x0001e20000100800 */
[----:B------:R0:W2:Y:S01]  /*06c0*/  @!UP1 SYNCS.EXCH.64 URZ, [UR16+0x58], UR12 ;  /* 0x0000580c103f95b2 */ /* 0x0000a20008000100 */
[----:B------:R-:W-:Y:S01]  /*06d0*/  NOP ;  /* 0x0000000000007918 */ /* 0x000fe20000000000 */
[----:B--234-:R-:W-:Y:S06]  /*06e0*/  BAR.SYNC.DEFER_BLOCKING 0x0 ;  /* 0x0000000000007b1d */ /* 0x01cfec0000010000 */
[----:B------:R-:W-:Y:S05]  /*06f0*/  @!P1 BRA `(.L_x_3) ;  /* 0x0000034c00909947 */ /* 0x000fea0003800000 */
[----:B------:R-:W-:-:S06]  /*0700*/  UISETP.GT.U32.AND UP0, UPT, UR18, 0x1, UPT ;  /* 0x000000011200788c */ /* 0x000fcc000bf04070 */
[----:B------:R-:W-:-:S13]  /*0710*/  PLOP3.LUT P0, PT, PT, PT, UP0, 0x80, 0x0 ;  /* 0x000000000000781c */ /* 0x000fda0003f0f008 */
[----:B0-----:R-:W-:Y:S05]  /*0720*/  @P0 EXIT ;  /* 0x000000000000094d */ /* 0x001fea0003800000 */
[----:B------:R-:W-:Y:S01]  /*0730*/  ULDC.64 UR8, c[0x0][0x650] ;  /* 0x0001940000087ab9 */ /* 0x000fe20000000a00 */
[----:B------:R-:W-:Y:S01]  /*0740*/  UMOV UR42, 0xffffffff ;  /* 0xffffffff002a7882 */ /* 0x000fe20000000000 */
[----:B------:R-:W-:Y:S01]  /*0750*/  ISETP.GE.U32.AND P0, PT, R7, UR8, PT ;  /* 0x0000000807007c0c */ /* 0x000fe2000bf06070 */
[----:B------:R-:W-:Y:S01]  /*0760*/  UMOV UR43, 0xffffffff ;  /* 0xffffffff002b7882 */ /* 0x000fe20000000000 */
[----:B------:R-:W-:Y:S01]  /*0770*/  UMOV UR44, 0xffffffff ;  /* 0xffffffff002c7882 */ /* 0x000fe20000000000 */
[----:B------:R-:W-:Y:S02]  /*0780*/  PRMT R0, RZ, 0x7610, R0 ;  /* 0x00007610ff007816 */ /* 0x000fe40000000000 */
[----:B------:R-:W-:-:S13]  /*0790*/  ISETP.GE.U32.AND.EX P0, PT, R6, UR9, PT, P0 ;  /* 0x0000000906007c0c */ /* 0x000fda000bf06100 */
[----:B------:R-:W-:Y:S05]  /*07a0*/  @P0 BRA `(.L_x_4) ;  /* 0x0000000400800947 */ /* 0x000fea0003800000 */
[----:B------:R-:W-:Y:S01]  /*07b0*/  I2FP.F32.U32 R0, UR4 ;  /* 0x0000000400007c45 */ /* 0x000fe20008201000 */
[----:B------:R-:W-:Y:S01]  /*07c0*/  ULDC.64 UR16, c[0x0][0x628] ;  /* 0x00018a0000107ab9 */ /* 0x000fe20000000a00 */
[----:B------:R-:W-:Y:S01]  /*07d0*/  ULDC UR6, c[0x0][0x150] ;  /* 0x0000540000067ab9 */ /* 0x000fe20000000800 */
[----:B------:R-:W-:Y:S01]  /*07e0*/  ISETP.NE.U32.AND P0, PT, RZ, UR16, PT ;  /* 0x00000010ff007c0c */ /* 0x000fe2000bf05070 */
[----:B------:R-:W-:Y:S01]  /*07f0*/  ULDC UR15, c[0x0][0x630] ;  /* 0x00018c00000f7ab9 */ /* 0x000fe20000000800 */
[----:B------:R-:W-:Y:S01]  /*0800*/  FMUL R0, R0, UR6 ;  /* 0x0000000600007c20 */ /* 0x000fe20008400000 */
[----:B------:R-:W-:Y:S01]  /*0810*/  R2UR UR18, R7 ;  /* 0x00000000071272ca */ /* 0x000fe200000e0000 */
[----:B------:R-:W-:Y:S01]  /*0820*/  ULDC UR20, c[0x0][0x154] ;  /* 0x0000550000147ab9 */ /* 0x000fe20000000800 */
[----:B------:R-:W-:Y:S01]  /*0830*/  ISETP.NE.AND.EX P0, PT, RZ, UR17, PT, P0 ;  /* 0x00000011ff007c0c */ /* 0x000fe2000bf05300 */
[----:B------:R0:W1:Y:S01]  /*0840*/  F2I.U32.TRUNC.NTZ R2, R0 ;  /* 0x0000000000027305 */ /* 0x000062000020f000 */
[----:B------:R-:W-:-:S02]  /*0850*/  R2UR UR19, R6 ;  /* 0x00000000061372ca */ /* 0x000fc400000e0000 */
[----:B------:R-:W-:Y:S02]  /*0860*/  R2UR UR8, R7 ;  /* 0x00000000070872ca */ /* 0x000fe400000e0000 */
[----:B------:R-:W-:-:S07]  /*0870*/  R2UR UR9, R6 ;  /* 0x00000000060972ca */ /* 0x000fce00000e0000 */
[----:B0-----:R-:W-:Y:S08]  /*0880*/  @!P0 BRA `(.L_x_5) ;  /* 0x0000000000308947 */ /* 0x001ff00003800000 */
[----:B------:R-:W-:Y:S01]  /*0890*/  R2UR UR8, R7 ;  /* 0x00000000070872ca */ /* 0x000fe200000e0000 */
[----:B------:R-:W-:Y:S01]  /*08a0*/  ULDC UR6, c[0x0][0x634] ;  /* 0x00018d0000067ab9 */ /* 0x000fe20000000800 */
[----:B------:R-:W-:-:S11]  /*08b0*/  R2UR UR14, R6 ;  /* 0x00000000060e72ca */ /* 0x000fd600000e0000 */
[----:B------:R-:W-:-:S04]  /*08c0*/  UIADD3 UR6, UP0, UR8, UR6, URZ ;  /* 0x0000000608067290 */ /* 0x000fc8000ff1e03f */
[----:B------:R-:W-:-:S04]  /*08d0*/  UIADD3.X UR14, URZ, UR14, URZ, UP0, !UPT ;  /* 0x0000000e3f0e7290 */ /* 0x000fc800087fe43f */
[----:B------:R-:W-:-:S04]  /*08e0*/  UIMAD.WIDE.U32 UR8, UR14, UR16, URZ ;  /* 0x000000100e0872a5 */ /* 0x000fc8000f8e003f */
[----:B------:R-:W-:Y:S02]  /*08f0*/  UIMAD.WIDE.U32 UR10, UP0, UR6, UR17, UR8 ;  /* 0x00000011060a72a5 */ /* 0x000fe4000f800008 */
[----:B------:R-:W-:Y:S02]  /*0900*/  UIMAD.WIDE.U32 UR8, UR6, UR16, URZ ;  /* 0x00000010060872a5 */ /* 0x000fe4000f8e003f */
[----:B------:R-:W-:Y:S02]  /*0910*/  UIADD3.X UR13, URZ, URZ, URZ, UP0, !UPT ;  /* 0x0000003f3f0d7290 */ /* 0x000fe400087fe43f */
[----:B------:R-:W-:Y:S01]  /*0920*/  UIADD3 URZ, UP0, UR9, UR10, URZ ;  /* 0x0000000a093f7290 */ /* 0x000fe2000ff1e03f */
[----:B------:R-:W-:-:S03]  /*0930*/  UMOV UR12, UR11 ;  /* 0x0000000b000c7c82 */ /* 0x000fc60008000000 */
[----:B------:R-:W-:-:S12]  /*0940*/  UIMAD.WIDE.U32.X UR8, UR14, UR17, UR12, UP0 ;  /* 0x000000110e0872a5 */ /* 0x000fd800080e040c */
.L_x_5:
[----:B------:R-:W-:Y:S01]  /*0950*/  USHF.R.U64 UR44, UR8, UR15, UR9 ;  /* 0x0000000f082c7299 */ /* 0x000fe20008001209 */
[----:B------:R-:W-:Y:S01]  /*0960*/  I2FP.F32.U32 R0, UR7 ;  /* 0x0000000700007c45 */ /* 0x000fe20008201000 */
[----:B------:R-:W-:Y:S01]  /*0970*/  USHF.R.U32.HI UR5, URZ, UR15, UR9 ;  /* 0x0000000f3f057299 */ /* 0x000fe20008011609 */
[----:B-1----:R-:W-:Y:S01]  /*0980*/  R2UR UR12, R2 ;  /* 0x00000000020c72ca */ /* 0x002fe200000e0000 */
[----:B------:R-:W-:Y:S02]  /*0990*/  UIADD3 UR6, UP0, URZ, -UR44, URZ ;  /* 0x8000002c3f067290 */ /* 0x000fe4000ff1e03f */
[----:B------:R-:W-:Y:S01]  /*09a0*/  FMUL R0, R0, UR20 ;  /* 0x0000001400007c20 */ /* 0x000fe20008400000 */
[----:B------:R-:W-:Y:S01]  /*09b0*/  ULDC.64 UR8, c[0x0][0x620] ;  /* 0x0001880000087ab9 */ /* 0x000fe20000000a00 */
[----:B------:R-:W-:Y:S01]  /*09c0*/  UIADD3.X UR5, URZ, ~UR5, URZ, UP0, !UPT ;  /* 0x800000053f057290 */ /* 0x000fe200087fe43f */
[----:B------:R-:W-:Y:S01]  /*09d0*/  UMOV UR10, UR18 ;  /* 0x00000012000a7c82 */ /* 0x000fe20008000000 */
[----:B------:R-:W-:-:S02]  /*09e0*/  UMOV UR11, UR19 ;  /* 0x00000013000b7c82 */ /* 0x000fc40008000000 */
[----:B------:R-:W-:Y:S01]  /*09f0*/  UIMAD UR5, UR5, UR8, URZ ;  /* 0x00000008050572a4 */ /* 0x000fe2000f8e023f */
[----:B------:R-:W0:Y:S01]  /*0a00*/  F2I.U32.TRUNC.NTZ R0, R0 ;  /* 0x0000000000007305 */ /* 0x000e22000020f000 */
[----:B------:R-:W-:Y:S02]  /*0a10*/  UIMAD.WIDE.U32 UR10, UR6, UR8, UR10 ;  /* 0x00000008060a72a5 */ /* 0x000fe4000f8e000a */
[----:B------:R-:W-:Y:S01]  /*0a20*/  UIMAD UR6, UR6, UR9, UR5 ;  /* 0x00000009060672a4 */ /* 0x000fe2000f8e0205 */
[----:B------:R-:W-:Y:S01]  /*0a30*/  ULDC UR21, c[0x0][0x658] ;  /* 0x0001960000157ab9 */ /* 0x000fe20000000800 */
[----:B------:R-:W-:Y:S02]  /*0a40*/  UMOV UR19, 0xffffffff ;  /* 0xffffffff00137882 */ /* 0x000fe40000000000 */
[----:B------:R-:W-:Y:S01]  /*0a50*/  UIADD3 UR6, UR11, UR6, URZ ;  /* 0x000000060b067290 */ /* 0x000fe2000fffe03f */
[----:B------:R-:W-:Y:S01]  /*0a60*/  ULDC UR15, c[0x0][0x618] ;  /* 0x00018600000f7ab9 */ /* 0x000fe20000000800 */
[----:B------:R-:W-:Y:S01]  /*0a70*/  ULDC.64 UR8, c[0x0][0x640] ;  /* 0x0001900000087ab9 */ /* 0x000fe20000000a00 */
[----:B------:R-:W-:Y:S01]  /*0a80*/  USHF.L.U32 UR11, UR19, UR21, URZ ;  /* 0x00000015130b7299 */ /* 0x000fe2000800063f */
[----:B------:R-:W-:Y:S01]  /*0a90*/  ISETP.NE.U32.AND P0, PT, RZ, UR8, PT ;  /* 0x00000008ff007c0c */ /* 0x000fe2000bf05070 */
[----:B------:R-:W-:-:S02]  /*0aa0*/  USHF.R.U64 UR19, UR10, UR15, UR6 ;  /* 0x0000000f0a137299 */ /* 0x000fc40008001206 */
[----:B------:R-:W-:Y:S01]  /*0ab0*/  USHF.R.U32.HI UR10, URZ, UR15, UR6 ;  /* 0x0000000f3f0a7299 */ /* 0x000fe20008011606 */
[----:B0-----:R-:W-:Y:S01]  /*0ac0*/  R2UR UR14, R0 ;  /* 0x00000000000e72ca */ /* 0x001fe200000e0000 */
[----:B------:R-:W-:Y:S01]  /*0ad0*/  ULDC UR17, c[0x0][0x608] ;  /* 0x0001820000117ab9 */ /* 0x000fe20000000800 */
[----:B------:R-:W-:Y:S01]  /*0ae0*/  ISETP.NE.AND.EX P0, PT, RZ, UR9, PT, P0 ;  /* 0x00000009ff007c0c */ /* 0x000fe2000bf05300 */
[----:B------:R-:W-:Y:S02]  /*0af0*/  USHF.R.U64 UR23, UR19, UR17, UR10 ;  /* 0x0000001113177299 */ /* 0x000fe4000800120a */
[----:B------:R-:W-:Y:S01]  /*0b00*/  USHF.R.U32.HI UR10, URZ, UR17, UR10 ;  /* 0x000000113f0a7299 */ /* 0x000fe2000801160a */
[----:B------:R-:W-:Y:S01]  /*0b10*/  UMOV UR16, 0x1 ;  /* 0x0000000100107882 */ /* 0x000fe20000000000 */
[----:B------:R-:W-:Y:S02]  /*0b20*/  UIADD3 UR12, -UR12, URZ, URZ ;  /* 0x0000003f0c0c7290 */ /* 0x000fe4000fffe13f */
[----:B------:R-:W-:-:S02]  /*0b30*/  USHF.R.U64 UR24, UR23, UR21, UR10 ;  /* 0x0000001517187299 */ /* 0x000fc4000800120a */
[----:B------:R-:W-:Y:S01]  /*0b40*/  USHF.L.U32 UR6, UR16, UR21, URZ ;  /* 0x0000001510067299 */ /* 0x000fe2000800063f */
[----:B------:R-:W-:Y:S01]  /*0b50*/  ULDC UR13, c[0x0][0x144] ;  /* 0x00005100000d7ab9 */ /* 0x000fe20000000800 */
[----:B------:R-:W-:Y:S01]  /*0b60*/  ULDC UR5, c[0x0][0x600] ;  /* 0x0001800000057ab9 */ /* 0x000fe20000000800 */
[----:B------:R-:W-:Y:S02]  /*0b70*/  ULOP3.LUT UR16, URZ, UR11, URZ, 0x33, !UPT ;  /* 0x0000000b3f107292 */ /* 0x000fe4000f8e333f */
[----:B------:R-:W-:Y:S02]  /*0b80*/  USHF.R.U32.HI UR11, URZ, UR21, UR10 ;  /* 0x000000153f0b7299 */ /* 0x000fe4000801160a */
[----:B------:R-:W-:Y:S02]  /*0b90*/  UIADD3 UR18, UR5, -0x1, URZ ;  /* 0xffffffff05127890 */ /* 0x000fe4000fffe03f */
[----:B------:R-:W-:Y:S02]  /*0ba0*/  UIADD3 UR20, -UR14, URZ, URZ ;  /* 0x0000003f0e147290 */ /* 0x000fe4000fffe13f */
[----:B------:R-:W-:Y:S01]  /*0bb0*/  UIMAD UR4, UR13, UR12, UR4 ;  /* 0x0000000c0d0472a4 */ /* 0x000fe2000f8e0204 */
[----:B------:R-:W-:Y:S01]  /*0bc0*/  ULDC UR25, c[0x0][0x148] ;  /* 0x0000520000197ab9 */ /* 0x000fe20000000800 */
[----:B------:R-:W-:Y:S01]  /*0bd0*/  ULDC UR21, c[0x0][0x648] ;  /* 0x0001920000157ab9 */ /* 0x000fe20000000800 */
[----:B------:R-:W-:Y:S01]  /*0be0*/  ULDC UR22, c[0x0][0x638] ;  /* 0x00018e0000167ab9 */ /* 0x000fe20000000800 */
[----:B------:R-:W-:Y:S01]  /*0bf0*/  UMOV UR10, UR24 ;  /* 0x00000018000a7c82 */ /* 0x000fe20008000000 */
[----:B------:R-:W-:Y:S07]  /*0c00*/  @!P0 BRA `(.L_x_6) ;  /* 0x0000000000308947 */ /* 0x000fee0003800000 */
[----:B------:R-:W-:Y:S02]  /*0c10*/  ULDC UR14, c[0x0][0x64c] ;  /* 0x00019300000e7ab9 */ /* 0x000fe40000000800 */
        /* <DEDUP_REMOVED lines=8> */
[----:B------:R-:W-:-:S07]  /*0ca0*/  UIMAD.WIDE.U32.X UR8, UR17, UR9, UR14, UP0 ;  /* 0x00000009110872a5 */ /* 0x000fce00080e040e */
[----:B------:R-:W-:Y:S01]  /*0cb0*/  UMOV UR10, UR8 ;  /* 0x00000008000a7c82 */ /* 0x000fe20008000000 */
[----:B------:R-:W-:-:S05]  /*0cc0*/  UMOV UR11, UR9 ;  /* 0x00000009000b7c82 */ /* 0x000fca0008000000 */
.L_x_6:
[----:B------:R-:W-:Y:S01]  /*0cd0*/  UISETP.NE.AND UP0, UPT, UR41, URZ, UPT ;  /* 0x0000003f2900728c */ /* 0x000fe2000bf05270 */
[----:B------:R-:W-:Y:S01]  /*0ce0*/  IMAD.MOV.U32 R0, RZ, RZ, 0x1 ;  /* 0x00000001ff007424 */ /* 0x000fe200078e00ff */
[----:B------:R-:W-:Y:S02]  /*0cf0*/  USHF.R.U64 UR8, UR10, UR21, UR11 ;  /* 0x000000150a087299 */ /* 0x000fe4000800120b */
[----:B------:R-:W-:Y:S02]  /*0d00*/  ULOP3.LUT UR16, UR23, UR16, URZ, 0xc0, !UPT ;  /* 0x0000001017107292 */ /* 0x000fe4000f8ec03f */
[----:B------:R-:W-:Y:S02]  /*0d10*/  ULOP3.LUT UR18, UR19, UR18, URZ, 0xc0, !UPT ;  /* 0x0000001213127292 */ /* 0x000fe4000f8ec03f */
[----:B------:R-:W-:-:S03]  /*0d20*/  UIMAD UR16, UR6, UR8, UR16 ;  /* 0x00000008061072a4 */ /* 0x000fc6000f8e0210 */
[----:B------:R-:W-:Y:S02]  /*0d30*/  @UP0 UIMAD UR4, UR25, UR20, UR7 ;  /* 0x00000014190402a4 */ /* 0x000fe4000f8e0207 */
[----:B------:R-:W-:-:S04]  /*0d40*/  UIADD3 UR7, -UR8, URZ, URZ ;  /* 0x0000003f08077290 */ /* 0x000fc8000fffe13f */
[----:B------:R-:W-:-:S03]  /*0d50*/  UIMAD UR6, UR7, UR22, UR24 ;  /* 0x00000016070672a4 */ /* 0x000fc6000f8e0218 */
[----:B------:R-:W-:Y:S01]  /*0d60*/  ULDC UR7, c[0x0][0x610] ;  /* 0x0001840000077ab9 */ /* 0x000fe20000000800 */
[----:B------:R-:W-:Y:S02]  /*0d70*/  UIMAD UR6, UR6, UR5, UR18 ;  /* 0x00000005060672a4 */ /* 0x000fe4000f8e0212 */
[----:B------:R-:W-:-:S04]  /*0d80*/  UIMAD UR4, UR16, UR7, UR4 ;  /* 0x00000007100472a4 */ /* 0x000fc8000f8e0204 */
[----:B------:R-:W-:Y:S02]  /*0d90*/  USEL UR43, UR6, UR4, !UP0 ;  /* 0x00000004062b7287 */ /* 0x000fe4000c000000 */
[----:B------:R-:W-:-:S12]  /*0da0*/  USEL UR42, UR4, UR6, !UP0 ;  /* 0x00000006042a7287 */ /* 0x000fd8000c000000 */
.L_x_4:
[----:B------:R-:W-:-:S08]  /*0db0*/  NOP ;  /* 0x0000000000007918 */ /* 0x000fd00000000000 */
[----:B------:R-:W0:Y:S02]  /*0dc0*/  USETMAXREG.TRY_ALLOC.CTAPOOL UP0, 0xf0 ;  /* 0x000000f0000079c8 */ /* 0x000e240008000600 */
[----:B0-----:R-:W-:-:S13]  /*0dd0*/  PLOP3.LUT P0, PT, PT, PT, UP0, 0x80, 0x0 ;  /* 0x000000000000781c */ /* 0x001fda0003f0f008 */
[----:B------:R-:W-:Y:S05]  /*0de0*/  @!P0 BRA `(.L_x_4) ;  /* 0xfffffffc00f08947 */ /* 0x000fea000383ffff */
[----:B------:R-:W-:Y:S01]  /*0df0*/  ULDC.64 UR4, c[0x0][0x598] ;  /* 0x0001660000047ab9 */ /* 0x000fe20000000a00 */
[----:B------:R-:W-:Y:S01]  /*0e00*/  ULDC.64 UR36, c[0x0][0x208] ;  /* 0x0000820000247ab9 */ /* 0x000fe20000000a00 */
[----:B------:R-:W-:-:S04]  /*0e10*/  ISETP.NE.U32.AND P0, PT, RZ, UR4, PT ;  /* 0x00000004ff007c0c */ /* 0x000fc8000bf05070 */
[----:B------:R-:W-:-:S13]  /*0e20*/  ISETP.NE.AND.EX P0, PT, RZ, UR5, PT, P0 ;  /* 0x00000005ff007c0c */ /* 0x000fda000bf05300 */
[----:B------:R-:W-:Y:S05]  /*0e30*/  @!P0 BRA `(.L_x_7) ;  /* 0x00000000001c8947 */ /* 0x000fea0003800000 */
[----:B------:R-:W0:Y:S02]  /*0e40*/  LDC.64 R2, c[0x0][0x598] ;  /* 0x00016600ff027b82 */ /* 0x000e240000000a00 */
[----:B0-----:R-:W2:Y:S02]  /*0e50*/  LDG.E.64 R2, desc[UR36][R2.64] ;  /* 0x0000002402027981 */ /* 0x001ea4000c1e1b00 */
[----:B--2---:R-:W-:-:S04]  /*0e60*/  ISETP.NE.U32.AND P0, PT, R2, RZ, PT ;  /* 0x000000ff0200720c */ /* 0x004fc80003f05070 */
[----:B------:R-:W-:-:S13]  /*0e70*/  ISETP.NE.AND.EX P0, PT, R3, RZ, PT, P0 ;  /* 0x000000ff0300720c */ /* 0x000fda0003f05300 */
[----:B------:R-:W-:Y:S05]  /*0e80*/  @!P0 BRA `(.L_x_7) ;  /* 0x0000000000088947 */ /* 0x000fea0003800000 */
[----:B------:R0:W5:Y:S01]  /*0e90*/  LD.E R2, desc[UR36][R2.64] ;  /* 0x0000002402027980 */ /* 0x000162000c101900 */
[----:B------:R-:W-:Y:S05]  /*0ea0*/  BRA `(.L_x_8) ;  /* 0x0000000000247947 */ /* 0x000fea0003800000 */
.L_x_7:
[----:B------:R-:W-:Y:S02]  /*0eb0*/  ULDC.64 UR4, c[0x0][0x588] ;  /* 0x0001620000047ab9 */ /* 0x000fe40000000a00 */
[----:B------:R-:W-:-:S04]  /*0ec0*/  ISETP.NE.U32.AND P0, PT, RZ, UR4, PT ;  /* 0x00000004ff007c0c */ /* 0x000fc8000bf05070 */
[----:B------:R-:W-:-:S13]  /*0ed0*/  ISETP.NE.AND.EX P0, PT, RZ, UR5, PT, P0 ;  /* 0x00000005ff007c0c */ /* 0x000fda000bf05300 */
[----:B------:R-:W-:Y:S05]  /*0ee0*/  @!P0 BRA `(.L_x_9) ;  /* 0x00000000000c8947 */ /* 0x000fea0003800000 */
[----:B------:R-:W0:Y:S02]  /*0ef0*/  LDC.64 R2, c[0x0][0x588] ;  /* 0x00016200ff027b82 */ /* 0x000e240000000a00 */
[----:B0-----:R1:W5:Y:S01]  /*0f00*/  LDG.E R2, desc[UR36][R2.64] ;  /* 0x0000002402027981 */ /* 0x001362000c1e1900 */
[----:B------:R-:W-:Y:S05]  /*0f10*/  BRA `(.L_x_8) ;  /* 0x0000000000087947 */ /* 0x000fea0003800000 */
.L_x_9:
[----:B------:R-:W-:Y:S02]  /*0f20*/  ULDC UR4, c[0x0][0x580] ;  /* 0x0001600000047ab9 */ /* 0x000fe40000000800 */
[----:B------:R-:W-:-:S07]  /*0f30*/  IMAD.U32 R2, RZ, RZ, UR4 ;  /* 0x00000004ff027e24 */ /* 0x000fce000f8e00ff */
.L_x_8:
[----:B------:R-:W-:Y:S02]  /*0f40*/  ULDC.64 UR4, c[0x0][0x5a0] ;  /* 0x0001680000047ab9 */ /* 0x000fe40000000a00 */
[----:B------:R-:W-:-:S04]  /*0f50*/  ISETP.NE.U32.AND P0, PT, RZ, UR4, PT ;  /* 0x00000004ff007c0c */ /* 0x000fc8000bf05070 */
[----:B------:R-:W-:-:S13]  /*0f60*/  ISETP.NE.AND.EX P0, PT, RZ, UR5, PT, P0 ;  /* 0x00000005ff007c0c */ /* 0x000fda000bf05300 */
[----:B------:R-:W-:Y:S05]  /*0f70*/  @!P0 BRA `(.L_x_10) ;  /* 0x00000000001c8947 */ /* 0x000fea0003800000 */
[----:B------:R-:W2:Y:S02]  /*0f80*/  LDC.64 R4, c[0x0][0x5a0] ;  /* 0x00016800ff047b82 */ /* 0x000ea40000000a00 */
[----:B--2---:R-:W2:Y:S02]  /*0f90*/  LDG.E.64 R4, desc[UR36][R4.64] ;  /* 0x0000002404047981 */ /* 0x004ea4000c1e1b00 */
[----:B--2---:R-:W-:-:S04]  /*0fa0*/  ISETP.NE.U32.AND P0, PT, R4, RZ, PT ;  /* 0x000000ff0400720c */ /* 0x004fc80003f05070 */
[----:B------:R-:W-:-:S13]  /*0fb0*/  ISETP.NE.AND.EX P0, PT, R5, RZ, PT, P0 ;  /* 0x000000ff0500720c */ /* 0x000fda0003f05300 */
[----:B------:R-:W-:Y:S05]  /*0fc0*/  @!P0 BRA `(.L_x_10) ;  /* 0x0000000000088947 */ /* 0x000fea0003800000 */
[----:B------:R2:W5:Y:S01]  /*0fd0*/  LD.E R16, desc[UR36][R4.64] ;  /* 0x0000002404107980 */ /* 0x000562000c101900 */
[----:B------:R-:W-:Y:S05]  /*0fe0*/  BRA `(.L_x_11) ;  /* 0x0000000000247947 */ /* 0x000fea0003800000 */
.L_x_10:
[----:B------:R-:W-:Y:S02]  /*0ff0*/  ULDC.64 UR4, c[0x0][0x590] ;  /* 0x0001640000047ab9 */ /* 0x000fe40000000a00 */
[----:B------:R-:W-:-:S04]  /*1000*/  ISETP.NE.U32.AND P0, PT, RZ, UR4, PT ;  /* 0x00000004ff007c0c */ /* 0x000fc8000bf05070 */
[----:B------:R-:W-:-:S13]  /*1010*/  ISETP.NE.AND.EX P0, PT, RZ, UR5, PT, P0 ;  /* 0x00000005ff007c0c */ /* 0x000fda000bf05300 */
[----:B------:R-:W-:Y:S05]  /*1020*/  @!P0 BRA `(.L_x_12) ;  /* 0x00000000000c8947 */ /* 0x000fea0003800000 */
[----:B------:R-:W2:Y:S02]  /*1030*/  LDC.64 R16, c[0x0][0x590] ;  /* 0x00016400ff107b82 */ /* 0x000ea40000000a00 */
[----:B--2---:R3:W5:Y:S01]  /*1040*/  LDG.E R16, desc[UR36][R16.64] ;  /* 0x0000002410107981 */ /* 0x004762000c1e1900 */
[----:B------:R-:W-:Y:S05]  /*1050*/  BRA `(.L_x_11) ;  /* 0x0000000000087947 */ /* 0x000fea0003800000 */
.L_x_12:
[----:B------:R-:W-:Y:S02]  /*1060*/  ULDC UR4, c[0x0][0x584] ;  /* 0x0001610000047ab9 */ /* 0x000fe40000000800 */
[----:B------:R-:W-:-:S07]  /*1070*/  IMAD.U32 R16, RZ, RZ, UR4 ;  /* 0x00000004ff107e24 */ /* 0x000fce000f8e00ff */
.L_x_11:
[----:B------:R-:W-:-:S13]  /*1080*/  LOP3.LUT P0, RZ, R0, 0xff, RZ, 0xc0, !PT ;  /* 0x000000ff00ff7812 */ /* 0x000fda000780c0ff */
[----:B------:R-:W-:Y:S05]  /*1090*/  @!P0 EXIT ;  /* 0x000000000000894d */ /* 0x000fea0003800000 */
[----:B------:R-:W-:Y:S01]  /*10a0*/  ULDC UR4, c[0x0][0x28c] ;  /* 0x0000a30000047ab9 */ /* 0x000fe20000000800 */
[----:B------:R-:W-:Y:S01]  /*10b0*/  UMOV UR38, URZ ;  /* 0x0000003f00267c82 */ /* 0x000fe20008000000 */
[----:B------:R-:W-:Y:S01]  /*10c0*/  UIADD3 UR4, UR4, 0x1f, URZ ;  /* 0x0000001f04047890 */ /* 0x000fe2000fffe03f */
[----:B------:R-:W-:-:S03]  /*10d0*/  UMOV UR39, URZ ;  /* 0x0000003f00277c82 */ /* 0x000fc60008000000 */
[----:B------:R-:W-:-:S04]  /*10e0*/  USHF.R.S32.HI UR5, URZ, 0x1f, UR4 ;  /* 0x0000001f3f057899 */ /* 0x000fc80008011404 */
[----:B------:R-:W-:-:S04]  /*10f0*/  ULEA.HI UR5, UR5, UR4, URZ, 0x5 ;  /* 0x0000000405057291 */ /* 0x000fc8000f8f283f */
[----:B------:R-:W-:-:S12]  /*1100*/  USHF.R.S32.HI UR45, URZ, 0x5, UR5 ;  /* 0x000000053f2d7899 */ /* 0x000fd80008011405 */
.L_x_1178:
[----:B----4-:R-:W4:Y:S01]  /*1110*/  S2R R0, SR_TID.X ;  /* 0x0000000000007919 */ /* 0x010f220000002100 */
[----:B------:R-:W0:Y:S01]  /*1120*/  S2UR UR6, SR_CgaCtaId ;  /* 0x00000000000679c3 */ /* 0x000e220000008800 */
[----:B------:R-:W-:Y:S02]  /*1130*/  UMOV UR46, 0x400 ;  /* 0x00000400002e7882 */ /* 0x000fe40000000000 */
[----:B0-----:R-:W-:Y:S01]  /*1140*/  ULEA UR46, UR6, UR46, 0x18 ;  /* 0x0000002e062e7291 */ /* 0x001fe2000f8ec03f */
[----:B----4-:R-:W-:-:S04]  /*1150*/  LOP3.LUT R0, R0, 0x80, RZ, 0xc0, !PT ;  /* 0x0000008000007812 */ /* 0x010fc800078ec0ff */
[----:B------:R-:W-:-:S06]  /*1160*/  SHF.R.U32.HI R0, RZ, 0x7, R0 ;  /* 0x00000007ff007819 */ /* 0x000fcc0000011600 */
[----:B------:R-:W0:Y:S02]  /*1170*/  SHFL.IDX PT, R0, R0, RZ, 0x1f ;  /* 0x00001fff00007589 */ /* 0x000e2400000e0000 */
[----:B0-----:R-:W-:-:S13]  /*1180*/  R2UR UR4, R0 ;  /* 0x00000000000472ca */ /* 0x001fda00000e0000 */
[----:B------:R-:W-:-:S04]  /*1190*/  ULEA.HI UR5, UR4, UR4, URZ, 0x1 ;  /* 0x0000000404057291 */ /* 0x000fc8000f8f083f */
[----:B------:R-:W-:-:S04]  /*11a0*/  ULOP3.LUT UR5, UR5, 0xffffe, URZ, 0xc0, !UPT ;  /* 0x000ffffe05057892 */ /* 0x000fc8000f8ec03f */
[----:B------:R-:W-:-:S03]  /*11b0*/  UIADD3 UR5, UR4, -UR5, URZ ;  /* 0x8000000504057290 */ /* 0x000fc6000fffe03f */
[----:B------:R-:W-:Y:S01]  /*11c0*/  ULDC UR4, c[0x0][0x28c] ;  /* 0x0000a30000047ab9 */ /* 0x000fe20000000800 */
[----:B------:R-:W-:Y:S01]  /*11d0*/  ULEA UR5, UR5, UR46, 0xc ;  /* 0x0000002e05057291 */ /* 0x000fe2000f8e603f */
[----:B------:R-:W-:-:S03]  /*11e0*/  ISETP.LT.AND P0, PT, RZ, UR4, PT ;  /* 0x00000004ff007c0c */ /* 0x000fc6000bf01270 */
[----:B------:R-:W-:-:S04]  /*11f0*/  UIADD3 UR5, UR5, 0x100, URZ ;  /* 0x0000010005057890 */ /* 0x000fc8000fffe03f */
[----:B------:R-:W-:-:S04]  /*1200*/  USHF.R.U32.HI UR5, URZ, 0x4, UR5 ;  /* 0x000000043f057899 */ /* 0x000fc80008011605 */
[----:B------:R-:W-:Y:S02]  /*1210*/  ULOP3.LUT UR47, UR5, 0x3fff, URZ, 0xc0, !UPT ;  /* 0x00003fff052f7892 */ /* 0x000fe4000f8ec03f */
[----:B---3-5:R-:W-:Y:S10]  /*1220*/  @P0 BRA `(.L_x_13) ;  /* 0x0000000000400947 */ /* 0x028ff40003800000 */
[----:B------:R-:W-:Y:S01]  /*1230*/  MOV R0, 0x0 ;  /* 0x0000000000007802 */ /* 0x000fe20000000f00 */
[----:B------:R-:W-:Y:S01]  /*1240*/  ULDC.64 UR4, c[0x4][0x68] ;  /* 0x01001a0000047ab9 */ /* 0x000fe20000000a00 */
[----:B------:R-:W-:Y:S01]  /*1250*/  ULDC.64 UR6, c[0x4][0x8] ;  /* 0x0100020000067ab9 */ /* 0x000fe20000000a00 */
[----:B--2---:R-:W-:Y:S01]  /*1260*/  IMAD.U32 R4, RZ, RZ, UR4 ;  /* 0x00000004ff047e24 */ /* 0x004fe2000f8e00ff */
[----:B------:R0:W2:Y:S01]  /*1270*/  LDC.64 R14, c[0x4][R0] ;  /* 0x01000000000e7b82 */ /* 0x0000a20000000a00 */
[----:B------:R-:W-:Y:S01]  /*1280*/  IMAD.U32 R5, RZ, RZ, UR5 ;  /* 0x00000005ff057e24 */ /* 0x000fe2000f8e00ff */
[----:B------:R-:W-:Y:S01]  /*1290*/  ULDC.64 UR4, c[0x4][0x70] ;  /* 0x01001c0000047ab9 */ /* 0x000fe20000000a00 */
[----:B------:R-:W-:Y:S02]  /*12a0*/  IMAD.U32 R10, RZ, RZ, UR6 ;  /* 0x00000006ff0a7e24 */ /* 0x000fe4000f8e00ff */
[----:B------:R-:W-:Y:S02]  /*12b0*/  IMAD.U32 R6, RZ, RZ, UR4 ;  /* 0x00000004ff067e24 */ /* 0x000fe4000f8e00ff */
[----:B------:R-:W-:-:S02]  /*12c0*/  IMAD.U32 R7, RZ, RZ, UR5 ;  /* 0x00000005ff077e24 */ /* 0x000fc4000f8e00ff */
[----:B------:R-:W-:Y:S02]  /*12d0*/  IMAD.U32 R11, RZ, RZ, UR7 ;  /* 0x00000007ff0b7e24 */ /* 0x000fe4000f8e00ff */
[----:B------:R-:W-:Y:S02]  /*12e0*/  IMAD.MOV.U32 R8, RZ, RZ, 0x1e1 ;  /* 0x000001e1ff087424 */ /* 0x000fe400078e00ff */
[----:B------:R-:W-:Y:S02]  /*12f0*/  IMAD.MOV.U32 R12, RZ, RZ, 0x1 ;  /* 0x00000001ff0c7424 */ /* 0x000fe400078e00ff */
[----:B0-----:R-:W-:-:S07]  /*1300*/  IMAD.MOV.U32 R13, RZ, RZ, RZ ;  /* 0x000000ffff0d7224 */ /* 0x001fce00078e00ff */
[----:B------:R-:W-:-:S07]  /*1310*/  LEPC R20, `(.L_x_13) ;  /* 0x000000001014794e */ /* 0x000fce0000000000 */
[----:B-123-5:R-:W-:Y:S05]  /*1320*/  CALL.ABS.NOINC R14 ;  /* 0x000000000e007343 */ /* 0x02efea0003c00000 */
.L_x_13:
[----:B------:R-:W-:-:S06]  /*1330*/  ULOP3.LUT UR4, UR40, 0x1, URZ, 0xfc, !UPT ;  /* 0x0000000128047892 */ /* 0x000fcc000f8efc3f */
[----:B------:R-:W-:-:S05]  /*1340*/  IMAD.U32 R0, RZ, RZ, UR4 ;  /* 0x00000004ff007e24 */ /* 0x000fca000f8e00ff */
[----:B------:R-:W-:-:S13]  /*1350*/  ISETP.NE.AND P0, PT, R0, 0x3, PT ;  /* 0x000000030000780c */ /* 0x000fda0003f05270 */
[----:B------:R-:W-:Y:S05]  /*1360*/  @!P0 BRA `(.L_x_14) ;  /* 0x0000000000048947 */ /* 0x000fea0003800000 */
[----:B------:R-:W-:Y:S01]  /*1370*/  BPT.TRAP 0x1 ;  /* 0x000000040000795c */ /* 0x000fe20000300000 */
.L_x_14:
[----:B-1----:R-:W-:Y:S02]  /*1380*/  IMAD.U32 R3, RZ, RZ, UR39 ;  /* 0x00000027ff037e24 */ /* 0x002fe4000f8e00ff */
[----:B------:R-:W-:-:S03]  /*1390*/  IMAD.U32 R0, RZ, RZ, UR38 ;  /* 0x00000026ff007e24 */ /* 0x000fc6000f8e00ff */
[----:B------:R-:W-:Y:S02]  /*13a0*/  LEA R3, R3, UR46, 0x3 ;  /* 0x0000002e03037c11 */ /* 0x000fe4000f8e18ff */
[----:B------:R-:W-:-:S04]  /*13b0*/  SHF.L.U32 R0, R0, 0x1f, RZ ;  /* 0x0000001f00007819 */ /* 0x000fc800000006ff */
[----:B------:R0:W1:Y:S01]  /*13c0*/  SYNCS.PHASECHK.TRANS64.TRYWAIT P1, [R3+URZ], R0 ;  /* 0x00000000030075a7 */ /* 0x000062000802017f */
[----:B------:R-:W-:Y:S05]  /*13d0*/  @!P0 BRA `(.L_x_15) ;  /* 0x0000000000048947 */ /* 0x000fea0003800000 */
[----:B------:R-:W-:Y:S01]  /*13e0*/  BPT.TRAP 0x1 ;  /* 0x000000040000795c */ /* 0x000fe20000300000 */
.L_x_15:
[----:B-1----:R-:W-:Y:S05]  /*13f0*/  @P1 BRA `(.L_x_16) ;  /* 0x0000000000081947 */ /* 0x002fea0003800000 */
[----:B------:R-:W1:Y:S02]  /*1400*/  SYNCS.PHASECHK.TRANS64.TRYWAIT P1, [R3+URZ], R0 ;  /* 0x00000000030075a7 */ /* 0x000e64000802017f */
[----:B-1----:R-:W-:Y:S05]  /*1410*/  @!P1 BRA `(.L_x_17) ;  /* 0x0000035800409947 */ /* 0x002fea0003800000 */
.L_x_16:
[----:B------:R-:W-:-:S04]  /*1420*/  UISETP.LT.AND UP0, UPT, UR45, 0x1, UPT ;  /* 0x000000012d00788c */ /* 0x000fc8000bf01270 */
[----:B------:R-:W-:-:S06]  /*1430*/  USEL UR4, UR45, 0x1, UP0 ;  /* 0x000000012d047887 */ /* 0x000fcc0008000000 */
[----:B--2---:R-:W-:Y:S01]  /*1440*/  IMAD.U32 R5, RZ, RZ, UR4 ;  /* 0x00000004ff057e24 */ /* 0x004fe2000f8e00ff */
[----:B------:R-:W-:Y:S05]  /*1450*/  WARPSYNC.ALL ;  /* 0x0000000000007948 */ /* 0x000fea0003800000 */
[----:B------:R-:W-:-:S04]  /*1460*/  IADD3 R5, -R5, UR45, RZ ;  /* 0x0000002d05057c10 */ /* 0x000fc8000fffe1ff */
[----:B------:R-:W-:Y:S01]  /*1470*/  ISETP.GE.AND P1, PT, R5, 0x1, PT ;  /* 0x000000010500780c */ /* 0x000fe20003f26270 */
[----:B------:R-:W-:Y:S01]  /*1480*/  UIADD3 UR4, UR46, 0x18100, URZ ;  /* 0x000181002e047890 */ /* 0x000fe2000fffe03f */
[----:B------:R-:W-:Y:S01]  /*1490*/  WARPGROUP.ARRIVE ;  /* 0x00000000000079c5 */ /* 0x000fe20000000000 */
[----:B------:R-:W-:Y:S01]  /*14a0*/  ULOP3.LUT UR12, UR47, 0x10000, URZ, 0xfc, !UPT ;  /* 0x000100002f0c7892 */ /* 0x000fe2000f8efc3f */
[----:B------:R-:W-:Y:S01]  /*14b0*/  STL [R1+0xbcc], R17 ;  /* 0x000bcc1101007387 */ /* 0x000fe20000100800 */
[----:B------:R-:W-:Y:S02]  /*14c0*/  USHF.R.U32.HI UR4, URZ, 0x4, UR4 ;  /* 0x000000043f047899 */ /* 0x000fe40008011604 */
[----:B------:R-:W-:Y:S01]  /*14d0*/  UIMAD UR14, UR39, 0x600, UR12 ;  /* 0x00000600270e78a4 */ /* 0x000fe2000f8e020c */
[----:B-----5:R-:W-:Y:S01]  /*14e0*/  STL [R1+0xbc8], R16 ;  /* 0x000bc81001007387 */ /* 0x020fe20000100800 */
[----:B------:R-:W-:Y:S01]  /*14f0*/  ULOP3.LUT UR4, UR4, 0x3fff, URZ, 0xc0, !UPT ;  /* 0x00003fff04047892 */ /* 0x000fe2000f8ec03f */
[----:B------:R-:W-:Y:S01]  /*1500*/  UMOV UR5, 0x80000020 ;  /* 0x8000002000057882 */ /* 0x000fe20000000000 */
[----:B------:R-:W-:-:S02]  /*1510*/  UMOV UR7, 0x80000020 ;  /* 0x8000002000077882 */ /* 0x000fc40000000000 */
[----:B------:R-:W-:Y:S01]  /*1520*/  ULOP3.LUT UR13, UR4, 0x10000, URZ, 0xfc, !UPT ;  /* 0x00010000040d7892 */ /* 0x000fe2000f8efc3f */
[----:B------:R-:W-:Y:S01]  /*1530*/  STL [R1+0xbc4], R5 ;  /* 0x000bc40501007387 */ /* 0x000fe20000100800 */
[----:B------:R-:W-:Y:S01]  /*1540*/  UMOV UR9, UR5 ;  /* 0x0000000500097c82 */ /* 0x000fe20008000000 */
[----:B------:R-:W-:Y:S01]  /*1550*/  UMOV UR4, UR14 ;  /* 0x0000000e00047c82 */ /* 0x000fe20008000000 */
[----:B------:R-:W-:Y:S01]  /*1560*/  UIMAD UR15, UR39, 0x600, UR13 ;  /* 0x00000600270f78a4 */ /* 0x000fe2000f8e020d */
[----:B------:R-:W-:Y:S01]  /*1570*/  STL [R1+0xbc0], R2 ;  /* 0x000bc00201007387 */ /* 0x000fe20000100800 */
[----:B------:R-:W-:Y:S01]  /*1580*/  UMOV UR8, UR4 ;  /* 0x0000000400087c82 */ /* 0x000fe20008000000 */
[----:B------:R-:W-:Y:S01]  /*1590*/  UMOV UR11, 0x80000020 ;  /* 0x80000020000b7882 */ /* 0x000fe20000000000 */
[----:B------:R-:W-:-:S03]  /*15a0*/  UIADD3 UR10, UR15, 0x300, URZ ;  /* 0x000003000f0a7890 */ /* 0x000fc6000fffe03f */
[----:B------:R-:W-:Y:S02]  /*15b0*/  UMOV UR6, UR15 ;  /* 0x0000000f00067c82 */ /* 0x000fe40008000000 */
[----:B------:R-:W-:Y:S03]  /*15c0*/  HGMMA.64x192x16.F32.BF16 R24, gdesc[UR4], RZ, !UPT, gsb0 ;  /* 0x02e00000041879f0 */ /* 0x000fe6000c0018ff */
[----:B------:R-:W-:Y:S02]  /*15d0*/  WARPGROUP.DEPBAR.LE gsb0, 0x0 ;  /* 0x00008000000079c5 */ /* 0x000fe40000010000 */
[----:B------:R-:W-:Y:S04]  /*15e0*/  STL.64 [R1+0x480], R24 ;  /* 0x0004801801007387 */ /* 0x000fe80000100a00 */
        /* <DEDUP_REMOVED lines=46> */
[----:B------:R2:W-:Y:S02]  /*18d0*/  STL.64 [R1+0x5f8], R118 ;  /* 0x0005f87601007387 */ /* 0x0005e40000100a00 */
[----:B--2---:R-:W-:-:S06]  /*18e0*/  WARPGROUP.ARRIVE ;  /* 0x00000000000079c5 */ /* 0x004fcc0000000000 */
[----:B------:R-:W-:Y:S01]  /*18f0*/  HGMMA.64x192x16.F32.BF16 R56, gdesc[UR8], RZ, !UPT, gsb0 ;  /* 0x02e00000083879f0 */ /* 0x000fe2000c0018ff */
[----:B------:R-:W-:Y:S01]  /*1900*/  UIADD3 UR8, UR14, 0x200, URZ ;  /* 0x000002000e087890 */ /* 0x000fe2000fffe03f */
[----:B------:R-:W-:Y:S02]  /*1910*/  UMOV UR9, 0x80000020 ;  /* 0x8000002000097882 */ /* 0x000fe40000000000 */
[----:B------:R-:W-:-:S04]  /*1920*/  UMOV UR5, UR9 ;  /* 0x0000000900057c82 */ /* 0x000fc80008000000 */
[----:B------:R-:W-:Y:S01]  /*1930*/  UMOV UR4, UR8 ;  /* 0x0000000800047c82 */ /* 0x000fe20008000000 */
[----:B------:R-:W-:Y:S02]  /*1940*/  WARPGROUP.DEPBAR.LE gsb0, 0x0 ;  /* 0x00008000000079c5 */ /* 0x000fe40000010000 */
[----:B------:R-:W-:Y:S01]  /*1950*/  STL.64 [R1+0x78], R86 ;  /* 0x0000785601007387 */ /* 0x000fe20000100a00 */
[----:B------:R-:W-:Y:S02]  /*1960*/  IMAD.MOV.U32 R216, RZ, RZ, R132 ;  /* 0x000000ffffd87224 */ /* 0x000fe400078e0084 */
[----:B------:R-:W-:Y:S01]  /*1970*/  IMAD.MOV.U32 R217, RZ, RZ, R133 ;  /* 0x000000ffffd97224 */ /* 0x000fe200078e0085 */
[----:B------:R-:W-:Y:S01]  /*1980*/  STL.64 [R1+0x80], R88 ;  /* 0x0000805801007387 */ /* 0x000fe20000100a00 */
[----:B------:R-:W-:Y:S02]  /*1990*/  IMAD.MOV.U32 R219, RZ, RZ, R135 ;  /* 0x000000ffffdb7224 */ /* 0x000fe400078e0087 */
[----:B------:R-:W-:Y:S01]  /*19a0*/  IMAD.MOV.U32 R220, RZ, RZ, R136 ;  /* 0x000000ffffdc7224 */ /* 0x000fe200078e0088 */
[----:B------:R-:W-:Y:S01]  /*19b0*/  STL.64 [R1+0x88], R90 ;  /* 0x0000885a01007387 */ /* 0x000fe20000100a00 */
[----:B------:R-:W-:-:S02]  /*19c0*/  IMAD.MOV.U32 R221, RZ, RZ, R137 ;  /* 0x000000ffffdd7224 */ /* 0x000fc400078e0089 */
[----:B------:R-:W-:Y:S01]  /*19d0*/  IMAD.MOV.U32 R222, RZ, RZ, R138 ;  /* 0x000000ffffde7224 */ /* 0x000fe200078e008a */
        /* <DEDUP_REMOVED lines=60> */
[----:B------:R2:W-:Y:S01]  /*1da0*/  STL [R1+0x138], R134 ;  /* 0x0001388601007387 */ /* 0x0005e20000100800 */
[----:B------:R-:W-:-:S02]  /*1db0*/  IMAD.MOV.U32 R26, RZ, RZ, R84 ;  /* 0x000000ffff1a7224 */ /* 0x000fc400078e0054 */
[----:B------:R-:W-:Y:S01]  /*1dc0*/  IMAD.MOV.U32 R25, RZ, RZ, R85 ;  /* 0x000000ffff197224 */ /* 0x000fe200078e0055 */
[----:B------:R-:W-:Y:S01]  /*1dd0*/  STL [R1+0xc18], R235 ;  /* 0x000c18eb01007387 */ /* 0x000fe20000100800 */
[----:B------:R-:W-:-:S03]  /*1de0*/  IMAD.MOV.U32 R24, RZ, RZ, R56 ;  /* 0x000000ffff187224 */ /* 0x000fc600078e0038 */
[----:B------:R-:W-:Y:S01]  /*1df0*/  STL [R1+0xc14], R234 ;  /* 0x000c14ea01007387 */ /* 0x000fe20000100800 */
[----:B--2---:R-:W-:-:S03]  /*1e00*/  WARPGROUP.ARRIVE ;  /* 0x00000000000079c5 */ /* 0x004fc60000000000 */
[----:B------:R-:W-:Y:S03]  /*1e10*/  STL [R1+0xc10], R233 ;  /* 0x000c10e901007387 */ /* 0x000fe60000100800 */
[----:B------:R-:W-:Y:S01]  /*1e20*/  HGMMA.64x192x16.F32.BF16 R120, gdesc[UR8], RZ, !UPT, gsb0 ;  /* 0x02e00000087879f0 */ /* 0x000fe2000c0018ff */
[----:B------:R-:W-:Y:S04]  /*1e30*/  STL [R1+0xc0c], R232 ;  /* 0x000c0ce801007387 */ /* 0x000fe80000100800 */
        /* <DEDUP_REMOVED lines=14> */
[----:B------:R-:W-:Y:S01]  /*1f20*/  STL [R1+0xbd0], R216 ;  /* 0x000bd0d801007387 */ /* 0x000fe20000100800 */
[----:B------:R-:W-:-:S03]  /*1f30*/  WARPGROUP.DEPBAR.LE gsb0, 0x0 ;  /* 0x00008000000079c5 */ /* 0x000fc60000010000 */
        /* <DEDUP_REMOVED lines=20> */
[----:B------:R2:W-:Y:S04]  /*2080*/  STL [R1+0xa38], R218 ;  /* 0x000a38da01007387 */ /* 0x0005e80000100800 */
[----:B------:R4:W-:Y:S04]  /*2090*/  STL.64 [R1+0xa30], R214 ;  /* 0x000a30d601007387 */ /* 0x0009e80000100a00 */
[----:B------:R0:W-:Y:S01]  /*20a0*/  STL.64 [R1+0xa28], R212 ;  /* 0x000a28d401007387 */ /* 0x0001e20000100a00 */
[----:B--2---:R-:W-:-:S03]  /*20b0*/  IMAD.MOV.U32 R218, RZ, RZ, R25 ;  /* 0x000000ffffda7224 */ /* 0x004fc600078e0019 */
[----:B------:R2:W-:Y:S04]  /*20c0*/  STL.64 [R1+0xa20], R210 ;  /* 0x000a20d201007387 */ /* 0x0005e80000100a00 */
[----:B------:R1:W-:Y:S01]  /*20d0*/  STL.64 [R1+0xa18], R208 ;  /* 0x000a18d001007387 */ /* 0x0003e20000100a00 */
[----:B----4-:R-:W-:Y:S02]  /*20e0*/  IMAD.MOV.U32 R214, RZ, RZ, R27 ;  /* 0x000000ffffd67224 */ /* 0x010fe400078e001b */
[----:B------:R-:W-:Y:S01]  /*20f0*/  IMAD.MOV.U32 R215, RZ, RZ, R26 ;  /* 0x000000ffffd77224 */ /* 0x000fe200078e001a */
[----:B------:R4:W-:Y:S01]  /*2100*/  STL.64 [R1+0xa10], R206 ;  /* 0x000a10ce01007387 */ /* 0x0009e20000100a00 */
[----:B0-----:R-:W-:Y:S02]  /*2110*/  IMAD.MOV.U32 R212, RZ, RZ, R29 ;  /* 0x000000ffffd47224 */ /* 0x001fe400078e001d */
[----:B------:R-:W-:Y:S01]  /*2120*/  IMAD.MOV.U32 R213, RZ, RZ, R28 ;  /* 0x000000ffffd57224 */ /* 0x000fe200078e001c */
[----:B------:R0:W-:Y:S01]  /*2130*/  STL.64 [R1+0xa08], R204 ;  /* 0x000a08cc01007387 */ /* 0x0001e20000100a00 */
[----:B--2---:R-:W-:-:S02]  /*2140*/  IMAD.MOV.U32 R210, RZ, RZ, R31 ;  /* 0x000000ffffd27224 */ /* 0x004fc400078e001f */
[----:B------:R-:W-:Y:S01]  /*2150*/  IMAD.MOV.U32 R211, RZ, RZ, R30 ;  /* 0x000000ffffd37224 */ /* 0x000fe200078e001e */
[----:B------:R2:W-:Y:S01]  /*2160*/  STL.64 [R1+0xa00], R202 ;  /* 0x000a00ca01007387 */ /* 0x0005e20000100a00 */
[----:B-1----:R-:W-:Y:S02]  /*2170*/  IMAD.MOV.U32 R208, RZ, RZ, R33 ;  /* 0x000000ffffd07224 */ /* 0x002fe400078e0021 */
[----:B------:R-:W-:Y:S01]  /*2180*/  IMAD.MOV.U32 R209, RZ, RZ, R32 ;  /* 0x000000ffffd17224 */ /* 0x000fe200078e0020 */
[----:B------:R1:W-:Y:S01]  /*2190*/  STL.64 [R1+0x9f8], R200 ;  /* 0x0009f8c801007387 */ /* 0x0003e20000100a00 */
[----:B----4-:R-:W-:Y:S02]  /*21a0*/  IMAD.MOV.U32 R206, RZ, RZ, R35 ;  /* 0x000000ffffce7224 */ /* 0x010fe400078e0023 */
[----:B------:R-:W-:Y:S01]  /*21b0*/  IMAD.MOV.U32 R207, RZ, RZ, R34 ;  /* 0x000000ffffcf7224 */ /* 0x000fe200078e0022 */
[----:B------:R4:W-:Y:S01]  /*21c0*/  STL.64 [R1+0x9f0], R198 ;  /* 0x0009f0c601007387 */ /* 0x0009e20000100a00 */
[----:B0-----:R-:W-:-:S02]  /*21d0*/  IMAD.MOV.U32 R204, RZ, RZ, R37 ;  /* 0x000000ffffcc7224 */ /* 0x001fc400078e0025 */
[----:B------:R-:W-:Y:S01]  /*21e0*/  IMAD.MOV.U32 R205, RZ, RZ, R36 ;  /* 0x000000ffffcd7224 */ /* 0x000fe200078e0024 */
[----:B------:R0:W-:Y:S01]  /*21f0*/  STL.64 [R1+0x9e8], R196 ;  /* 0x0009e8c401007387 */ /* 0x0001e20000100a00 */
[----:B--2---:R-:W-:Y:S02]  /*2200*/  IMAD.MOV.U32 R202, RZ, RZ, R39 ;  /* 0x000000ffffca7224 */ /* 0x004fe400078e0027 */
[----:B------:R-:W-:Y:S01]  /*2210*/  IMAD.MOV.U32 R203, RZ, RZ, R38 ;  /* 0x000000ffffcb7224 */ /* 0x000fe200078e0026 */
[----:B------:R2:W-:Y:S01]  /*2220*/  STL.64 [R1+0x9e0], R194 ;  /* 0x0009e0c201007387 */ /* 0x0005e20000100a00 */
[----:B-1----:R-:W-:Y:S02]  /*2230*/  IMAD.MOV.U32 R200, RZ, RZ, R41 ;  /* 0x000000ffffc87224 */ /* 0x002fe400078e0029 */
[----:B------:R-:W-:Y:S01]  /*2240*/  IMAD.MOV.U32 R201, RZ, RZ, R40 ;  /* 0x000000ffffc97224 */ /* 0x000fe200078e0028 */
[----:B------:R1:W-:Y:S01]  /*2250*/  STL.64 [R1+0x9d8], R192 ;  /* 0x0009d8c001007387 */ /* 0x0003e20000100a00 */
[----:B----4-:R-:W-:-:S02]  /*2260*/  IMAD.MOV.U32 R198, RZ, RZ, R43 ;  /* 0x000000ffffc67224 */ /* 0x010fc400078e002b */
[----:B------:R-:W-:Y:S01]  /*2270*/  IMAD.MOV.U32 R199, RZ, RZ, R42 ;  /* 0x000000ffffc77224 */ /* 0x000fe200078e002a */
[----:B------:R4:W-:Y:S01]  /*2280*/  STL.64 [R1+0x9d0], R190 ;  /* 0x0009d0be01007387 */ /* 0x0009e20000100a00 */
[----:B0-----:R-:W-:Y:S02]  /*2290*/  IMAD.MOV.U32 R196, RZ, RZ, R45 ;  /* 0x000000ffffc47224 */ /* 0x001fe400078e002d */
[----:B------:R-:W-:Y:S01]  /*22a0*/  IMAD.MOV.U32 R197, RZ, RZ, R44 ;  /* 0x000000ffffc57224 */ /* 0x000fe200078e002c */
[----:B------:R0:W-:Y:S01]  /*22b0*/  STL.64 [R1+0x9c8], R188 ;  /* 0x0009c8bc01007387 */ /* 0x0001e20000100a00 */
[----:B--2---:R-:W-:Y:S02]  /*22c0*/  IMAD.MOV.U32 R194, RZ, RZ, R47 ;  /* 0x000000ffffc27224 */ /* 0x004fe400078e002f */
[----:B------:R-:W-:Y:S01]  /*22d0*/  IMAD.MOV.U32 R195, RZ, RZ, R46 ;  /* 0x000000ffffc37224 */ /* 0x000fe200078e002e */
[----:B------:R2:W-:Y:S01]  /*22e0*/  STL.64 [R1+0x9c0], R186 ;  /* 0x0009c0ba01007387 */ /* 0x0005e20000100a00 */
[----:B-1----:R-:W-:-:S02]  /*22f0*/  IMAD.MOV.U32 R192, RZ, RZ, R49 ;  /* 0x000000ffffc07224 */ /* 0x002fc400078e0031 */
[----:B------:R-:W-:Y:S01]  /*2300*/  IMAD.MOV.U32 R193, RZ, RZ, R48 ;  /* 0x000000ffffc17224 */ /* 0x000fe200078e0030 */
[----:B------:R-:W-:Y:S01]  /*2310*/  STL.64 [R1+0x9b8], R184 ;  /* 0x0009b8b801007387 */ /* 0x000fe20000100a00 */
[----:B----4-:R-:W-:Y:S02]  /*2320*/  IMAD.MOV.U32 R190, RZ, RZ, R51 ;  /* 0x000000ffffbe7224 */ /* 0x010fe400078e0033 */
[----:B------:R-:W-:Y:S01]  /*2330*/  IMAD.MOV.U32 R191, RZ, RZ, R50 ;  /* 0x000000ffffbf7224 */ /* 0x000fe200078e0032 */
[----:B------:R-:W-:Y:S01]  /*2340*/  STL.64 [R1+0x9b0], R182 ;  /* 0x0009b0b601007387 */ /* 0x000fe20000100a00 */
[----:B0-----:R-:W-:Y:S02]  /*2350*/  IMAD.MOV.U32 R188, RZ, RZ, R53 ;  /* 0x000000ffffbc7224 */ /* 0x001fe400078e0035 */
[----:B------:R-:W-:Y:S01]  /*2360*/  IMAD.MOV.U32 R189, RZ, RZ, R52 ;  /* 0x000000ffffbd7224 */ /* 0x000fe200078e0034 */
[----:B------:R-:W-:Y:S01]  /*2370*/  STL.64 [R1+0x9a8], R180 ;  /* 0x0009a8b401007387 */ /* 0x000fe20000100a00 */
[----:B--2---:R-:W-:-:S03]  /*2380*/  IMAD.MOV.U32 R187, RZ, RZ, R24 ;  /* 0x000000ffffbb7224 */ /* 0x004fc600078e0018 */
        /* <DEDUP_REMOVED lines=20> */
[----:B0-----:R-:W-:-:S06]  /*24d0*/  WARPGROUP.ARRIVE ;  /* 0x00000000000079c5 */ /* 0x001fcc0000000000 */
[----:B------:R-:W-:Y:S01]  /*24e0*/  HGMMA.64x192x16.F32.BF16 R56, gdesc[UR4], RZ, !UPT, gsb0 ;  /* 0x02e00000043879f0 */ /* 0x000fe2000c0018ff */
[----:B------:R-:W-:Y:S01]  /*24f0*/  UIADD3 UR4, UR14, 0x400, URZ ;  /* 0x000004000e047890 */ /* 0x000fe2000fffe03f */
[----:B------:R-:W-:Y:S01]  /*2500*/  UMOV UR5, 0x80000020 ;  /* 0x8000002000057882 */ /* 0x000fe20000000000 */
[----:B------:R-:W-:Y:S02]  /*2510*/  WARPGROUP.DEPBAR.LE gsb0, 0x0 ;  /* 0x00008000000079c5 */ /* 0x000fe40000010000 */
[----:B------:R-:W-:Y:S01]  /*2520*/  STL.64 [R1+0x300], R56 ;  /* 0x0003003801007387 */ /* 0x000fe20000100a00 */
[----:B---3--:R-:W-:Y:S02]  /*2530*/  IMAD.MOV.U32 R17, RZ, RZ, R129 ;  /* 0x000000ffff117224 */ /* 0x008fe400078e0081 */
        /* <DEDUP_REMOVED lines=32> */
[----:B------:R-:W-:-:S03]  /*2740*/  IMAD.MOV.U32 R0, RZ, RZ, R151 ;  /* 0x000000ffff007224 */ /* 0x000fc600078e0097 */
        /* <DEDUP_REMOVED lines=19> */
[----:B------:R0:W-:Y:S04]  /*2880*/  STL.64 [R1+0x3f8], R118 ;  /* 0x0003f87601007387 */ /* 0x0001e80000100a00 */
[----:B------:R1:W-:Y:S04]  /*2890*/  STL.64 [R1+0x400], R120 ;  /* 0x0004007801007387 */ /* 0x0003e80000100a00 */
[----:B------:R2:W-:Y:S01]  /*28a0*/  STL.64 [R1+0x408], R122 ;  /* 0x0004087a01007387 */ /* 0x0005e20000100a00 */
[----:B0-----:R-:W-:-:S03]  /*28b0*/  WARPGROUP.ARRIVE ;  /* 0x00000000000079c5 */ /* 0x001fc60000000000 */
[----:B------:R0:W-:Y:S04]  /*28c0*/  STL.64 [R1+0x410], R124 ;  /* 0x0004107c01007387 */ /* 0x0001e80000100a00 */
[----:B------:R3:W-:Y:S01]  /*28d0*/  STL.64 [R1+0x418], R126 ;  /* 0x0004187e01007387 */ /* 0x0007e20000100a00 */
[----:B------:R-:W-:Y:S01]  /*28e0*/  HGMMA.64x192x16.F32.BF16 R24, gdesc[UR4], RZ, !UPT, gsb0 ;  /* 0x02e00000041879f0 */ /* 0x000fe2000c0018ff */
[----:B------:R-:W-:Y:S01]  /*28f0*/  UMOV UR6, UR10 ;  /* 0x0000000a00067c82 */ /* 0x000fe20008000000 */
[----:B------:R-:W-:Y:S01]  /*2900*/  UMOV UR7, UR11 ;  /* 0x0000000b00077c82 */ /* 0x000fe20008000000 */
[----:B------:R4:W-:Y:S01]  /*2910*/  STL [R1+0x420], R128 ;  /* 0x0004208001007387 */ /* 0x0009e20000100800 */
[----:B------:R-:W-:-:S03]  /*2920*/  WARPGROUP.DEPBAR.LE gsb0, 0x0 ;  /* 0x00008000000079c5 */ /* 0x000fc60000010000 */
[----:B------:R-:W-:Y:S01]  /*2930*/  STL.64 [R1+0x180], R24 ;  /* 0x0001801801007387 */ /* 0x000fe20000100a00 */
[----:B-1----:R-:W-:Y:S02]  /*2940*/  IMAD.MOV.U32 R120, RZ, RZ, R34 ;  /* 0x000000ffff787224 */ /* 0x002fe400078e0022 */
[----:B------:R-:W-:Y:S01]  /*2950*/  IMAD.MOV.U32 R121, RZ, RZ, R35 ;  /* 0x000000ffff797224 */ /* 0x000fe200078e0023 */
[----:B------:R-:W-:Y:S01]  /*2960*/  STL.64 [R1+0x188], R26 ;  /* 0x0001881a01007387 */ /* 0x000fe20000100a00 */
[----:B--2---:R-:W-:Y:S02]  /*2970*/  IMAD.MOV.U32 R122, RZ, RZ, R36 ;  /* 0x000000ffff7a7224 */ /* 0x004fe400078e0024 */
[----:B------:R-:W-:Y:S01]  /*2980*/  IMAD.MOV.U32 R123, RZ, RZ, R37 ;  /* 0x000000ffff7b7224 */ /* 0x000fe200078e0025 */
[----:B------:R-:W-:Y:S01]  /*2990*/  STL.64 [R1+0x190], R28 ;  /* 0x0001901c01007387 */ /* 0x000fe20000100a00 */
[----:B0-----:R-:W-:Y:S02]  /*29a0*/  IMAD.MOV.U32 R124, RZ, RZ, R38 ;  /* 0x000000ffff7c7224 */ /* 0x001fe400078e0026 */
[----:B------:R-:W-:Y:S01]  /*29b0*/  IMAD.MOV.U32 R125, RZ, RZ, R39 ;  /* 0x000000ffff7d7224 */ /* 0x000fe200078e0027 */
[----:B------:R-:W-:Y:S01]  /*29c0*/  STL.64 [R1+0x198], R30 ;  /* 0x0001981e01007387 */ /* 0x000fe20000100a00 */
[----:B---3--:R-:W-:-:S02]  /*29d0*/  IMAD.MOV.U32 R126, RZ, RZ, R40 ;  /* 0x000000ffff7e7224 */ /* 0x008fc400078e0028 */
[----:B------:R-:W-:Y:S01]  /*29e0*/  IMAD.MOV.U32 R127, RZ, RZ, R41 ;  /* 0x000000ffff7f7224 */ /* 0x000fe200078e0029 */
[----:B------:R0:W-:Y:S01]  /*29f0*/  STL.64 [R1+0x1a0], R32 ;  /* 0x0001a02001007387 */ /* 0x0001e20000100a00 */
[----:B----4-:R-:W-:Y:S02]  /*2a00*/  IMAD.MOV.U32 R128, RZ, RZ, R42 ;  /* 0x000000ffff807224 */ /* 0x010fe400078e002a */
[----:B------:R-:W-:Y:S02]  /*2a10*/  IMAD.MOV.U32 R129, RZ, RZ, R43 ;  /* 0x000000ffff817224 */ /* 0x000fe400078e002b */
[----:B------:R-:W-:Y:S02]  /*2a20*/  IMAD.MOV.U32 R130, RZ, RZ, R44 ;  /* 0x000000ffff827224 */ /* 0x000fe400078e002c */
[----:B------:R-:W-:Y:S02]  /*2a30*/  IMAD.MOV.U32 R131, RZ, RZ, R45 ;  /* 0x000000ffff837224 */ /* 0x000fe400078e002d */
[----:B------:R-:W-:-:S02]  /*2a40*/  IMAD.MOV.U32 R132, RZ, RZ, R46 ;  /* 0x000000ffff847224 */ /* 0x000fc400078e002e */
[----:B------:R-:W-:Y:S02]  /*2a50*/  IMAD.MOV.U32 R133, RZ, RZ, R47 ;  /* 0x000000ffff857224 */ /* 0x000fe400078e002f */
[----:B------:R-:W-:Y:S02]  /*2a60*/  IMAD.MOV.U32 R134, RZ, RZ, R48 ;  /* 0x000000ffff867224 */ /* 0x000fe400078e0030 */
        /* <DEDUP_REMOVED lines=71> */
[----:B0-----:R-:W-:-:S06]  /*2ee0*/  WARPGROUP.ARRIVE ;  /* 0x00000000000079c5 */ /* 0x001fcc0000000000 */
        /* <DEDUP_REMOVED lines=45> */
[----:B------:R-:W-:Y:S04]  /*31c0*/  STL.64 [R1+0x628], R32 ;  /* 0x0006282001007387 */ /* 0x000fe80000100a00 */
[----:B------:R-:W-:Y:S04]  /*31d0*/  STL.64 [R1+0x620], R30 ;  /* 0x0006201e01007387 */ /* 0x000fe80000100a00 */
[----:B------:R-:W-:Y:S04]  /*31e0*/  STL.64 [R1+0x618], R28 ;  /* 0x0006181c01007387 */ /* 0x000fe80000100a00 */
[----:B------:R-:W-:Y:S04]  /*31f0*/  STL.64 [R1+0x610], R26 ;  /* 0x0006101a01007387 */ /* 0x000fe80000100a00 */
[----:B------:R1:W-:Y:S01]  /*3200*/  STL.64 [R1+0x608], R24 ;  /* 0x0006081801007387 */ /* 0x0003e20000100a00 */
[----:B0-----:R-:W-:-:S03]  /*3210*/  IMAD.MOV.U32 R34, RZ, RZ, R120 ;  /* 0x000000ffff227224 */ /* 0x001fc600078e0078 */
[----:B-1----:R-:W2:Y:S04]  /*3220*/  LDL.LU R24, [R1+0x180] ;  /* 0x0001800001187983 */ /* 0x002ea80000300800 */
[----:B------:R-:W2:Y:S04]  /*3230*/  LDL.LU R25, [R1+0x184] ;  /* 0x0001840001197983 */ /* 0x000ea80000300800 */
[----:B------:R-:W3:Y:S04]  /*3240*/  LDL.LU R26, [R1+0x188] ;  /* 0x00018800011a7983 */ /* 0x000ee80000300800 */
[----:B------:R-:W3:Y:S04]  /*3250*/  LDL.LU R27, [R1+0x18c] ;  /* 0x00018c00011b7983 */ /* 0x000ee80000300800 */
[----:B------:R-:W4:Y:S04]  /*3260*/  LDL.LU R28, [R1+0x190] ;  /* 0x00019000011c7983 */ /* 0x000f280000300800 */
[----:B------:R-:W4:Y:S04]  /*3270*/  LDL.LU R29, [R1+0x194] ;  /* 0x00019400011d7983 */ /* 0x000f280000300800 */
[----:B------:R-:W2:Y:S01]  /*3280*/  LDL.LU R30, [R1+0x198] ;  /* 0x00019800011e7983 */ /* 0x000ea20000300800 */
[----:B------:R-:W-:-:S03]  /*3290*/  IMAD.MOV.U32 R35, RZ, RZ, R121 ;  /* 0x000000ffff237224 */ /* 0x000fc600078e0079 */
[----:B------:R-:W2:Y:S01]  /*32a0*/  LDL.LU R31, [R1+0x19c] ;  /* 0x00019c00011f7983 */ /* 0x000ea20000300800 */
[----:B------:R-:W-:-:S03]  /*32b0*/  IMAD.MOV.U32 R36, RZ, RZ, R122 ;  /* 0x000000ffff247224 */ /* 0x000fc600078e007a */
[----:B------:R-:W3:Y:S01]  /*32c0*/  LDL.LU R32, [R1+0x1a0] ;  /* 0x0001a00001207983 */ /* 0x000ee20000300800 */
[----:B------:R-:W-:-:S03]  /*32d0*/  IMAD.MOV.U32 R37, RZ, RZ, R123 ;  /* 0x000000ffff257224 */ /* 0x000fc600078e007b */
[----:B------:R-:W3:Y:S01]  /*32e0*/  LDL.LU R33, [R1+0x1a4] ;  /* 0x0001a40001217983 */ /* 0x000ee20000300800 */
[----:B------:R-:W-:-:S03]  /*32f0*/  IMAD.MOV.U32 R38, RZ, RZ, R124 ;  /* 0x000000ffff267224 */ /* 0x000fc600078e007c */
[----:B------:R-:W4:Y:S01]  /*3300*/  LDL.LU R120, [R1+0xc68] ;  /* 0x000c680001787983 */ /* 0x000f220000300800 */
[----:B------:R-:W-:-:S03]  /*3310*/  IMAD.MOV.U32 R39, RZ, RZ, R125 ;  /* 0x000000ffff277224 */ /* 0x000fc600078e007d */
[----:B------:R-:W4:Y:S01]  /*3320*/  LDL.LU R121, [R1+0xc64] ;  /* 0x000c640001797983 */ /* 0x000f220000300800 */
[----:B------:R-:W-:-:S03]  /*3330*/  IMAD.MOV.U32 R40, RZ, RZ, R126 ;  /* 0x000000ffff287224 */ /* 0x000fc600078e007e */
        /* <DEDUP_REMOVED lines=73> */
[----:B------:R-:W-:Y:S02]  /*37d0*/  IMAD.MOV.U32 R85, RZ, RZ, R174 ;  /* 0x000000ffff557224 */ /* 0x000fe400078e00ae */
[----:B------:R-:W-:Y:S01]  /*37e0*/  IMAD.MOV.U32 R84, RZ, RZ, R175 ;  /* 0x000000ffff547224 */ /* 0x000fe200078e00af */
[----:B------:R-:W3:Y:S01]  /*37f0*/  LDL.LU R170, [R1+0x78] ;  /* 0x0000780001aa7983 */ /* 0x000ee20000300800 */
[----:B------:R-:W-:Y:S02]  /*3800*/  IMAD.MOV.U32 R83, RZ, RZ, R176 ;  /* 0x000000ffff537224 */ /* 0x000fe400078e00b0 */
[----:B------:R-:W-:Y:S01]  /*3810*/  IMAD.MOV.U32 R82, RZ, RZ, R177 ;  /* 0x000000ffff527224 */ /* 0x000fe200078e00b1 */
[----:B------:R-:W3:Y:S01]  /*3820*/  LDL.LU R171, [R1+0x7c] ;  /* 0x00007c0001ab7983 */ /* 0x000ee20000300800 */
[----:B------:R-:W-:Y:S02]  /*3830*/  IMAD.MOV.U32 R81, RZ, RZ, R178 ;  /* 0x000000ffff517224 */ /* 0x000fe400078e00b2 */
[----:B------:R-:W-:Y:S01]  /*3840*/  IMAD.MOV.U32 R80, RZ, RZ, R179 ;  /* 0x000000ffff507224 */ /* 0x000fe200078e00b3 */
[----:B------:R-:W4:Y:S01]  /*3850*/  LDL.LU R172, [R1+0x80] ;  /* 0x0000800001ac7983 */ /* 0x000f220000300800 */
[----:B------:R-:W-:-:S02]  /*3860*/  IMAD.MOV.U32 R79, RZ, RZ, R180 ;  /* 0x000000ffff4f7224 */ /* 0x000fc400078e00b4 */
[----:B------:R-:W-:Y:S01]  /*3870*/  IMAD.MOV.U32 R78, RZ, RZ, R181 ;  /* 0x000000ffff4e7224 */ /* 0x000fe200078e00b5 */
[----:B------:R-:W4:Y:S01]  /*3880*/  LDL.LU R173, [R1+0x84] ;  /* 0x0000840001ad7983 */ /* 0x000f220000300800 */
[----:B------:R-:W-:Y:S02]  /*3890*/  IMAD.MOV.U32 R77, RZ, RZ, R182 ;  /* 0x000000ffff4d7224 */ /* 0x000fe400078e00b6 */
[----:B------:R-:W-:Y:S01]  /*38a0*/  IMAD.MOV.U32 R76, RZ, RZ, R183 ;  /* 0x000000ffff4c7224 */ /* 0x000fe200078e00b7 */
[----:B------:R-:W2:Y:S01]  /*38b0*/  LDL.LU R174, [R1+0x88] ;  /* 0x0000880001ae7983 */ /* 0x000ea20000300800 */
[----:B------:R-:W-:Y:S02]  /*38c0*/  IMAD.MOV.U32 R75, RZ, RZ, R184 ;  /* 0x000000ffff4b7224 */ /* 0x000fe400078e00b8 */
[----:B------:R-:W-:Y:S01]  /*38d0*/  IMAD.MOV.U32 R74, RZ, RZ, R185 ;  /* 0x000000ffff4a7224 */ /* 0x000fe200078e00b9 */
[----:B------:R-:W2:Y:S01]  /*38e0*/  LDL.LU R175, [R1+0x8c] ;  /* 0x00008c0001af7983 */ /* 0x000ea20000300800 */
[----:B------:R-:W-:-:S02]  /*38f0*/  IMAD.MOV.U32 R73, RZ, RZ, R186 ;  /* 0x000000ffff497224 */ /* 0x000fc400078e00ba */
        /* <DEDUP_REMOVED lines=89> */
[----:B------:R-:W-:-:S03]  /*3e90*/  IMAD.MOV.U32 R169, RZ, RZ, R218 ;  /* 0x000000ffffa97224 */ /* 0x000fc600078e00da */
[----:B------:R-:W3:Y:S04]  /*3ea0*/  LDL.LU R206, [R1+0x108] ;  /* 0x0001080001ce7983 */ /* 0x000ee80000300800 */
[----:B------:R-:W3:Y:S04]  /*3eb0*/  LDL.LU R207, [R1+0x10c] ;  /* 0x00010c0001cf7983 */ /* 0x000ee80000300800 */
[----:B------:R-:W4:Y:S04]  /*3ec0*/  LDL.LU R208, [R1+0x110] ;  /* 0x0001100001d07983 */ /* 0x000f280000300800 */
[----:B------:R-:W4:Y:S04]  /*3ed0*/  LDL.LU R209, [R1+0x114] ;  /* 0x0001140001d17983 */ /* 0x000f280000300800 */
[----:B------:R-:W2:Y:S04]  /*3ee0*/  LDL.LU R210, [R1+0x118] ;  /* 0x0001180001d27983 */ /* 0x000ea80000300800 */
[----:B------:R-:W2:Y:S04]  /*3ef0*/  LDL.LU R211, [R1+0x11c] ;  /* 0x00011c0001d37983 */ /* 0x000ea80000300800 */
[----:B------:R-:W3:Y:S04]  /*3f00*/  LDL.LU R212, [R1+0x120] ;  /* 0x0001200001d47983 */ /* 0x000ee80000300800 */
[----:B------:R-:W3:Y:S04]  /*3f10*/  LDL.LU R213, [R1+0x124] ;  /* 0x0001240001d57983 */ /* 0x000ee80000300800 */
[----:B------:R-:W4:Y:S04]  /*3f20*/  LDL.LU R214, [R1+0x128] ;  /* 0x0001280001d67983 */ /* 0x000f280000300800 */
[----:B------:R-:W4:Y:S04]  /*3f30*/  LDL.LU R215, [R1+0x12c] ;  /* 0x00012c0001d77983 */ /* 0x000f280000300800 */
[----:B----4-:R-:W-:Y:S04]  /*3f40*/  STL.64 [R1+0xbb8], R214 ;  /* 0x000bb8d601007387 */ /* 0x010fe80000100a00 */
[----:B---3--:R-:W-:Y:S04]  /*3f50*/  STL.64 [R1+0xbb0], R212 ;  /* 0x000bb0d401007387 */ /* 0x008fe80000100a00 */
[----:B--2---:R-:W-:Y:S04]  /*3f60*/  STL.64 [R1+0xba8], R210 ;  /* 0x000ba8d201007387 */ /* 0x004fe80000100a00 */
        /* <DEDUP_REMOVED lines=45> */
[----:B------:R-:W2:Y:S04]  /*4240*/  LDL.LU R218, [R1+0x138] ;  /* 0x0001380001da7983 */ /* 0x000ea80000300800 */
[----:B0-----:R-:W3:Y:S04]  /*4250*/  LDL.LU R120, [R1+0x480] ;  /* 0x0004800001787983 */ /* 0x001ee80000300800 */
[----:B------:R-:W3:Y:S04]  /*4260*/  LDL.LU R121, [R1+0x484] ;  /* 0x0004840001797983 */ /* 0x000ee80000300800 */
        /* <DEDUP_REMOVED lines=93> */
[----:B------:R-:W3:Y:S01]  /*4840*/  LDL.LU R215, [R1+0x5fc] ;  /* 0x0005fc0001d77983 */ /* 0x000ee20000300800 */
[----:B------:R-:W-:-:S02]  /*4850*/  UIADD3 UR4, UR14, 0x2, URZ ;  /* 0x000000020e047890 */ /* 0x000fc4000fffe03f */
[----:B------:R-:W-:Y:S01]  /*4860*/  UIADD3 UR6, UR15, 0x2, URZ ;  /* 0x000000020f067890 */ /* 0x000fe2000fffe03f */
[----:B------:R-:W-:Y:S01]  /*4870*/  UMOV UR5, 0x80000020 ;  /* 0x8000002000057882 */ /* 0x000fe20000000000 */
[----:B------:R-:W-:Y:S01]  /*4880*/  UMOV UR7, 0x80000020 ;  /* 0x8000002000077882 */ /* 0x000fe20000000000 */
        /* <DEDUP_REMOVED lines=48> */
[----:B0-----:R-:W4:Y:S04]  /*4b90*/  LDL.LU R24, [R1+0x300] ;  /* 0x0003000001187983 */ /* 0x001f280000300800 */
[----:B------:R-:W4:Y:S04]  /*4ba0*/  LDL.LU R25, [R1+0x304] ;  /* 0x0003040001197983 */ /* 0x000f280000300800 */
        /* <DEDUP_REMOVED lines=21> */
[----:B------:R-:W4:Y:S01]  /*4d00*/  LDL.LU R47, [R1+0x35c] ;  /* 0x00035c00012f7983 */ /* 0x000f220000300800 */
[----:B---3--:R-:W-:-:S03]  /*4d10*/  WARPGROUP.ARRIVE ;  /* 0x00000000000079c5 */ /* 0x008fc60000000000 */
[----:B------:R-:W4:Y:S03]  /*4d20*/  LDL.LU R48, [R1+0x360] ;  /* 0x0003600001307983 */ /* 0x000f260000300800 */
[----:B------:R-:W-:Y:S01]  /*4d30*/  HGMMA.64x192x16.F32.BF16 R120, gdesc[UR4], R120, gsb0 ;  /* 0x02e00000047879f0 */ /* 0x000fe20008001878 */
        /* <DEDUP_REMOVED lines=44> */
[----:B------:R-:W-:-:S03]  /*5000*/  IMAD.MOV.U32 R97, RZ, RZ, R17 ;  /* 0x000000ffff617224 */ /* 0x000fc600078e0011 */
[----:B------:R-:W4:Y:S01]  /*5010*/  LDL.LU R93, [R1+0x414] ;  /* 0x00041400015d7983 */ /* 0x000f220000300800 */
[----:B------:R-:W-:-:S03]  /*5020*/  IMAD.MOV.U32 R98, RZ, RZ, R16 ;  /* 0x000000ffff627224 */ /* 0x000fc600078e0010 */
[----:B------:R-:W4:Y:S01]  /*5030*/  LDL.LU R94, [R1+0x418] ;  /* 0x00041800015e7983 */ /* 0x000f220000300800 */
[----:B------:R-:W-:-:S03]  /*5040*/  IMAD.MOV.U32 R99, RZ, RZ, R5 ;  /* 0x000000ffff637224 */ /* 0x000fc600078e0005 */
[----:B------:R-:W4:Y:S01]  /*5050*/  LDL.LU R95, [R1+0x41c] ;  /* 0x00041c00015f7983 */ /* 0x000f220000300800 */
[----:B------:R-:W-:-:S03]  /*5060*/  IMAD.MOV.U32 R100, RZ, RZ, R2 ;  /* 0x000000ffff647224 */ /* 0x000fc600078e0002 */
[----:B------:R-:W4:Y:S04]  /*5070*/  LDL.LU R96, [R1+0x420] ;  /* 0x0004200001607983 */ /* 0x000f280000300800 */
[----:B------:R0:W5:Y:S04]  /*5080*/  LDL.LU R17, [R1+0xbcc] ;  /* 0x000bcc0001117983 */ /* 0x0001680000300800 */
[----:B------:R0:W5:Y:S01]  /*5090*/  LDL.LU R16, [R1+0xbc8] ;  /* 0x000bc80001107983 */ /* 0x0001620000300800 */
[----:B------:R-:W-:-:S03]  /*50a0*/  WARPGROUP.DEPBAR.LE gsb0, 0x0 ;  /* 0x00008000000079c5 */ /* 0x000fc60000010000 */
[----:B------:R0:W5:Y:S04]  /*50b0*/  LDL.LU R5, [R1+0xbc4] ;  /* 0x000bc40001057983 */ /* 0x0001680000300800 */
[----:B------:R0:W5:Y:S04]  /*50c0*/  LDL.LU R2, [R1+0xbc0] ;  /* 0x000bc00001027983 */ /* 0x0001680000300800 */
        /* <DEDUP_REMOVED lines=48> */
[----:B-1----:R-:W2:Y:S04]  /*53d0*/  LDL.LU.64 R214, [R1+0xbb8] ;  /* 0x000bb80001d67983 */ /* 0x002ea80000300a00 */
[----:B------:R-:W2:Y:S04]  /*53e0*/  LDL.LU.64 R212, [R1+0xbb0] ;  /* 0x000bb00001d47983 */ /* 0x000ea80000300a00 */
        /* <DEDUP_REMOVED lines=35> */
[----:B------:R-:W2:Y:S01]  /*5620*/  LDL.LU.64 R140, [R1+0xa90] ;  /* 0x000a9000018c7983 */ /* 0x000ea20000300a00 */
[----:B------:R-:W-:Y:S01]  /*5630*/  UIADD3 UR10, UR15, 0x302, URZ ;  /* 0x000003020f0a7890 */ /* 0x000fe2000fffe03f */
[----:B------:R-:W-:Y:S01]  /*5640*/  UMOV UR8, UR4 ;  /* 0x0000000400087c82 */ /* 0x000fe20008000000 */
[----:B------:R-:W-:Y:S01]  /*5650*/  UMOV UR9, UR5 ;  /* 0x0000000500097c82 */ /* 0x000fe20008000000 */
[----:B------:R-:W-:Y:S01]  /*5660*/  UMOV UR11, 0x80000020 ;  /* 0x80000020000b7882 */ /* 0x000fe20000000000 */
[----:B------:R-:W3:Y:S04]  /*5670*/  LDL.LU.64 R138, [R1+0xa88] ;  /* 0x000a8800018a7983 */ /* 0x000ee80000300a00 */
        /* <DEDUP_REMOVED lines=8> */
[----:B------:R-:W3:Y:S01]  /*5700*/  LDL.LU.64 R120, [R1+0xa40] ;  /* 0x000a400001787983 */ /* 0x000ee20000300a00 */
[----:B--2---:R-:W-:-:S06]  /*5710*/  WARPGROUP.ARRIVE ;  /* 0x00000000000079c5 */ /* 0x004fcc0000000000 */
[----:B------:R-:W-:Y:S03]  /*5720*/  HGMMA.64x192x16.F32.BF16 R140, gdesc[UR8], R140, gsb0 ;  /* 0x02e00000088c79f0 */ /* 0x000fe6000800188c */
[----:B------:R-:W-:Y:S02]  /*5730*/  WARPGROUP.DEPBAR.LE gsb0, 0x0 ;  /* 0x00008000000079c5 */ /* 0x000fe40000010000 */
[----:B------:R-:W-:Y:S04]  /*5740*/  STL.64 [R1], R140 ;  /* 0x0000008c01007387 */ /* 0x000fe80000100a00 */
        /* <DEDUP_REMOVED lines=47> */
[----:B-1----:R0:W5:Y:S04]  /*5a40*/  LDL.LU R218, [R1+0xa38] ;  /* 0x000a380001da7983 */ /* 0x0021680000300800 */
        /* <DEDUP_REMOVED lines=38> */
[----:B------:R-:W-:Y:S01]  /*5cb0*/  UIADD3 UR8, UR14, 0x202, URZ ;  /* 0x000002020e087890 */ /* 0x000fe2000fffe03f */
[----:B------:R-:W-:Y:S01]  /*5cc0*/  UMOV UR9, 0x80000020 ;  /* 0x8000002000097882 */ /* 0x000fe20000000000 */
        /* <DEDUP_REMOVED lines=18> */
[----:B------:R-:W-:Y:S01]  /*5df0*/  IMAD.MOV.U32 R119, RZ, RZ, R0 ;  /* 0x000000ffff777224 */ /* 0x000fe200078e0000 */
[----:B------:R-:W-:Y:S01]  /*5e00*/  UMOV UR4, UR8 ;  /* 0x0000000800047c82 */ /* 0x000fe20008000000 */
[----:B------:R-:W-:Y:S01]  /*5e10*/  UMOV UR5, UR9 ;  /* 0x0000000900057c82 */ /* 0x000fe20008000000 */
[----:B---3--:R-:W-:-:S06]  /*5e20*/  WARPGROUP.ARRIVE ;  /* 0x00000000000079c5 */ /* 0x008fcc0000000000 */
[----:B------:R-:W-:Y:S03]  /*5e30*/  HGMMA.64x192x16.F32.BF16 R120, gdesc[UR8], R120, gsb0 ;  /* 0x02e00000087879f0 */ /* 0x000fe60008001878 */
[----:B------:R-:W-:Y:S02]  /*5e40*/  WARPGROUP.DEPBAR.LE gsb0, 0x0 ;  /* 0x00008000000079c5 */ /* 0x000fe40000010000 */
[----:B----4-:R-:W-:-:S15]  /*5e50*/  WARPGROUP.ARRIVE ;  /* 0x00000000000079c5 */ /* 0x010fde0000000000 */
[----:B------:R-:W-:Y:S03]  /*5e60*/  HGMMA.64x192x16.F32.BF16 R24, gdesc[UR4], R24, gsb0 ;  /* 0x02e00000041879f0 */ /* 0x000fe60008001818 */
        /* <DEDUP_REMOVED lines=98> */
[----:B------:R-:W-:Y:S01]  /*6490*/  UMOV UR5, 0x80000020 ;  /* 0x8000002000057882 */ /* 0x000fe20000000000 */
[----:B--2---:R-:W-:-:S07]  /*64a0*/  WARPGROUP.ARRIVE ;  /* 0x00000000000079c5 */ /* 0x004fce0000000000 */
        /* <DEDUP_REMOVED lines=98> */
[----:B------:R-:W-:Y:S01]  /*6ad0*/  UMOV UR6, UR10 ;  /* 0x0000000a00067c82 */ /* 0x000fe20008000000 */
[----:B------:R-:W-:Y:S01]  /*6ae0*/  UMOV UR7, UR11 ;  /* 0x0000000b00077c82 */ /* 0x000fe20008000000 */
[----:B--2---:R-:W-:-:S06]  /*6af0*/  WARPGROUP.ARRIVE ;  /* 0x00000000000079c5 */ /* 0x004fcc0000000000 */
[----:B------:R-:W-:Y:S03]  /*6b00*/  HGMMA.64x192x16.F32.BF16 R24, gdesc[UR4], R24, gsb0 ;  /* 0x02e00000041879f0 */ /* 0x000fe60008001818 */
[----:B------:R-:W-:Y:S02]  /*6b10*/  WARPGROUP.DEPBAR.LE gsb0, 0x0 ;  /* 0x00008000000079c5 */ /* 0x000fe40000010000 */
[----:B0-----:R-:W-:Y:S05]  /*6b20*/  @!P1 BRA `(.L_x_18) ;  /* 0x0000006c00009947 */ /* 0x001fea0003800000 */
[----:B------:R-:W-:Y:S01]  /*6b30*/  UIADD3 UR15, UR39, 0x1, URZ ;  /* 0x00000001270f7890 */ /* 0x000fe2000fffe03f */
[----:B-----5:R-:W-:Y:S01]  /*6b40*/  IMAD.MOV.U32 R0, RZ, RZ, R5 ;  /* 0x000000ffff007224 */ /* 0x020fe200078e0005 */
[----:B------:R-:W-:Y:S02]  /*6b50*/  UMOV UR14, UR39 ;  /* 0x00000027000e7c82 */ /* 0x000fe40008000000 */
[----:B------:R-:W-:-:S04]  /*6b60*/  UISETP.NE.AND UP0, UPT, UR15, 0x4, UPT ;  /* 0x000000040f00788c */ /* 0x000fc8000bf05270 */
[----:B------:R-:W-:Y:S02]  /*6b70*/  USEL UR4, URZ, 0x1, UP0 ;  /* 0x000000013f047887 */ /* 0x000fe40008000000 */
[----:B------:R-:W-:Y:S02]  /*6b80*/  USEL UR15, UR15, URZ, UP0 ;  /* 0x0000003f0f0f7287 */ /* 0x000fe40008000000 */
[----:B------:R-:W-:-:S06]  /*6b90*/  ULOP3.LUT UR4, UR38, UR4, URZ, 0x3c, !UPT ;  /* 0x0000000426047292 */ /* 0x000fcc000f8e3c3f */
[----:B------:R-:W-:-:S07]  /*6ba0*/  IMAD.U32 R3, RZ, RZ, UR4 ;  /* 0x00000004ff037e24 */ /* 0x000fce000f8e00ff */
.L_x_25:
[----:B------:R-:W-:Y:S05]  /*6bb0*/  @!P0 BRA `(.L_x_19) ;  /* 0x0000000000048947 */ /* 0x000fea0003800000 */
[----:B------:R-:W-:Y:S01]  /*6bc0*/  BPT.TRAP 0x1 ;  /* 0x000000040000795c */ /* 0x000fe20000300000 */
.L_x_19:
[----:B------:R-:W-:Y:S01]  /*6bd0*/  ULEA UR4, UR15, UR46, 0x3 ;  /* 0x0000002e0f047291 */ /* 0x000fe2000f8e183f */
[----:B------:R-:W-:-:S08]  /*6be0*/  SHF.L.U32 R4, R3, 0x1f, RZ ;  /* 0x0000001f03047819 */ /* 0x000fd000000006ff */
[----:B------:R0:W1:Y:S01]  /*6bf0*/  SYNCS.PHASECHK.TRANS64.TRYWAIT P1, [UR4], R4 ;  /* 0x00000004ff0075a7 */ /* 0x0000620008020144 */
[----:B------:R-:W-:Y:S05]  /*6c00*/  @!P0 BRA `(.L_x_20) ;  /* 0x0000000000048947 */ /* 0x000fea0003800000 */
[----:B------:R-:W-:Y:S01]  /*6c10*/  BPT.TRAP 0x1 ;  /* 0x000000040000795c */ /* 0x000fe20000300000 */
.L_x_20:
[----:B-1----:R-:W-:Y:S05]  /*6c20*/  @P1 BRA `(.L_x_21) ;  /* 0x0000000000081947 */ /* 0x002fea0003800000 */
[----:B------:R-:W1:Y:S02]  /*6c30*/  SYNCS.PHASECHK.TRANS64.TRYWAIT P1, [UR4], R4 ;  /* 0x00000004ff0075a7 */ /* 0x000e640008020144 */
[----:B-1----:R-:W-:Y:S05]  /*6c40*/  @!P1 BRA `(.L_x_22) ;  /* 0x0000030000489947 */ /* 0x002fea0003800000 */
.L_x_21:
        /* <DEDUP_REMOVED lines=48> */
[----:B--2---:R-:W2:Y:S04]  /*6f50*/  LDL.LU.64 R120, [R1+0x480] ;  /* 0x0004800001787983 */ /* 0x004ea80000300a00 */
        /* <DEDUP_REMOVED lines=47> */
[----:B------:R-:W-:-:S02]  /*7250*/  UIMAD UR16, UR15, 0x600, UR12 ;  /* 0x000006000f1078a4 */ /* 0x000fc4000f8e020c */
[----:B------:R-:W-:Y:S01]  /*7260*/  UIMAD UR17, UR15, 0x600, UR13 ;  /* 0x000006000f1178a4 */ /* 0x000fe2000f8e020d */
[----:B------:R-:W-:Y:S04]  /*7270*/  STL.64 [R1+0xda0], R118 ;  /* 0x000da07601007387 */ /* 0x000fe80000100a00 */
[----:B------:R-:W-:Y:S01]  /*7280*/  STL.64 [R1+0xd98], R116 ;  /* 0x000d987401007387 */ /* 0x000fe20000100a00 */
[----:B------:R-:W-:-:S03]  /*7290*/  UMOV UR8, UR16 ;  /* 0x0000001000087c82 */ /* 0x000fc60008000000 */
[----:B------:R-:W-:Y:S01]  /*72a0*/  STL.64 [R1+0xd90], R114 ;  /* 0x000d907201007387 */ /* 0x000fe20000100a00 */
[----:B------:R-:W-:Y:S01]  /*72b0*/  UMOV UR9, 0x80000020 ;  /* 0x8000002000097882 */ /* 0x000fe20000000000 */
[----:B------:R-:W-:Y:S02]  /*72c0*/  UMOV UR10, UR17 ;  /* 0x00000011000a7c82 */ /* 0x000fe40008000000 */
[----:B------:R-:W-:Y:S01]  /*72d0*/  STL.64 [R1+0xd88], R112 ;  /* 0x000d887001007387 */ /* 0x000fe20000100a00 */
[----:B------:R-:W-:-:S03]  /*72e0*/  UMOV UR11, 0x80000020 ;  /* 0x80000020000b7882 */ /* 0x000fc60000000000 */
        /* <DEDUP_REMOVED lines=44> */
[----:B------:R-:W4:Y:S04]  /*75b0*/  LDL.LU.64 R20, [R1] ;  /* 0x0000000001147983 */ /* 0x000f280000300a00 */
[----:B------:R-:W4:Y:S04]  /*75c0*/  LDL.LU.64 R22, [R1+0x8] ;  /* 0x0000080001167983 */ /* 0x000f280000300a00 */
[----:B---3--:R-:W4:Y:S04]  /*75d0*/  LDL.LU.64 R24, [R1+0x10] ;  /* 0x0000100001187983 */ /* 0x008f280000300a00 */
[----:B------:R-:W4:Y:S04]  /*75e0*/  LDL.LU.64 R26, [R1+0x18] ;  /* 0x00001800011a7983 */ /* 0x000f280000300a00 */
        /* <DEDUP_REMOVED lines=21> */
[----:B------:R-:W4:Y:S01]  /*7740*/  LDL.LU.64 R70, [R1+0xc8] ;  /* 0x0000c80001467983 */ /* 0x000f220000300a00 */
[----:B--2---:R-:W-:-:S03]  /*7750*/  WARPGROUP.ARRIVE ;  /* 0x00000000000079c5 */ /* 0x004fc60000000000 */
[----:B------:R-:W4:Y:S04]  /*7760*/  LDL.LU.64 R72, [R1+0xd0] ;  /* 0x0000d00001487983 */ /* 0x000f280000300a00 */
[----:B------:R-:W4:Y:S01]  /*7770*/  LDL.LU.64 R74, [R1+0xd8] ;  /* 0x0000d800014a7983 */ /* 0x000f220000300a00 */
[----:B------:R-:W-:Y:S03]  /*7780*/  HGMMA.64x192x16.F32.BF16 R120, gdesc[UR8], R120, gsb0 ;  /* 0x02e00000087879f0 */ /* 0x000fe60008001878 */
        /* <DEDUP_REMOVED lines=20> */
[----:B------:R-:W-:Y:S04]  /*78d0*/  STL [R1+0xbd4], R17 ;  /* 0x000bd41101007387 */ /* 0x000fe80000100800 */
[----:B------:R-:W-:Y:S04]  /*78e0*/  STL [R1+0xbd0], R16 ;  /* 0x000bd01001007387 */ /* 0x000fe80000100800 */
[----:B------:R-:W-:Y:S04]  /*78f0*/  STL [R1+0xbcc], R5 ;  /* 0x000bcc0501007387 */ /* 0x000fe80000100800 */
[----:B------:R-:W-:Y:S04]  /*7900*/  STL [R1+0xbc8], R3 ;  /* 0x000bc80301007387 */ /* 0x000fe80000100800 */
[----:B------:R-:W-:Y:S04]  /*7910*/  STL [R1+0xbc4], R2 ;  /* 0x000bc40201007387 */ /* 0x000fe80000100800 */
[----:B------:R-:W-:Y:S01]  /*7920*/  STL [R1+0xbc0], R0 ;  /* 0x000bc00001007387 */ /* 0x000fe20000100800 */
[----:B------:R-:W-:-:S03]  /*7930*/  WARPGROUP.DEPBAR.LE gsb0, 0x0 ;  /* 0x00008000000079c5 */ /* 0x000fc60000010000 */
        /* <DEDUP_REMOVED lines=97> */
[----:B----4-:R-:W-:Y:S01]  /*7f50*/  WARPGROUP.ARRIVE ;  /* 0x00000000000079c5 */ /* 0x010fe20000000000 */
[----:B------:R-:W-:Y:S01]  /*7f60*/  UMOV UR4, UR8 ;  /* 0x0000000800047c82 */ /* 0x000fe20008000000 */
[----:B------:R-:W-:Y:S01]  /*7f70*/  UMOV UR5, UR9 ;  /* 0x0000000900057c82 */ /* 0x000fe20008000000 */
[----:B------:R-:W-:-:S05]  /*7f80*/  UMOV UR7, 0x80000020 ;  /* 0x8000002000077882 */ /* 0x000fca0000000000 */
[----:B------:R-:W-:Y:S01]  /*7f90*/  HGMMA.64x192x16.F32.BF16 R20, gdesc[UR4], R20, gsb0 ;  /* 0x02e00000041479f0 */ /* 0x000fe20008001814 */
[----:B------:R-:W-:Y:S01]  /*7fa0*/  UIADD3 UR4, UR16, 0x200, URZ ;  /* 0x0000020010047890 */ /* 0x000fe2000fffe03f */
[----:B------:R-:W-:Y:S01]  /*7fb0*/  UMOV UR5, 0x80000020 ;  /* 0x8000002000057882 */ /* 0x000fe20000000000 */
[----:B------:R-:W-:Y:S02]  /*7fc0*/  WARPGROUP.DEPBAR.LE gsb0, 0x0 ;  /* 0x00008000000079c5 */ /* 0x000fe40000010000 */
[----:B------:R-:W-:Y:S01]  /*7fd0*/  STL.64 [R1], R20 ;  /* 0x0000001401007387 */ /* 0x000fe20000100a00 */
[----:B------:R-:W-:Y:S02]  /*7fe0*/  IMAD.MOV.U32 R216, RZ, RZ, R96 ;  /* 0x000000ffffd87224 */ /* 0x000fe400078e0060 */
[----:B------:R-:W-:Y:S01]  /*7ff0*/  IMAD.MOV.U32 R217, RZ, RZ, R97 ;  /* 0x000000ffffd97224 */ /* 0x000fe200078e0061 */
[----:B------:R-:W-:Y:S01]  /*8000*/  STL.64 [R1+0x8], R22 ;  /* 0x0000081601007387 */ /* 0x000fe20000100a00 */
[----:B------:R-:W-:-:S02]  /*8010*/  IMAD.MOV.U32 R219, RZ, RZ, R99 ;  /* 0x000000ffffdb7224 */ /* 0x000fc400078e0063 */
[----:B------:R-:W-:Y:S01]  /*8020*/  IMAD.MOV.U32 R220, RZ, RZ, R100 ;  /* 0x000000ffffdc7224 */ /* 0x000fe200078e0064 */
[----:B------:R3:W-:Y:S01]  /*8030*/  STL.64 [R1+0x10], R24 ;  /* 0x0000101801007387 */ /* 0x0007e20000100a00 */
[----:B------:R-:W-:Y:S02]  /*8040*/  IMAD.MOV.U32 R221, RZ, RZ, R101 ;  /* 0x000000ffffdd7224 */ /* 0x000fe400078e0065 */
[----:B------:R-:W-:Y:S01]  /*8050*/  IMAD.MOV.U32 R222, RZ, RZ, R102 ;  /* 0x000000ffffde7224 */ /* 0x000fe200078e0066 */
[----:B------:R4:W-:Y:S01]  /*8060*/  STL.64 [R1+0x18], R26 ;  /* 0x0000181a01007387 */ /* 0x0009e20000100a00 */
[----:B------:R-:W-:Y:S02]  /*8070*/  IMAD.MOV.U32 R223, RZ, RZ, R103 ;  /* 0x000000ffffdf7224 */ /* 0x000fe400078e0067 */
[----:B------:R-:W-:Y:S01]  /*8080*/  IMAD.MOV.U32 R224, RZ, RZ, R104 ;  /* 0x000000ffffe07224 */ /* 0x000fe200078e0068 */
[----:B------:R0:W-:Y:S01]  /*8090*/  STL.64 [R1+0x20], R28 ;  /* 0x0000201c01007387 */ /* 0x0001e20000100a00 */
        /* <DEDUP_REMOVED lines=15> */
[----:B------:R-:W-:-:S03]  /*8190*/  IMAD.MOV.U32 R234, RZ, RZ, R114 ;  /* 0x000000ffffea7224 */ /* 0x000fc600078e0072 */
[----:B------:R1:W-:Y:S04]  /*81a0*/  STL.64 [R1+0x50], R40 ;  /* 0x0000502801007387 */ /* 0x0003e80000100a00 */
        /* <DEDUP_REMOVED lines=11> */
[----:B------:R1:W-:Y:S01]  /*8260*/  STL.64 [R1+0xb0], R64 ;  /* 0x0000b04001007387 */ /* 0x0003e20000100a00 */
[----:B--2---:R-:W-:-:S03]  /*8270*/  WARPGROUP.ARRIVE ;  /* 0x00000000000079c5 */ /* 0x004fc60000000000 */
[----:B------:R2:W-:Y:S03]  /*8280*/  STL.64 [R1+0xb8], R66 ;  /* 0x0000b84201007387 */ /* 0x0005e60000100a00 */
[----:B------:R-:W-:Y:S01]  /*8290*/  HGMMA.64x192x16.F32.BF16 R120, gdesc[UR4], R120, gsb0 ;  /* 0x02e00000047879f0 */ /* 0x000fe20008001878 */
        /* <DEDUP_REMOVED lines=14> */
[----:B------:R2:W-:Y:S04]  /*8380*/  STL [R1+0x138], R98 ;  /* 0x0001386201007387 */ /* 0x0005e80000100800 */
[----:B---3--:R-:W3:Y:S04]  /*8390*/  LDL.LU.64 R24, [R1+0x180] ;  /* 0x0001800001187983 */ /* 0x008ee80000300a00 */
[----:B----4-:R-:W3:Y:S04]  /*83a0*/  LDL.LU.64 R26, [R1+0x188] ;  /* 0x00018800011a7983 */ /* 0x010ee80000300a00 */
[----:B0-----:R-:W3:Y:S04]  /*83b0*/  LDL.LU.64 R28, [R1+0x190] ;  /* 0x00019000011c7983 */ /* 0x001ee80000300a00 */
[----:B-1----:R-:W3:Y:S04]  /*83c0*/  LDL.LU.64 R30, [R1+0x198] ;  /* 0x00019800011e7983 */ /* 0x002ee80000300a00 */
        /* <DEDUP_REMOVED lines=17> */
[----:B--2---:R-:W3:Y:S04]  /*84e0*/  LDL.LU.64 R66, [R1+0x228] ;  /* 0x0002280001427983 */ /* 0x004ee80000300a00 */
        /* <DEDUP_REMOVED lines=85> */
[----:B0-----:R-:W2:Y:S04]  /*8a40*/  LDL.LU.64 R140, [R1+0x300] ;  /* 0x00030000018c7983 */ /* 0x001ea80000300a00 */
        /* <DEDUP_REMOVED lines=50> */
[----:B------:R-:W-:Y:S01]  /*8d70*/  HGMMA.64x192x16.F32.BF16 R140, gdesc[UR8], R140, gsb0 ;  /* 0x02e00000088c79f0 */ /* 0x000fe2000800188c */
[----:B------:R-:W-:Y:S01]  /*8d80*/  UIADD3 UR8, UR16, 0x400, URZ ;  /* 0x0000040010087890 */ /* 0x000fe2000fffe03f */
[----:B------:R-:W-:Y:S01]  /*8d90*/  UMOV UR9, 0x80000020 ;  /* 0x8000002000097882 */ /* 0x000fe20000000000 */
[----:B------:R-:W-:Y:S02]  /*8da0*/  WARPGROUP.DEPBAR.LE gsb0, 0x0 ;  /* 0x00008000000079c5 */ /* 0x000fe40000010000 */
[----:B---3--:R-:W-:Y:S01]  /*8db0*/  WARPGROUP.ARRIVE ;  /* 0x00000000000079c5 */ /* 0x008fe20000000000 */
[----:B------:R0:W-:Y:S01]  /*8dc0*/  STL.64 [R1+0x300], R140 ;  /* 0x0003008c01007387 */ /* 0x0001e20000100a00 */
[----:B------:R-:W-:Y:S02]  /*8dd0*/  IMAD.MOV.U32 R17, RZ, RZ, R213 ;  /* 0x000000ffff117224 */ /* 0x000fe400078e00d5 */
[----:B------:R-:W-:Y:S01]  /*8de0*/  IMAD.MOV.U32 R16, RZ, RZ, R214 ;  /* 0x000000ffff107224 */ /* 0x000fe200078e00d6 */
[----:B------:R1:W-:Y:S10]  /*8df0*/  STL.64 [R1+0x308], R142 ;  /* 0x0003088e01007387 */ /* 0x0003f40000100a00 */
[----:B------:R-:W-:Y:S01]  /*8e00*/  HGMMA.64x192x16.F32.BF16 R24, gdesc[UR8], R24, gsb0 ;  /* 0x02e00000081879f0 */ /* 0x000fe20008001818 */
        /* <DEDUP_REMOVED lines=55> */
[----:B------:R4:W-:Y:S01]  /*9180*/  STL [R1+0x420], R212 ;  /* 0x000420d401007387 */ /* 0x0009e20000100800 */
[----:B------:R-:W-:-:S02]  /*9190*/  WARPGROUP.DEPBAR.LE gsb0, 0x0 ;  /* 0x00008000000079c5 */ /* 0x000fc40000010000 */
[----:B0-----:R-:W-:Y:S02]  /*91a0*/  IMAD.MOV.U32 R141, RZ, RZ, R118 ;  /* 0x000000ffff8d7224 */ /* 0x001fe400078e0076 */
[----:B------:R-:W-:Y:S02]  /*91b0*/  IMAD.MOV.U32 R140, RZ, RZ, R119 ;  /* 0x000000ffff8c7224 */ /* 0x000fe400078e0077 */
[----:B-1----:R-:W-:Y:S01]  /*91c0*/  IMAD.MOV.U32 R143, RZ, RZ, R116 ;  /* 0x000000ffff8f7224 */ /* 0x002fe200078e0074 */
[----:B------:R-:W4:Y:S01]  /*91d0*/  LDL.LU.64 R118, [R1+0xda0] ;  /* 0x000da00001767983 */ /* 0x000f220000300a00 */
[----:B------:R-:W-:Y:S02]  /*91e0*/  IMAD.MOV.U32 R142, RZ, RZ, R117 ;  /* 0x000000ffff8e7224 */ /* 0x000fe400078e0075 */
[----:B--2---:R-:W-:Y:S01]  /*91f0*/  IMAD.MOV.U32 R145, RZ, RZ, R114 ;  /* 0x000000ffff917224 */ /* 0x004fe200078e0072 */
[----:B------:R-:W2:Y:S01]  /*9200*/  LDL.LU.64 R116, [R1+0xd98] ;  /* 0x000d980001747983 */ /* 0x000ea20000300a00 */
[----:B------:R-:W-:-:S02]  /*9210*/  IMAD.MOV.U32 R144, RZ, RZ, R115 ;  /* 0x000000ffff907224 */ /* 0x000fc400078e0073 */
[----:B---3--:R-:W-:Y:S01]  /*9220*/  IMAD.MOV.U32 R147, RZ, RZ, R112 ;  /* 0x000000ffff937224 */ /* 0x008fe200078e0070 */
[----:B------:R-:W2:Y:S01]  /*9230*/  LDL.LU.64 R114, [R1+0xd90] ;  /* 0x000d900001727983 */ /* 0x000ea20000300a00 */
[----:B------:R-:W-:Y:S02]  /*9240*/  IMAD.MOV.U32 R146, RZ, RZ, R113 ;  /* 0x000000ffff927224 */ /* 0x000fe400078e0071 */
[----:B----4-:R-:W-:Y:S01]  /*9250*/  IMAD.MOV.U32 R149, RZ, RZ, R110 ;  /* 0x000000ffff957224 */ /* 0x010fe200078e006e */
[----:B------:R-:W2:Y:S01]  /*9260*/  LDL.LU.64 R112, [R1+0xd88] ;  /* 0x000d880001707983 */ /* 0x000ea20000300a00 */
[----:B------:R-:W-:Y:S02]  /*9270*/  IMAD.MOV.U32 R148, RZ, RZ, R111 ;  /* 0x000000ffff947224 */ /* 0x000fe400078e006f */
[----:B------:R-:W-:Y:S01]  /*9280*/  IMAD.MOV.U32 R151, RZ, RZ, R108 ;  /* 0x000000ffff977224 */ /* 0x000fe200078e006c */
[----:B------:R-:W2:Y:S01]  /*9290*/  LDL.LU.64 R110, [R1+0xd80] ;  /* 0x000d8000016e7983 */ /* 0x000ea20000300a00 */
[----:B------:R-:W-:-:S02]  /*92a0*/  IMAD.MOV.U32 R150, RZ, RZ, R109 ;  /* 0x000000ffff967224 */ /* 0x000fc400078e006d */
[----:B------:R-:W-:Y:S01]  /*92b0*/  IMAD.MOV.U32 R153, RZ, RZ, R106 ;  /* 0x000000ffff997224 */ /* 0x000fe200078e006a */
[----:B------:R-:W2:Y:S01]  /*92c0*/  LDL.LU.64 R108, [R1+0xd78] ;  /* 0x000d7800016c7983 */ /* 0x000ea20000300a00 */
[----:B------:R-:W-:Y:S02]  /*92d0*/  IMAD.MOV.U32 R152, RZ, RZ, R107 ;  /* 0x000000ffff987224 */ /* 0x000fe400078e006b */
[----:B------:R-:W-:Y:S01]  /*92e0*/  IMAD.MOV.U32 R155, RZ, RZ, R104 ;  /* 0x000000ffff9b7224 */ /* 0x000fe200078e0068 */
        /* <DEDUP_REMOVED lines=121> */
[----:B------:R-:W-:-:S03]  /*9a80*/  IMAD.MOV.U32 R234, RZ, RZ, R25 ;  /* 0x000000ffffea7224 */ /* 0x000fc600078e0019 */
[----:B------:R-:W2:Y:S01]  /*9a90*/  LDL.LU.64 R24, [R1+0xc28] ;  /* 0x000c280001187983 */ /* 0x000ea20000300a00 */
[----:B------:R-:W-:Y:S01]  /*9aa0*/  UMOV UR4, UR8 ;  /* 0x0000000800047c82 */ /* 0x000fe20008000000 */
[----:B------:R-:W-:Y:S01]  /*9ab0*/  UMOV UR5, UR9 ;  /* 0x0000000900057c82 */ /* 0x000fe20008000000 */
[----:B--2---:R-:W-:-:S06]  /*9ac0*/  WARPGROUP.ARRIVE ;  /* 0x00000000000079c5 */ /* 0x004fcc0000000000 */
        /* <DEDUP_REMOVED lines=48> */
[----:B------:R2:W-:Y:S04]  /*9dd0*/  STL.64 [R1+0x610], R26 ;  /* 0x0006101a01007387 */ /* 0x0005e80000100a00 */
[----:B------:R3:W-:Y:S01]  /*9de0*/  STL.64 [R1+0x608], R24 ;  /* 0x0006081801007387 */ /* 0x0007e20000100a00 */
[----:B0-----:R-:W-:-:S02]  /*9df0*/  IMAD.MOV.U32 R30, RZ, RZ, R229 ;  /* 0x000000ffff1e7224 */ /* 0x001fc400078e00e5 */
[----:B-1----:R-:W-:Y:S02]  /*9e00*/  IMAD.MOV.U32 R28, RZ, RZ, R231 ;  /* 0x000000ffff1c7224 */ /* 0x002fe400078e00e7 */
[----:B--2---:R-:W-:Y:S02]  /*9e10*/  IMAD.MOV.U32 R26, RZ, RZ, R233 ;  /* 0x000000ffff1a7224 */ /* 0x004fe400078e00e9 */
[----:B---3--:R-:W-:Y:S02]  /*9e20*/  IMAD.MOV.U32 R24, RZ, RZ, R235 ;  /* 0x000000ffff187224 */ /* 0x008fe400078e00eb */
[----:B------:R-:W2:Y:S01]  /*9e30*/  LDL.LU R235, [R1+0xc20] ;  /* 0x000c200001eb7983 */ /* 0x000ea20000300800 */
[----:B------:R-:W-:Y:S02]  /*9e40*/  IMAD.MOV.U32 R25, RZ, RZ, R234 ;  /* 0x000000ffff197224 */ /* 0x000fe400078e00ea */
[----:B------:R-:W-:Y:S01]  /*9e50*/  IMAD.MOV.U32 R27, RZ, RZ, R232 ;  /* 0x000000ffff1b7224 */ /* 0x000fe200078e00e8 */
        /* <DEDUP_REMOVED lines=36> */
[----:B------:R-:W3:Y:S01]  /*a0a0*/  LDL.LU R140, [R1] ;  /* 0x00000000018c7983 */ /* 0x000ee20000300800 */
        /* <DEDUP_REMOVED lines=141> */
[----:B------:R-:W2:Y:S04]  /*a980*/  LDL.LU R211, [R1+0x11c] ;  /* 0x00011c0001d37983 */ /* 0x000ea80000300800 */
[----:B------:R-:W3:Y:S04]  /*a990*/  LDL.LU R212, [R1+0x120] ;  /* 0x0001200001d47983 */ /* 0x000ee80000300800 */
[----:B------:R-:W3:Y:S04]  /*a9a0*/  LDL.LU R213, [R1+0x124] ;  /* 0x0001240001d57983 */ /* 0x000ee80000300800 */
[----:B------:R-:W4:Y:S04]  /*a9b0*/  LDL.LU R214, [R1+0x128] ;  /* 0x0001280001d67983 */ /* 0x000f280000300800 */
[----:B------:R-:W4:Y:S01]  /*a9c0*/  LDL.LU R215, [R1+0x12c] ;  /* 0x00012c0001d77983 */ /* 0x000f220000300800 */
[----:B------:R-:W-:-:S03]  /*a9d0*/  IMAD.MOV.U32 R43, RZ, RZ, R218 ;  /* 0x000000ffff2b7224 */ /* 0x000fc600078e00da */
        /* <DEDUP_REMOVED lines=277> */
[----:B------:R0:W5:Y:S01]  /*bb30*/  LDL.LU R17, [R1+0xbd4] ;  /* 0x000bd40001117983 */ /* 0x0001620000300800 */
[----:B------:R-:W-:-:S03]  /*bb40*/  IMAD.MOV.U32 R102, RZ, RZ, R0 ;  /* 0x000000ffff667224 */ /* 0x000fc600078e0000 */
[----:B------:R0:W5:Y:S04]  /*bb50*/  LDL.LU R16, [R1+0xbd0] ;  /* 0x000bd00001107983 */ /* 0x0001680000300800 */
[----:B------:R0:W5:Y:S01]  /*bb60*/  LDL.LU R5, [R1+0xbcc] ;  /* 0x000bcc0001057983 */ /* 0x0001620000300800 */
[----:B------:R-:W-:-:S03]  /*bb70*/  WARPGROUP.DEPBAR.LE gsb0, 0x0 ;  /* 0x00008000000079c5 */ /* 0x000fc60000010000 */
[----:B------:R0:W5:Y:S04]  /*bb80*/  LDL.LU R3, [R1+0xbc8] ;  /* 0x000bc80001037983 */ /* 0x0001680000300800 */
        /* <DEDUP_REMOVED lines=422> */
[----:B------:R-:W-:Y:S01]  /*d5f0*/  BPT.TRAP 0x1 ;  /* 0x000000040000795c */ /* 0x000fe20000300000 */
.L_x_23:
[----:B------:R-:W-:Y:S02]  /*d600*/  UISETP.GT.U32.AND UP0, UPT, UR40, 0x1, UPT ;  /* 0x000000012800788c */ /* 0x000fe4000bf04070 */
[----:B------:R-:W-:-:S04]  /*d610*/  ULEA UR4, UR14, UR46, 0x3 ;  /* 0x0000002e0e047291 */ /* 0x000fc8000f8e183f */
[----:B------:R-:W-:Y:S01]  /*d620*/  UIADD3 UR4, UR4, 0x20, URZ ;  /* 0x0000002004047890 */ /* 0x000fe2000fffe03f */
[----:B------:R-:W-:-:S03]  /*d630*/  PLOP3.LUT P1, PT, PT, PT, UP0, 0x80, 0x0 ;  /* 0x000000000000781c */ /* 0x000fc60003f2f008 */
[----:B------:R-:W-:-:S09]  /*d640*/  UPRMT UR4, URZ, 0x654, UR4 ;  /* 0x000006543f047896 */ /* 0x000fd20008000004 */
[----:B------:R-:W-:Y:S01]  /*d650*/  SYNCS.ARRIVE.TRANS64.RED.A1T0 RZ, [UR4], RZ ;  /* 0x000000ffffff79a7 */ /* 0x000fe20008100404 */
[----:B------:R-:W-:Y:S05]  /*d660*/  @P1 BRA `(.L_x_24) ;  /* 0x0000000000041947 */ /* 0x000fea0003800000 */
[----:B------:R-:W-:Y:S01]  /*d670*/  BPT.TRAP 0x1 ;  /* 0x000000040000795c */ /* 0x000fe20000300000 */
.L_x_24:
[----:B------:R-:W-:Y:S01]  /*d680*/  UIADD3 UR15, UR15, 0x1, URZ ;  /* 0x000000010f0f7890 */ /* 0x000fe2000fffe03f */
[C---:B-----5:R-:W-:Y:S01]  /*d690*/  ISETP.GT.AND P1, PT, R0.reuse, 0x1, PT ;  /* 0x000000010000780c */ /* 0x060fe20003f24270 */
[----:B------:R-:W-:Y:S01]  /*d6a0*/  UIADD3 UR14, UR14, 0x1, URZ ;  /* 0x000000010e0e7890 */ /* 0x000fe2000fffe03f */
[----:B------:R-:W-:Y:S01]  /*d6b0*/  VIADD R0, R0, 0xffffffff ;  /* 0xffffffff00007836 */ /* 0x000fe20000000000 */
[----:B------:R-:W-:Y:S02]  /*d6c0*/  UISETP.NE.AND UP0, UPT, UR15, 0x4, UPT ;  /* 0x000000040f00788c */ /* 0x000fe4000bf05270 */
[----:B------:R-:W-:Y:S02]  /*d6d0*/  UISETP.NE.AND UP1, UPT, UR14, 0x4, UPT ;  /* 0x000000040e00788c */ /* 0x000fe4000bf25270 */
[----:B------:R-:W-:Y:S02]  /*d6e0*/  USEL UR4, URZ, 0x1, UP0 ;  /* 0x000000013f047887 */ /* 0x000fe40008000000 */
[----:B------:R-:W-:-:S02]  /*d6f0*/  USEL UR15, UR15, URZ, UP0 ;  /* 0x0000003f0f0f7287 */ /* 0x000fc40008000000 */
[----:B------:R-:W-:Y:S02]  /*d700*/  USEL UR14, UR14, URZ, UP1 ;  /* 0x0000003f0e0e7287 */ /* 0x000fe40008800000 */
[----:B------:R-:W-:Y:S01]  /*d710*/  LOP3.LUT R3, R3, UR4, RZ, 0x3c, !PT ;  /* 0x0000000403037c12 */ /* 0x000fe2000f8e3cff */
[----:B------:R-:W-:Y:S09]  /*d720*/  @P1 BRA `(.L_x_25) ;  /* 0xffffff9400201947 */ /* 0x000ff2000383ffff */
.L_x_18:
[----:B------:R-:W0:Y:S02]  /*d730*/  LDC R0, c[0x0][0x28c] ;  /* 0x0000a300ff007b82 */ /* 0x000e240000000800 */
[----:B0-----:R-:W-:-:S13]  /*d740*/  ISETP.GE.AND P1, PT, R0, 0x1, PT ;  /* 0x000000010000780c */ /* 0x001fda0003f26270 */
[----:B------:R-:W-:Y:S05]  /*d750*/  @!P1 BRA `(.L_x_26) ;  /* 0x0000000000349947 */ /* 0x000fea0003800000 */
[----:B------:R-:W-:Y:S05]  /*d760*/  @!P0 BRA `(.L_x_27) ;  /* 0x0000000000048947 */ /* 0x000fea0003800000 */
[----:B------:R-:W-:Y:S01]  /*d770*/  BPT.TRAP 0x1 ;  /* 0x000000040000795c */ /* 0x000fe20000300000 */
.L_x_27:
[----:B-----5:R-:W-:Y:S01]  /*d780*/  R2UR UR4, R5 ;  /* 0x00000000050472ca */ /* 0x020fe200000e0000 */
[----:B------:R-:W-:-:S06]  /*d790*/  UISETP.GT.U32.AND UP0, UPT, UR40, 0x1, UPT ;  /* 0x000000012800788c */ /* 0x000fcc000bf04070 */
[----:B------:R-:W-:-:S06]  /*d7a0*/  PLOP3.LUT P0, PT, PT, PT, UP0, 0x80, 0x0 ;  /* 0x000000000000781c */ /* 0x000fcc0003f0f008 */
[----:B------:R-:W-:-:S04]  /*d7b0*/  UIADD3 UR4, UR4, UR39, URZ ;  /* 0x0000002704047290 */ /* 0x000fc8000fffe03f */
[----:B------:R-:W-:-:S04]  /*d7c0*/  USHF.L.U32 UR4, UR4, 0x3, URZ ;  /* 0x0000000304047899 */ /* 0x000fc8000800063f */
[----:B------:R-:W-:-:S04]  /*d7d0*/  ULOP3.LUT UR4, UR4, 0x18, URZ, 0xc0, !UPT ;  /* 0x0000001804047892 */ /* 0x000fc8000f8ec03f */
[----:B------:R-:W-:-:S04]  /*d7e0*/  UIADD3 UR4, UR46, 0x20, UR4 ;  /* 0x000000202e047890 */ /* 0x000fc8000fffe004 */
[----:B------:R-:W-:-:S09]  /*d7f0*/  UPRMT UR4, URZ, 0x654, UR4 ;  /* 0x000006543f047896 */ /* 0x000fd20008000004 */
[----:B------:R-:W-:Y:S01]  /*d800*/  SYNCS.ARRIVE.TRANS64.RED.A1T0 RZ, [UR4], RZ ;  /* 0x000000ffffff79a7 */ /* 0x000fe20008100404 */
[----:B------:R-:W-:Y:S05]  /*d810*/  @P0 BRA `(.L_x_26) ;  /* 0x0000000000040947 */ /* 0x000fea0003800000 */
[----:B------:R-:W-:Y:S01]  /*d820*/  BPT.TRAP 0x1 ;  /* 0x000000040000795c */ /* 0x000fe20000300000 */
.L_x_26:
[----:B------:R-:W0:Y:S01]  /*d830*/  S2R R0, SR_TID.X ;  /* 0x0000000000007919 */ /* 0x000e220000002100 */
[----:B------:R-:W-:Y:S01]  /*d840*/  UIMAD UR43, UR43, 0x180, URZ ;  /* 0x000001802b2b78a4 */ /* 0x000fe2000f8e023f */
[----:B------:R-:W-:Y:S01]  /*d850*/  ULDC UR8, c[0x0][0x288] ;  /* 0x0000a20000087ab9 */ /* 0x000fe20000000800 */
[----:B-----5:R-:W1:Y:S01]  /*d860*/  S2R R5, SR_TID.X ;  /* 0x0000000000057919 */ /* 0x020e620000002100 */
[----:B------:R-:W-:Y:S02]  /*d870*/  UIADD3 UR39, UR45, UR39, URZ ;  /* 0x000000272d277290 */ /* 0x000fe4000fffe03f */
[----:B------:R-:W-:Y:S01]  /*d880*/  UIMAD.WIDE UR6, UR42, 0x180, URZ ;  /* 0x000001802a0678a5 */ /* 0x000fe2000f8e023f */
[----:B------:R-:W-:Y:S01]  /*d890*/  IMAD.U32 R12, RZ, RZ, UR43 ;  /* 0x0000002bff0c7e24 */ /* 0x000fe2000f8e00ff */
[----:B------:R-:W-:Y:S02]  /*d8a0*/  UIMAD UR42, UR42, 0x180, URZ ;  /* 0x000001802a2a78a4 */ /* 0x000fe4000f8e023f */
[----:B------:R-:W-:Y:S01]  /*d8b0*/  UISETP.GE.AND UP2, UPT, UR43, UR8, UPT ;  /* 0x000000082b00728c */ /* 0x000fe2000bf46270 */
[----:B------:R-:W-:Y:S01]  /*d8c0*/  ULDC UR9, c[0x0][0x284] ;  /* 0x0000a10000097ab9 */ /* 0x000fe20000000800 */
[----:B------:R-:W-:-:S02]  /*d8d0*/  USHF.R.U32.HI UR4, URZ, 0x2, UR39 ;  /* 0x000000023f047899 */ /* 0x000fc40008011627 */
[----:B------:R-:W-:Y:S02]  /*d8e0*/  UISETP.GE.OR UP2, UPT, UR42, UR9, UP2 ;  /* 0x000000092a00728c */ /* 0x000fe40009746670 */
[----:B------:R-:W-:Y:S02]  /*d8f0*/  ULOP3.LUT UR4, UR4, 0x1, URZ, 0xc0, !UPT ;  /* 0x0000000104047892 */ /* 0x000fe4000f8ec03f */
[----:B------:R-:W-:Y:S01]  /*d900*/  USHF.R.S32.HI UR12, URZ, 0x1f, UR44 ;  /* 0x0000001f3f0c7899 */ /* 0x000fe2000801142c */
[----:B------:R-:W-:Y:S01]  /*d910*/  ULDC.64 UR10, c[0x0][0x5d0] ;  /* 0x00017400000a7ab9 */ /* 0x000fe20000000a00 */
[----:B------:R-:W-:Y:S01]  /*d920*/  UISETP.GT.U32.AND UP1, UPT, UR39, 0x3, UPT ;  /* 0x000000032700788c */ /* 0x000fe2000bf24070 */
[----:B------:R-:W-:Y:S01]  /*d930*/  PLOP3.LUT P0, PT, PT, PT, UP2, 0x80, 0x0 ;  /* 0x000000000000781c */ /* 0x000fe20003f0f028 */
[----:B------:R-:W-:Y:S01]  /*d940*/  UISETP.NE.U32.AND UP0, UPT, UR4, 0x1, UPT ;  /* 0x000000010400788c */ /* 0x000fe2000bf05070 */
[----:B------:R-:W-:Y:S01]  /*d950*/  IMAD.U32 R6, RZ, RZ, UR10 ;  /* 0x0000000aff067e24 */ /* 0x000fe2000f8e00ff */
[----:B------:R-:W-:-:S02]  /*d960*/  UIMAD UR5, UR12, UR10, URZ ;  /* 0x0000000a0c0572a4 */ /* 0x000fc4000f8e023f */
[----:B------:R-:W-:Y:S02]  /*d970*/  UISETP.LT.U32.AND UP1, UPT, UR45, 0x4, UP1 ;  /* 0x000000042d00788c */ /* 0x000fe40008f21070 */
[----:B------:R-:W-:Y:S01]  /*d980*/  UISETP.GT.U32.AND UP0, UPT, UR45, 0x3, !UP0 ;  /* 0x000000032d00788c */ /* 0x000fe2000c704070 */
[----:B0-----:R-:W-:Y:S01]  /*d990*/  SHF.R.U32.HI R3, RZ, 0x7, R0 ;  /* 0x00000007ff037819 */ /* 0x001fe20000011600 */
[----:B------:R-:W-:Y:S02]  /*d9a0*/  UIMAD UR5, UR44, UR11, UR5 ;  /* 0x0000000b2c0572a4 */ /* 0x000fe4000f8e0205 */
[----:B------:R-:W-:Y:S01]  /*d9b0*/  USEL UR4, URZ, 0x1, !UP0 ;  /* 0x000000013f047887 */ /* 0x000fe2000c000000 */
[----:B------:R-:W-:Y:S01]  /*d9c0*/  LOP3.LUT R3, R3, 0x1, RZ, 0xc0, !PT ;  /* 0x0000000103037812 */ /* 0x000fe200078ec0ff */
[C---:B-1----:R-:W-:Y:S01]  /*d9d0*/  IMAD.SHL.U32 R13, R5.reuse, 0x2, RZ ;  /* 0x00000002050d7824 */ /* 0x042fe200078e00ff */
[----:B------:R-:W-:Y:S01]  /*d9e0*/  SHF.R.U32.HI R0, RZ, 0x2, R5 ;  /* 0x00000002ff007819 */ /* 0x000fe20000011605 */
[----:B------:R-:W-:Y:S01]  /*d9f0*/  ULOP3.LUT UR39, UR39, 0x3, URZ, 0xc0, !UPT ;  /* 0x0000000327277892 */ /* 0x000fe2000f8ec03f */
[----:B------:R-:W-:Y:S01]  /*da00*/  LOP3.LUT R4, R5, 0x60, RZ, 0xc0, !PT ;  /* 0x0000006005047812 */ /* 0x000fe200078ec0ff */
[----:B------:R-:W-:Y:S01]  /*da10*/  IMAD.SHL.U32 R10, R3, 0x40, RZ ;  /* 0x00000040030a7824 */ /* 0x000fe200078e00ff */
[----:B------:R-:W-:-:S02]  /*da20*/  LOP3.LUT R0, R0, 0x7, RZ, 0xc0, !PT ;  /* 0x0000000700007812 */ /* 0x000fc400078ec0ff */
[----:B------:R-:W-:Y:S02]  /*da30*/  SHF.R.U32.HI R4, RZ, 0x1, R4 ;  /* 0x00000001ff047819 */ /* 0x000fe40000011604 */
[--C-:B------:R-:W-:Y:S02]  /*da40*/  LOP3.LUT R10, R10, 0x40, R0.reuse, 0xe2, !PT ;  /* 0x000000400a0a7812 */ /* 0x100fe400078ee200 */
[----:B------:R-:W-:Y:S02]  /*da50*/  IADD3 R0, RZ, -R4, -R0 ;  /* 0x80000004ff007210 */ /* 0x000fe40007ffe800 */
[----:B------:R-:W-:Y:S02]  /*da60*/  LOP3.LUT R12, R12, 0x6, R13, 0xf8, !PT ;  /* 0x000000060c0c7812 */ /* 0x000fe400078ef80d */
[----:B------:R-:W-:Y:S01]  /*da70*/  LOP3.LUT R10, R10, UR6, R4, 0xfe, !PT ;  /* 0x000000060a0a7c12 */ /* 0x000fe2000f8efe04 */
[----:B------:R-:W-:Y:S01]  /*da80*/  IMAD R0, R3, -0x40, R0 ;  /* 0xffffffc003007824 */ /* 0x000fe200078e0200 */
[----:B------:R-:W-:Y:S01]  /*da90*/  LOP3.LUT R3, R5, 0x3, RZ, 0xc0, !PT ;  /* 0x0000000305037812 */ /* 0x000fe200078ec0ff */
[----:B------:R-:W-:Y:S01]  /*daa0*/  IMAD.MOV.U32 R4, RZ, RZ, -0x2 ;  /* 0xfffffffeff047424 */ /* 0x000fe200078e00ff */
[----:B------:R-:W-:-:S03]  /*dab0*/  SHF.R.S32.HI R13, RZ, 0x1f, R12 ;  /* 0x0000001fff0d7819 */ /* 0x000fc6000001140c */
[----:B------:R-:W-:Y:S01]  /*dac0*/  IMAD R3, R3, R4, UR8 ;  /* 0x0000000803037e24 */ /* 0x000fe2000f8e0204 */
[----:B------:R-:W-:Y:S01]  /*dad0*/  USEL UR8, URZ, 0x1, !UP1 ;  /* 0x000000013f087887 */ /* 0x000fe2000c800000 */
[----:B------:R-:W-:Y:S02]  /*dae0*/  IMAD.U32 R4, RZ, RZ, UR9 ;  /* 0x00000009ff047e24 */ /* 0x000fe4000f8e00ff */
[----:B------:R-:W-:Y:S01]  /*daf0*/  IMAD.WIDE.U32 R6, R6, UR44, R12 ;  /* 0x0000002c06067c25 */ /* 0x000fe2000f8e000c */
[----:B------:R-:W-:Y:S02]  /*db00*/  ULOP3.LUT UR38, UR4, UR38, UR8, 0x96, !UPT ;  /* 0x0000002604267292 */ /* 0x000fe4000f8e9608 */
[----:B------:R-:W-:Y:S01]  /*db10*/  IADD3 R0, R4, -UR42, R0 ;  /* 0x8000002a04007c10 */ /* 0x000fe2000fffe000 */
[----:B------:R-:W-:Y:S01]  /*db20*/  VIADD R7, R7, UR5 ;  /* 0x0000000507077c36 */ /* 0x000fe20008000000 */
[----:B------:R-:W-:Y:S01]  /*db30*/  UMOV UR42, 0xffffffff ;  /* 0xffffffff002a7882 */ /* 0x000fe20000000000 */
[----:B------:R-:W-:Y:S01]  /*db40*/  VIADD R3, R3, -UR43 ;  /* 0x8000002b03037c36 */ /* 0x000fe20008000000 */
[----:B------:R-:W-:Y:S06]  /*db50*/  @P0 BRA `(.L_x_28) ;  /* 0x0000027000980947 */ /* 0x000fec0003800000 */
[----:B------:R-:W-:Y:S01]  /*db60*/  FSETP.NEU.AND P0, PT, R16, RZ, PT ;  /* 0x000000ff1000720b */ /* 0x000fe20003f0d000 */
[----:B------:R-:W-:Y:S01]  /*db70*/  ULDC.64 UR8, c[0x0][0x5c8] ;  /* 0x0001720000087ab9 */ /* 0x000fe20000000a00 */
[----:B------:R-:W-:Y:S01]  /*db80*/  ISETP.GT.AND P5, PT, R3, RZ, PT ;  /* 0x000000ff0300720c */ /* 0x000fe20003fa4270 */
[----:B------:R-:W-:Y:S01]  /*db90*/  UIMAD UR4, UR7, UR8, URZ ;  /* 0x00000008070472a4 */ /* 0x000fe2000f8e023f */
[----:B------:R-:W-:Y:S01]  /*dba0*/  IMAD.U32 R19, RZ, RZ, UR9 ;  /* 0x00000009ff137e24 */ /* 0x000fe2000f8e00ff */
[----:B------:R-:W-:Y:S01]  /*dbb0*/  BSSY B0, `(.L_x_28) ;  /* 0x0002720000007945 */ /* 0x000fe20003800000 */
[----:B------:R-:W-:Y:S01]  /*dbc0*/  IMAD.WIDE.U32 R6, R10, UR8, R6 ;  /* 0x000000080a067c25 */ /* 0x000fe2000f8e0006 */
[----:B------:R-:W-:-:S03]  /*dbd0*/  ISETP.GT.AND P1, PT, R0, RZ, P5 ;  /* 0x000000ff0000720c */ /* 0x000fc60002f24270 */
[----:B------:R-:W-:-:S04]  /*dbe0*/  IMAD R19, R10, R19, UR4 ;  /* 0x000000040a137e24 */ /* 0x000fc8000f8e0213 */
[----:B------:R-:W-:Y:S01]  /*dbf0*/  IMAD.IADD R19, R7, 0x1, R19 ;  /* 0x0000000107137824 */ /* 0x000fe200078e0213 */
[----:B------:R-:W-:Y:S06]  /*dc00*/  @!P0 BRA `(.L_x_29) ;  /* 0x000001a800fc8947 */ /* 0x000fec0003800000 */
[----:B------:R-:W0:Y:S01]  /*dc10*/  LDC.64 R220, c[0x0][0x5b8] ;  /* 0x00016e00ffdc7b82 */ /* 0x000e220000000a00 */
[----:B------:R-:W2:Y:S01]  /*dc20*/  LDL.LU R20, [R1+0x480] ;  /* 0x0004800001147983 */ /* 0x000ea20000300800 */
[----:B------:R-:W-:-:S06]  /*dc30*/  ULDC.64 UR4, c[0x0][0x5c0] ;  /* 0x0001700000047ab9 */ /* 0x000fcc0000000a00 */
[----:B------:R-:W1:Y:S08]  /*dc40*/  LDC.64 R8, c[0x0][0x5b0] ;  /* 0x00016c00ff087b82 */ /* 0x000e700000000a00 */
[----:B------:R-:W3:Y:S01]  /*dc50*/  LDC.64 R22, c[0x0][0x5a8] ;  /* 0x00016a00ff167b82 */ /* 0x000ee20000000a00 */
[C---:B0-----:R-:W-:Y:S02]  /*dc60*/  IMAD R219, R220.reuse, UR12, RZ ;  /* 0x0000000cdcdb7c24 */ /* 0x041fe4000f8e02ff */
[----:B------:R-:W-:-:S04]  /*dc70*/  IMAD.WIDE.U32 R222, R220, UR44, R12 ;  /* 0x0000002cdcde7c25 */ /* 0x000fc8000f8e000c */
[----:B------:R-:W-:Y:S02]  /*dc80*/  IMAD R219, R221, UR44, R219 ;  /* 0x0000002cdddb7c24 */ /* 0x000fe4000f8e02db */
[----:B-1----:R-:W-:Y:S02]  /*dc90*/  IMAD R18, R8, UR7, RZ ;  /* 0x0000000708127c24 */ /* 0x002fe4000f8e02ff */
[----:B------:R-:W-:Y:S02]  /*dca0*/  IMAD.IADD R217, R223, 0x1, R219 ;  /* 0x00000001dfd97824 */ /* 0x000fe400078e02db */
[----:B------:R-:W-:Y:S02]  /*dcb0*/  IMAD.MOV.U32 R216, RZ, RZ, R222 ;  /* 0x000000ffffd87224 */ /* 0x000fe400078e00de */
[C---:B------:R-:W-:Y:S02]  /*dcc0*/  IMAD R18, R10.reuse, R9, R18 ;  /* 0x000000090a127224 */ /* 0x040fe400078e0212 */
[----:B------:R-:W-:-:S04]  /*dcd0*/  IMAD.WIDE.U32 R4, R10, R8, R216 ;  /* 0x000000080a047225 */ /* 0x000fc800078e00d8 */
[----:B------:R-:W-:Y:S01]  /*dce0*/  IMAD.IADD R5, R5, 0x1, R18 ;  /* 0x0000000105057824 */ /* 0x000fe200078e0212 */
[----:B---3--:R-:W-:-:S04]  /*dcf0*/  LEA R14, P0, R4, R22, 0x1 ;  /* 0x00000016040e7211 */ /* 0x008fc800078008ff */
[----:B------:R-:W-:-:S05]  /*dd00*/  LEA.HI.X R15, R4, R23, R5, 0x1, P0 ;  /* 0x00000017040f7211 */ /* 0x000fca00000f0c05 */
[----:B------:R-:W3:Y:S01]  /*dd10*/  @P1 LDG.E.LTC128B.U16 R11, desc[UR36][R14.64] ;  /* 0x000000240e0b1981 */ /* 0x000ee2000c1e1520 */
[----:B------:R-:W-:Y:S01]  /*dd20*/  ISETP.GT.AND P2, PT, R3, 0x1, PT ;  /* 0x000000010300780c */ /* 0x000fe20003f44270 */
[----:B------:R-:W-:Y:S01]  /*dd30*/  BSSY B1, `(.L_x_30) ;  /* 0x0000013000017945 */ /* 0x000fe20003800000 */
[----:B------:R-:W-:-:S11]  /*dd40*/  LOP3.LUT R17, R17, 0xfffffffd, RZ, 0xc0, !PT ;  /* 0xfffffffd11117812 */ /* 0x000fd600078ec0ff */
[----:B------:R-:W-:Y:S01]  /*dd50*/  @P2 LOP3.LUT R17, R17, 0x2, RZ, 0xfc, !PT ;  /* 0x0000000211112812 */ /* 0x000fe200078efcff */
[----:B---3--:R-:W-:-:S04]  /*dd60*/  IMAD.U32 R4, R11, 0x10000, RZ ;  /* 0x000100000b047824 */ /* 0x008fc800078e00ff */
[----:B------:R-:W-:-:S04]  /*dd70*/  FMUL R4, R4, R16 ;  /* 0x0000001004047220 */ /* 0x000fc80000400000 */
[----:B--2---:R-:W-:Y:S01]  /*dd80*/  FFMA R7, R20, R2, R4 ;  /* 0x0000000214077223 */ /* 0x004fe20000000004 */
[----:B------:R-:W-:-:S04]  /*dd90*/  LEA R4, P0, R6, UR4, 0x1 ;  /* 0x0000000406047c11 */ /* 0x000fc8000f8008ff */
[----:B------:R-:W-:Y:S02]  /*dda0*/  LEA.HI.X R5, R6, UR5, R19, 0x1, P0 ;  /* 0x0000000506057c11 */ /* 0x000fe400080f0c13 */
[----:B------:R-:W-:-:S05]  /*ddb0*/  F2FP.BF16.F32.PACK_AB R6, RZ, R7 ;  /* 0x00000007ff06723e */ /* 0x000fca00000010ff */
[----:B------:R0:W-:Y:S02]  /*ddc0*/  @P1 STG.E.U16 desc[UR36][R4.64], R6 ;  /* 0x0000000604001986 */ /* 0x0001e4000c101524 */
[----:B0-----:R-:W-:-:S04]  /*ddd0*/  IMAD.WIDE.U32 R6, R10, R8, R12 ;  /* 0x000000080a067225 */ /* 0x001fc800078e000c */
[----:B------:R-:W-:Y:S02]  /*dde0*/  IMAD.IADD R7, R18, 0x1, R7 ;  /* 0x0000000112077824 */ /* 0x000fe400078e0207 */
[----:B------:R-:W-:-:S04]  /*ddf0*/  IMAD.WIDE.U32 R6, R220, UR44, R6 ;  /* 0x0000002cdc067c25 */ /* 0x000fc8000f8e0006 */
[----:B------:R-:W-:Y:S01]  /*de00*/  IMAD.IADD R7, R219, 0x1, R7 ;  /* 0x00000001db077824 */ /* 0x000fe200078e0207 */
[----:B------:R-:W-:-:S04]  /*de10*/  LEA R20, P0, R6, R22, 0x1 ;  /* 0x0000001606147211 */ /* 0x000fc800078008ff */
[----:B------:R-:W-:Y:S02]  /*de20*/  LEA.HI.X R21, R6, R23, R7, 0x1, P0 ;  /* 0x0000001706157211 */ /* 0x000fe400000f0c07 */
[----:B------:R-:W-:-:S13]  /*de30*/  ISETP.GT.AND P0, PT, R0, RZ, P2 ;  /* 0x000000ff0000720c */ /* 0x000fda0001704270 */
[----:B------:R-:W-:Y:S05]  /*de40*/  @!P0 BRA `(.L_x_31) ;  /* 0x0000000000048947 */ /* 0x000fea0003800000 */
[----:B------:R0:W5:Y:S02]  /*de50*/  LDG.E.LTC128B.U16 R11, desc[UR36][R20.64+0x2] ;  /* 0x00000224140b7981 */ /* 0x000164000c1e1520 */
.L_x_31:
[----:B------:R-:W-:Y:S05]  /*de60*/  BSYNC B1 ;  /* 0x0000000000017941 */ /* 0x000fea0003800000 */
.L_x_30:
[----:B------:R-:W2:Y:S01]  /*de70*/  LDL R7, [R1+0x484] ;  /* 0x0004840001077983 */ /* 0x000ea20000100800 */
[----:B-----5:R-:W-:Y:S01]  /*de80*/  IMAD.U32 R6, R11, 0x10000, RZ ;  /* 0x000100000b067824 */ /* 0x020fe200078e00ff */
[C---:B------:R-:W-:Y:S01]  /*de90*/  SHF.L.U64.HI R225, R8.reuse, 0x3, R9 ;  /* 0x0000000308e17819 */ /* 0x040fe20000010209 */
[----:B------:R-:W-:Y:S01]  /*dea0*/  IMAD.SHL.U32 R224, R8, 0x8, RZ ;  /* 0x0000000808e07824 */ /* 0x000fe200078e00ff */
[----:B------:R-:W3:Y:S01]  /*deb0*/  LDL.LU R221, [R1+0x488] ;  /* 0x0004880001dd7983 */ /* 0x000ee20000300800 */
[----:B------:R-:W-:-:S04]  /*dec0*/  FMUL R6, R6, R16 ;  /* 0x0000001006067220 */ /* 0x000fc80000400000 */
[----:B--2---:R-:W-:-:S05]  /*ded0*/  FFMA R6, R7, R2, R6 ;  /* 0x0000000207067223 */ /* 0x004fca0000000006 */
[----:B------:R-:W-:-:S05]  /*dee0*/  F2FP.BF16.F32.PACK_AB R6, RZ, R6 ;  /* 0x00000006ff06723e */ /* 0x000fca00000010ff */
[----:B------:R1:W-:Y:S01]  /*def0*/  @P0 STG.E.U16 desc[UR36][R4.64+0x2], R6 ;  /* 0x0000020604000986 */ /* 0x0003e2000c101524 */
[----:B------:R-:W-:Y:S01]  /*df00*/  ISETP.GT.AND P0, PT, R0, 0x8, P5 ;  /* 0x000000080000780c */ /* 0x000fe20002f04270 */
[----:B-1----:R-:W-:-:S04]  /*df10*/  IMAD.WIDE.U32 R6, R10, R8, R224 ;  /* 0x000000080a067225 */ /* 0x002fc800078e00e0 */
[----:B------:R-:W-:Y:S01]  /*df20*/  IMAD.IADD R18, R18, 0x1, R7 ;  /* 0x0000000112127824 */ /* 0x000fe200078e0207 */
[----:B------:R-:W-:-:S05]  /*df30*/  IADD3 R7, P1, R222, R6, RZ ;  /* 0x00000006de077210 */ /* 0x000fca0007f3e0ff */
[----:B------:R-:W-:Y:S01]  /*df40*/  IMAD.X R15, R18, 0x1, R217, P1 ;  /* 0x00000001120f7824 */ /* 0x000fe200008e06d9 */
[----:B------:R-:W-:-:S04]  /*df50*/  LEA R14, P1, R7, R22, 0x1 ;  /* 0x00000016070e7211 */ /* 0x000fc800078208ff */
[----:B------:R-:W-:-:S05]  /*df60*/  LEA.HI.X R15, R7, R23, R15, 0x1, P1 ;  /* 0x00000017070f7211 */ /* 0x000fca00008f0c0f */
[----:B------:R1:W2:Y:S01]  /*df70*/  @P0 LDG.E.LTC128B.U16 R11, desc[UR36][R14.64] ;  /* 0x000000240e0b0981 */ /* 0x0002a2000c1e1520 */
[----:B------:R-:W-:Y:S01]  /*df80*/  IADD3 R6, P1, R12, R6, RZ ;  /* 0x000000060c067210 */ /* 0x000fe20007f3e0ff */
[----:B------:R-:W-:Y:S01]  /*df90*/  BSSY B1, `(.L_x_32) ;  /* 0x0000016000017945 */ /* 0x000fe20003800000 */
[----:B------:R-:W-:-:S03]  /*dfa0*/  ISETP.GT.AND P2, PT, R0, 0x8, P2 ;  /* 0x000000080000780c */ /* 0x000fc60001744270 */
[----:B------:R-:W-:Y:S02]  /*dfb0*/  IMAD.X R7, R13, 0x1, R18, P1 ;  /* 0x000000010d077824 */ /* 0x000fe400008e0612 */
[----:B------:R-:W-:-:S04]  /*dfc0*/  IMAD.WIDE.U32 R6, R220, UR44, R6 ;  /* 0x0000002cdc067c25 */ /* 0x000fc8000f8e0006 */
[----:B------:R-:W-:Y:S01]  /*dfd0*/  IMAD.IADD R7, R219, 0x1, R7 ;  /* 0x00000001db077824 */ /* 0x000fe200078e0207 */
[C---:B------:R-:W-:Y:S01]  /*dfe0*/  LEA R18, P1, R6.reuse, R22, 0x1 ;  /* 0x0000001606127211 */ /* 0x040fe200078208ff */
[----:B-1----:R-:W-:Y:S02]  /*dff0*/  IMAD.U32 R15, RZ, RZ, UR8 ;  /* 0x00000008ff0f7e24 */ /* 0x002fe4000f8e00ff */
[----:B------:R-:W-:Y:S01]  /*e000*/  IMAD.U32 R14, RZ, RZ, UR9 ;  /* 0x00000009ff0e7e24 */ /* 0x000fe2000f8e00ff */
[----:B------:R-:W-:Y:S01]  /*e010*/  LEA.HI.X R19, R6, R23, R7, 0x1, P1 ;  /* 0x0000001706137211 */ /* 0x000fe200008f0c07 */
[----:B------:R-:W-:-:S04]  /*e020*/  IMAD.U32 R6, RZ, RZ, UR8 ;  /* 0x00000008ff067e24 */ /* 0x000fc8000f8e00ff */
[----:B------:R-:W-:-:S05]  /*e030*/  IMAD.SHL.U32 R226, R6, 0x10, RZ ;  /* 0x0000001006e27824 */ /* 0x000fca00078e00ff */
[----:B------:R-:W-:Y:S01]  /*e040*/  IADD3 R6, P1, R226, R4, RZ ;  /* 0x00000004e2067210 */ /* 0x000fe20007f3e0ff */
[----:B--2---:R-:W-:-:S04]  /*e050*/  IMAD.U32 R7, R11, 0x10000, RZ ;  /* 0x000100000b077824 */ /* 0x004fc800078e00ff */
[----:B------:R-:W-:-:S04]  /*e060*/  FMUL R7, R7, R16 ;  /* 0x0000001007077220 */ /* 0x000fc80000400000 */
[----:B---3--:R-:W-:Y:S01]  /*e070*/  FFMA R7, R221, R2, R7 ;  /* 0x00000002dd077223 */ /* 0x008fe20000000007 */
[----:B------:R-:W-:-:S04]  /*e080*/  SHF.L.U64.HI R221, R15, 0x4, R14 ;  /* 0x000000040fdd7819 */ /* 0x000fc8000001020e */
[----:B------:R-:W-:-:S04]  /*e090*/  F2FP.BF16.F32.PACK_AB R7, RZ, R7 ;  /* 0x00000007ff07723e */ /* 0x000fc800000010ff */
[----:B------:R-:W-:Y:S01]  /*e0a0*/  PRMT R14, R7, 0x7610, R14 ;  /* 0x00007610070e7816 */ /* 0x000fe2000000000e */
[----:B------:R-:W-:-:S05]  /*e0b0*/  IMAD.X R7, R221, 0x1, R5, P1 ;  /* 0x00000001dd077824 */ /* 0x000fca00008e0605 */
[----:B------:R1:W-:Y:S01]  /*e0c0*/  @P0 STG.E.U16 desc[UR36][R6.64], R14 ;  /* 0x0000000e06000986 */ /* 0x0003e2000c101524 */
[----:B------:R-:W-:Y:S05]  /*e0d0*/  @!P2 BRA `(.L_x_33) ;  /* 0x000000000004a947 */ /* 0x000fea0003800000 */
[----:B------:R2:W5:Y:S02]  /*e0e0*/  LDG.E.LTC128B.U16 R11, desc[UR36][R18.64+0x2] ;  /* 0x00000224120b7981 */ /* 0x000564000c1e1520 */
.L_x_33:
[----:B------:R-:W-:Y:S05]  /*e0f0*/  BSYNC B1 ;  /* 0x0000000000017941 */ /* 0x000fea0003800000 */
.L_x_32:
[----:B------:R-:W3:Y:S01]  /*e100*/  LDL.LU R15, [R1+0x48c] ;  /* 0x00048c00010f7983 */ /* 0x000ee20000300800 */
[----:B-1---5:R-:W-:Y:S01]  /*e110*/  IMAD.U32 R14, R11, 0x10000, RZ ;  /* 0x000100000b0e7824 */ /* 0x022fe200078e00ff */
[----:B------:R-:W-:Y:S01]  /*e120*/  ISETP.GT.AND P4, PT, R3, 0x8, PT ;  /* 0x000000080300780c */ /* 0x000fe20003f84270 */
[----:B------:R-:W-:Y:S01]  /*e130*/  BSSY B1, `(.L_x_34) ;  /* 0x000000a000017945 */ /* 0x000fe20003800000 */
[----:B------:R-:W-:Y:S01]  /*e140*/  LOP3.LUT R17, R17, 0xfffffffb, RZ, 0xc0, !PT ;  /* 0xfffffffb11117812 */ /* 0x000fe200078ec0ff */
[----:B------:R-:W-:Y:S01]  /*e150*/  FMUL R14, R14, R16 ;  /* 0x000000100e0e7220 */ /* 0x000fe20000400000 */
[----:B------:R-:W-:-:S09]  /*e160*/  ISETP.GT.AND P0, PT, R0, RZ, P4 ;  /* 0x000000ff0000720c */ /* 0x000fd20002704270 */
[----:B------:R-:W-:Y:S01]  /*e170*/  @P4 LOP3.LUT R17, R17, 0x4, RZ, 0xfc, !PT ;  /* 0x0000000411114812 */ /* 0x000fe200078efcff */
[----:B---3--:R-:W-:-:S05]  /*e180*/  FFMA R14, R15, R2, R14 ;  /* 0x000000020f0e7223 */ /* 0x008fca000000000e */
[----:B------:R-:W-:-:S05]  /*e190*/  F2FP.BF16.F32.PACK_AB R14, RZ, R14 ;  /* 0x0000000eff0e723e */ /* 0x000fca00000010ff */
[----:B------:R1:W-:Y:S01]  /*e1a0*/  @P2 STG.E.U16 desc[UR36][R6.64+0x2], R14 ;  /* 0x0000020e06002986 */ /* 0x0003e2000c101524 */
[----:B------:R-:W-:Y:S05]  /*e1b0*/  @!P0 BRA `(.L_x_35) ;  /* 0x0000000000048947 */ /* 0x000fea0003800000 */
[----:B------:R3:W5:Y:S02]  /*e1c0*/  LDG.E.LTC128B.U16 R11, desc[UR36][R20.64+0x10] ;  /* 0x00001024140b7981 */ /* 0x000764000c1e1520 */
.L_x_35:
[----:B------:R-:W-:Y:S05]  /*e1d0*/  BSYNC B1 ;  /* 0x0000000000017941 */ /* 0x000fea0003800000 */
.L_x_34:
[----:B------:R-:W4:Y:S01]  /*e1e0*/  LDL.LU R15, [R1+0x490] ;  /* 0x00049000010f7983 */ /* 0x000f220000300800 */
[----:B-1---5:R-:W-:Y:S01]  /*e1f0*/  IMAD.U32 R14, R11, 0x10000, RZ ;  /* 0x000100000b0e7824 */ /* 0x022fe200078e00ff */
[----:B------:R-:W-:Y:S01]  /*e200*/  ISETP.GT.AND P3, PT, R3, 0x9, PT ;  /* 0x000000090300780c */ /* 0x000fe20003f64270 */
[----:B------:R-:W-:Y:S01]  /*e210*/  BSSY B1, `(.L_x_36) ;  /* 0x000000a000017945 */ /* 0x000fe20003800000 */
[----:B------:R-:W-:Y:S01]  /*e220*/  LOP3.LUT R17, R17, 0xfffffff7, RZ, 0xc0, !PT ;  /* 0xfffffff711117812 */ /* 0x000fe200078ec0ff */
[----:B------:R-:W-:Y:S01]  /*e230*/  FMUL R14, R14, R16 ;  /* 0x000000100e0e7220 */ /* 0x000fe20000400000 */
[----:B------:R-:W-:-:S09]  /*e240*/  ISETP.GT.AND P1, PT, R0, RZ, P3 ;  /* 0x000000ff0000720c */ /* 0x000fd20001f24270 */
[----:B------:R-:W-:Y:S01]  /*e250*/  @P3 LOP3.LUT R17, R17, 0x8, RZ, 0xfc, !PT ;  /* 0x0000000811113812 */ /* 0x000fe200078efcff */
[----:B----4-:R-:W-:-:S05]  /*e260*/  FFMA R14, R15, R2, R14 ;  /* 0x000000020f0e7223 */ /* 0x010fca000000000e */
[----:B------:R-:W-:-:S05]  /*e270*/  F2FP.BF16.F32.PACK_AB R14, RZ, R14 ;  /* 0x0000000eff0e723e */ /* 0x000fca00000010ff */
[----:B------:R1:W-:Y:S01]  /*e280*/  @P0 STG.E.U16 desc[UR36][R4.64+0x10], R14 ;  /* 0x0000100e04000986 */ /* 0x0003e2000c101524 */
[----:B------:R-:W-:Y:S05]  /*e290*/  @!P1 BRA `(.L_x_37) ;  /* 0x0000000000049947 */ /* 0x000fea0003800000 */
[----:B------:R4:W5:Y:S02]  /*e2a0*/  LDG.E.LTC128B.U16 R11, desc[UR36][R20.64+0x12] ;  /* 0x00001224140b7981 */ /* 0x000964000c1e1520 */
.L_x_37:
[----:B------:R-:W-:Y:S05]  /*e2b0*/  BSYNC B1 ;  /* 0x0000000000017941 */ /* 0x000fea0003800000 */
.L_x_36:
[----:B------:R-:W2:Y:S01]  /*e2c0*/  LDL.LU R15, [R1+0x494] ;  /* 0x00049400010f7983 */ /* 0x000ea20000300800 */
[----:B-1---5:R-:W-:Y:S01]  /*e2d0*/  IMAD.U32 R14, R11, 0x10000, RZ ;  /* 0x000100000b0e7824 */ /* 0x022fe200078e00ff */
[----:B------:R-:W-:Y:S01]  /*e2e0*/  ISETP.GT.AND P2, PT, R0, 0x8, P4 ;  /* 0x000000080000780c */ /* 0x000fe20002744270 */
[----:B------:R-:W-:Y:S02]  /*e2f0*/  BSSY B1, `(.L_x_38) ;  /* 0x0000007000017945 */ /* 0x000fe40003800000 */
[----:B------:R-:W-:-:S04]  /*e300*/  FMUL R14, R14, R16 ;  /* 0x000000100e0e7220 */ /* 0x000fc80000400000 */
[----:B--2---:R-:W-:-:S05]  /*e310*/  FFMA R14, R15, R2, R14 ;  /* 0x000000020f0e7223 */ /* 0x004fca000000000e */
[----:B------:R-:W-:-:S05]  /*e320*/  F2FP.BF16.F32.PACK_AB R14, RZ, R14 ;  /* 0x0000000eff0e723e */ /* 0x000fca00000010ff */
[----:B------:R1:W-:Y:S01]  /*e330*/  @P1 STG.E.U16 desc[UR36][R4.64+0x12], R14 ;  /* 0x0000120e04001986 */ /* 0x0003e2000c101524 */
[----:B------:R-:W-:Y:S05]  /*e340*/  @!P2 BRA `(.L_x_39) ;  /* 0x000000000004a947 */ /* 0x000fea0003800000 */
[----:B------:R2:W5:Y:S02]  /*e350*/  LDG.E.LTC128B.U16 R11, desc[UR36][R18.64+0x10] ;  /* 0x00001024120b7981 */ /* 0x000564000c1e1520 */
.L_x_39:
[----:B------:R-:W-:Y:S05]  /*e360*/  BSYNC B1 ;  /* 0x0000000000017941 */ /* 0x000fea0003800000 */
.L_x_38:
[----:B------:R-:W3:Y:S01]  /*e370*/  LDL.LU R15, [R1+0x498] ;  /* 0x00049800010f7983 */ /* 0x000ee20000300800 */
[----:B-1---5:R-:W-:Y:S01]  /*e380*/  IMAD.U32 R14, R11, 0x10000, RZ ;  /* 0x000100000b0e7824 */ /* 0x022fe200078e00ff */
[----:B------:R-:W-:Y:S01]  /*e390*/  ISETP.GT.AND P0, PT, R0, 0x8, P3 ;  /* 0x000000080000780c */ /* 0x000fe20001f04270 */
[----:B------:R-:W-:Y:S02]  /*e3a0*/  BSSY B1, `(.L_x_40) ;  /* 0x0000007000017945 */ /* 0x000fe40003800000 */
[----:B------:R-:W-:-:S04]  /*e3b0*/  FMUL R14, R14, R16 ;  /* 0x000000100e0e7220 */ /* 0x000fc80000400000 */
[----:B---3--:R-:W-:-:S05]  /*e3c0*/  FFMA R14, R15, R2, R14 ;  /* 0x000000020f0e7223 */ /* 0x008fca000000000e */
[----:B------:R-:W-:-:S05]  /*e3d0*/  F2FP.BF16.F32.PACK_AB R14, RZ, R14 ;  /* 0x0000000eff0e723e */ /* 0x000fca00000010ff */
[----:B------:R1:W-:Y:S01]  /*e3e0*/  @P2 STG.E.U16 desc[UR36][R6.64+0x10], R14 ;  /* 0x0000100e06002986 */ /* 0x0003e2000c101524 */
[----:B------:R-:W-:Y:S05]  /*e3f0*/  @!P0 BRA `(.L_x_41) ;  /* 0x0000000000048947 */ /* 0x000fea0003800000 */
[----:B------:R3:W5:Y:S02]  /*e400*/  LDG.E.LTC128B.U16 R11, desc[UR36][R18.64+0x12] ;  /* 0x00001224120b7981 */ /* 0x000764000c1e1520 */
.L_x_41:
[----:B------:R-:W-:Y:S05]  /*e410*/  BSYNC B1 ;  /* 0x0000000000017941 */ /* 0x000fea0003800000 */
.L_x_40:
[----:B------:R-:W2:Y:S01]  /*e420*/  LDL.LU R15, [R1+0x49c] ;  /* 0x00049c00010f7983 */ /* 0x000ea20000300800 */
[----:B-1---5:R-:W-:Y:S01]  /*e430*/  IMAD.U32 R14, R11, 0x10000, RZ ;  /* 0x000100000b0e7824 */ /* 0x022fe200078e00ff */
[----:B------:R-:W-:Y:S01]  /*e440*/  ISETP.GT.AND P3, PT, R3, 0x10, PT ;  /* 0x000000100300780c */ /* 0x000fe20003f64270 */
[----:B------:R-:W-:Y:S01]  /*e450*/  BSSY B1, `(.L_x_42) ;  /* 0x000000a000017945 */ /* 0x000fe20003800000 */
[----:B------:R-:W-:Y:S01]  /*e460*/  LOP3.LUT R17, R17, 0xffffffef, RZ, 0xc0, !PT ;  /* 0xffffffef11117812 */ /* 0x000fe200078ec0ff */
[----:B------:R-:W-:Y:S01]  /*e470*/  FMUL R14, R14, R16 ;  /* 0x000000100e0e7220 */ /* 0x000fe20000400000 */
[----:B------:R-:W-:-:S09]  /*e480*/  ISETP.GT.AND P1, PT, R0, RZ, P3 ;  /* 0x000000ff0000720c */ /* 0x000fd20001f24270 */
[----:B------:R-:W-:Y:S01]  /*e490*/  @P3 LOP3.LUT R17, R17, 0x10, RZ, 0xfc, !PT ;  /* 0x0000001011113812 */ /* 0x000fe200078efcff */
[----:B--2---:R-:W-:-:S05]  /*e4a0*/  FFMA R14, R15, R2, R14 ;  /* 0x000000020f0e7223 */ /* 0x004fca000000000e */
[----:B------:R-:W-:-:S05]  /*e4b0*/  F2FP.BF16.F32.PACK_AB R14, RZ, R14 ;  /* 0x0000000eff0e723e */ /* 0x000fca00000010ff */
[----:B------:R1:W-:Y:S01]  /*e4c0*/  @P0 STG.E.U16 desc[UR36][R6.64+0x12], R14 ;  /* 0x0000120e06000986 */ /* 0x0003e2000c101524 */
[----:B------:R-:W-:Y:S05]  /*e4d0*/  @!P1 BRA `(.L_x_43) ;  /* 0x0000000000049947 */ /* 0x000fea0003800000 */
[----:B------:R2:W5:Y:S02]  /*e4e0*/  LDG.E.LTC128B.U16 R11, desc[UR36][R20.64+0x20] ;  /* 0x00002024140b7981 */ /* 0x000564000c1e1520 */
.L_x_43:
[----:B------:R-:W-:Y:S05]  /*e4f0*/  BSYNC B1 ;  /* 0x0000000000017941 */ /* 0x000fea0003800000 */
.L_x_42:
        /* <DEDUP_REMOVED lines=13> */
.L_x_45:
[----:B------:R-:W-:Y:S05]  /*e5d0*/  BSYNC B1 ;  /* 0x0000000000017941 */ /* 0x000fea0003800000 */
.L_x_44:
[----:B------:R-:W2:Y:S01]  /*e5e0*/  LDL.LU R15, [R1+0x4a4] ;  /* 0x0004a400010f7983 */ /* 0x000ea20000300800 */
[----:B-1---5:R-:W-:Y:S01]  /*e5f0*/  IMAD.U32 R14, R11, 0x10000, RZ ;  /* 0x000100000b0e7824 */ /* 0x022fe200078e00ff */
[----:B------:R-:W-:Y:S03]  /*e600*/  BSSY B1, `(.L_x_46) ;  /* 0x0000008000017945 */ /* 0x000fe60003800000 */
[----:B------:R-:W-:-:S04]  /*e610*/  FMUL R14, R14, R16 ;  /* 0x000000100e0e7220 */ /* 0x000fc80000400000 */
[----:B--2---:R-:W-:-:S05]  /*e620*/  FFMA R14, R15, R2, R14 ;  /* 0x000000020f0e7223 */ /* 0x004fca000000000e */
[----:B------:R-:W-:-:S05]  /*e630*/  F2FP.BF16.F32.PACK_AB R14, RZ, R14 ;  /* 0x0000000eff0e723e */ /* 0x000fca00000010ff */
[----:B------:R1:W-:Y:S01]  /*e640*/  @P0 STG.E.U16 desc[UR36][R4.64+0x22], R14 ;  /* 0x0000220e04000986 */ /* 0x0003e2000c101524 */
[----:B------:R-:W-:-:S13]  /*e650*/  ISETP.GT.AND P0, PT, R0, 0x8, P3 ;  /* 0x000000080000780c */ /* 0x000fda0001f04270 */
[----:B-1----:R-:W-:Y:S05]  /*e660*/  @!P0 BRA `(.L_x_47) ;  /* 0x0000000000048947 */ /* 0x002fea0003800000 */
[----:B------:R1:W5:Y:S02]  /*e670*/  LDG.E.LTC128B.U16 R11, desc[UR36][R18.64+0x20] ;  /* 0x00002024120b7981 */ /* 0x000364000c1e1520 */
.L_x_47:
[----:B------:R-:W-:Y:S05]  /*e680*/  BSYNC B1 ;  /* 0x0000000000017941 */ /* 0x000fea0003800000 */
.L_x_46:
[----:B------:R-:W2:Y:S01]  /*e690*/  LDL.LU R15, [R1+0x4a8] ;  /* 0x0004a800010f7983 */ /* 0x000ea20000300800 */
[----:B-----5:R-:W-:Y:S01]  /*e6a0*/  IMAD.U32 R14, R11, 0x10000, RZ ;  /* 0x000100000b0e7824 */ /* 0x020fe200078e00ff */
[----:B------:R-:W-:Y:S03]  /*e6b0*/  BSSY B1, `(.L_x_48) ;  /* 0x0000008000017945 */ /* 0x000fe60003800000 */
[----:B------:R-:W-:-:S04]  /*e6c0*/  FMUL R14, R14, R16 ;  /* 0x000000100e0e7220 */ /* 0x000fc80000400000 */
[----:B--2---:R-:W-:-:S05]  /*e6d0*/  FFMA R14, R15, R2, R14 ;  /* 0x000000020f0e7223 */ /* 0x004fca000000000e */
[----:B------:R-:W-:-:S05]  /*e6e0*/  F2FP.BF16.F32.PACK_AB R14, RZ, R14 ;  /* 0x0000000eff0e723e */ /* 0x000fca00000010ff */
[----:B------:R2:W-:Y:S01]  /*e6f0*/  @P0 STG.E.U16 desc[UR36][R6.64+0x20], R14 ;  /* 0x0000200e06000986 */ /* 0x0005e2000c101524 */
[----:B------:R-:W-:-:S13]  /*e700*/  ISETP.GT.AND P0, PT, R0, 0x8, P2 ;  /* 0x000000080000780c */ /* 0x000fda0001704270 */
[----:B--2---:R-:W-:Y:S05]  /*e710*/  @!P0 BRA `(.L_x_49) ;  /* 0x0000000000048947 */ /* 0x004fea0003800000 */
[----:B------:R2:W5:Y:S02]  /*e720*/  LDG.E.LTC128B.U16 R11, desc[UR36][R18.64+0x22] ;  /* 0x00002224120b7981 */ /* 0x000564000c1e1520 */
.L_x_49:
[----:B------:R-:W-:Y:S05]  /*e730*/  BSYNC B1 ;  /* 0x0000000000017941 */ /* 0x000fea0003800000 */
.L_x_48:
[----:B------:R-:W3:Y:S01]  /*e740*/  LDL.LU R15, [R1+0x4ac] ;  /* 0x0004ac00010f7983 */ /* 0x000ee20000300800 */
[----:B-----5:R-:W-:Y:S01]  /*e750*/  IMAD.U32 R14, R11, 0x10000, RZ ;  /* 0x000100000b0e7824 */ /* 0x020fe200078e00ff */
[----:B------:R-:W-:Y:S01]  /*e760*/  ISETP.GT.AND P2, PT, R3, 0x18, PT ;  /* 0x000000180300780c */ /* 0x000fe20003f44270 */
[----:B------:R-:W-:Y:S01]  /*e770*/  BSSY B1, `(.L_x_50) ;  /* 0x000000a000017945 */ /* 0x000fe20003800000 */
[----:B------:R-:W-:Y:S01]  /*e780*/  LOP3.LUT R218, R218, 0xfffffbff, RZ, 0xc0, !PT ;  /* 0xfffffbffdada7812 */ /* 0x000fe200078ec0ff */
[----:B------:R-:W-:-:S10]  /*e790*/  FMUL R14, R14, R16 ;  /* 0x000000100e0e7220 */ /* 0x000fd40000400000 */
[----:B------:R-:W-:Y:S01]  /*e7a0*/  @P2 LOP3.LUT R218, R218, 0x400, RZ, 0xfc, !PT ;  /* 0x00000400dada2812 */ /* 0x000fe200078efcff */
[----:B---3--:R-:W-:-:S05]  /*e7b0*/  FFMA R14, R15, R2, R14 ;  /* 0x000000020f0e7223 */ /* 0x008fca000000000e */
[----:B------:R-:W-:-:S05]  /*e7c0*/  F2FP.BF16.F32.PACK_AB R14, RZ, R14 ;  /* 0x0000000eff0e723e */ /* 0x000fca00000010ff */
[----:B------:R3:W-:Y:S01]  /*e7d0*/  @P0 STG.E.U16 desc[UR36][R6.64+0x22], R14 ;  /* 0x0000220e06000986 */ /* 0x0007e2000c101524 */
[----:B------:R-:W-:-:S13]  /*e7e0*/  ISETP.GT.AND P0, PT, R0, RZ, P2 ;  /* 0x000000ff0000720c */ /* 0x000fda0001704270 */
[----:B---3--:R-:W-:Y:S05]  /*e7f0*/  @!P0 BRA `(.L_x_51) ;  /* 0x0000000000048947 */ /* 0x008fea0003800000 */
[----:B------:R3:W5:Y:S02]  /*e800*/  LDG.E.LTC128B.U16 R11, desc[UR36][R20.64+0x30] ;  /* 0x00003024140b7981 */ /* 0x000764000c1e1520 */
.L_x_51:
[----:B------:R-:W-:Y:S05]  /*e810*/  BSYNC B1 ;  /* 0x0000000000017941 */ /* 0x000fea0003800000 */
.L_x_50:
[----:B------:R-:W2:Y:S01]  /*e820*/  LDL.LU R15, [R1+0x4b0] ;  /* 0x0004b000010f7983 */ /* 0x000ea20000300800 */
[----:B-----5:R-:W-:Y:S01]  /*e830*/  IMAD.U32 R14, R11, 0x10000, RZ ;  /* 0x000100000b0e7824 */ /* 0x020fe200078e00ff */
[----:B------:R-:W-:Y:S01]  /*e840*/  ISETP.GT.AND P1, PT, R3, 0x19, PT ;  /* 0x000000190300780c */ /* 0x000fe20003f24270 */
[----:B------:R-:W-:Y:S01]  /*e850*/  BSSY B1, `(.L_x_52) ;  /* 0x000000a000017945 */ /* 0x000fe20003800000 */
[----:B------:R-:W-:Y:S01]  /*e860*/  LOP3.LUT R218, R218, 0xfffffdff, RZ, 0xc0, !PT ;  /* 0xfffffdffdada7812 */ /* 0x000fe200078ec0ff */
[----:B------:R-:W-:-:S10]  /*e870*/  FMUL R14, R14, R16 ;  /* 0x000000100e0e7220 */ /* 0x000fd40000400000 */
[----:B------:R-:W-:Y:S01]  /*e880*/  @P1 LOP3.LUT R218, R218, 0x200, RZ, 0xfc, !PT ;  /* 0x00000200dada1812 */ /* 0x000fe200078efcff */
[----:B--2---:R-:W-:-:S05]  /*e890*/  FFMA R14, R15, R2, R14 ;  /* 0x000000020f0e7223 */ /* 0x004fca000000000e */
[----:B------:R-:W-:-:S05]  /*e8a0*/  F2FP.BF16.F32.PACK_AB R14, RZ, R14 ;  /* 0x0000000eff0e723e */ /* 0x000fca00000010ff */
[----:B------:R2:W-:Y:S01]  /*e8b0*/  @P0 STG.E.U16 desc[UR36][R4.64+0x30], R14 ;  /* 0x0000300e04000986 */ /* 0x0005e2000c101524 */
[----:B------:R-:W-:-:S13]  /*e8c0*/  ISETP.GT.AND P0, PT, R0, RZ, P1 ;  /* 0x000000ff0000720c */ /* 0x000fda0000f04270 */
[----:B--2---:R-:W-:Y:S05]  /*e8d0*/  @!P0 BRA `(.L_x_53) ;  /* 0x0000000000048947 */ /* 0x004fea0003800000 */
[----:B------:R2:W5:Y:S02]  /*e8e0*/  LDG.E.LTC128B.U16 R11, desc[UR36][R20.64+0x32] ;  /* 0x00003224140b7981 */ /* 0x000564000c1e1520 */
.L_x_53:
[----:B------:R-:W-:Y:S05]  /*e8f0*/  BSYNC B1 ;  /* 0x0000000000017941 */ /* 0x000fea0003800000 */
.L_x_52:
[----:B------:R-:W3:Y:S01]  /*e900*/  LDL.LU R15, [R1+0x4b4] ;  /* 0x0004b400010f7983 */ /* 0x000ee20000300800 */
[----:B-----5:R-:W-:Y:S01]  /*e910*/  IMAD.U32 R14, R11, 0x10000, RZ ;  /* 0x000100000b0e7824 */ /* 0x020fe200078e00ff */
[----:B------:R-:W-:Y:S03]  /*e920*/  BSSY B1, `(.L_x_54) ;  /* 0x0000008000017945 */ /* 0x000fe60003800000 */
[----:B------:R-:W-:-:S04]  /*e930*/  FMUL R14, R14, R16 ;  /* 0x000000100e0e7220 */ /* 0x000fc80000400000 */
[----:B---3--:R-:W-:-:S05]  /*e940*/  FFMA R14, R15, R2, R14 ;  /* 0x000000020f0e7223 */ /* 0x008fca000000000e */
[----:B------:R-:W-:-:S05]  /*e950*/  F2FP.BF16.F32.PACK_AB R14, RZ, R14 ;  /* 0x0000000eff0e723e */ /* 0x000fca00000010ff */
[----:B------:R3:W-:Y:S01]  /*e960*/  @P0 STG.E.U16 desc[UR36][R4.64+0x32], R14 ;  /* 0x0000320e04000986 */ /* 0x0007e2000c101524 */
[----:B------:R-:W-:-:S13]  /*e970*/  ISETP.GT.AND P0, PT, R0, 0x8, P2 ;  /* 0x000000080000780c */ /* 0x000fda0001704270 */
[----:B---3--:R-:W-:Y:S05]  /*e980*/  @!P0 BRA `(.L_x_55) ;  /* 0x0000000000048947 */ /* 0x008fea0003800000 */
[----:B------:R3:W5:Y:S02]  /*e990*/  LDG.E.LTC128B.U16 R11, desc[UR36][R18.64+0x30] ;  /* 0x00003024120b7981 */ /* 0x000764000c1e1520 */
.L_x_55:
[----:B------:R-:W-:Y:S05]  /*e9a0*/  BSYNC B1 ;  /* 0x0000000000017941 */ /* 0x000fea0003800000 */
.L_x_54:
        /* <DEDUP_REMOVED lines=10> */
.L_x_57:
[----:B------:R-:W-:Y:S05]  /*ea50*/  BSYNC B1 ;  /* 0x0000000000017941 */ /* 0x000fea0003800000 */
.L_x_56:
        /* <DEDUP_REMOVED lines=13> */
.L_x_59:
[----:B------:R-:W-:Y:S05]  /*eb30*/  BSYNC B1 ;  /* 0x0000000000017941 */ /* 0x000fea0003800000 */
.L_x_58:
        /* <DEDUP_REMOVED lines=13> */
.L_x_61:
[----:B------:R-:W-:Y:S05]  /*ec10*/  BSYNC B1 ;  /* 0x0000000000017941 */ /* 0x000fea0003800000 */
.L_x_60:
        /* <DEDUP_REMOVED lines=10> */
.L_x_63:
[----:B------:R-:W-:Y:S05]  /*ecc0*/  BSYNC B1 ;  /* 0x0000000000017941 */ /* 0x000fea0003800000 */
.L_x_62:
        /* <DEDUP_REMOVED lines=10> */
.L_x_65:
[----:B------:R-:W-:Y:S05]  /*ed70*/  BSYNC B1 ;  /* 0x0000000000017941 */ /* 0x000fea0003800000 */
.L_x_64:
        /* <DEDUP_REMOVED lines=13> */
.L_x_67:
[----:B------:R-:W-:Y:S05]  /*ee50*/  BSYNC B1 ;  /* 0x0000000000017941 */ /* 0x000fea0003800000 */
.L_x_66:
        /* <DEDUP_REMOVED lines=13> */
.L_x_69:
[----:B------:R-:W-:Y:S05]  /*ef30*/  BSYNC B1 ;  /* 0x0000000000017941 */ /* 0x000fea0003800000 */
.L_x_68:
        /* <DEDUP_REMOVED lines=10> */
.L_x_71:
[----:B------:R-:W-:Y:S05]  /*efe0*/  BSYNC B1 ;  /* 0x0000000000017941 */ /* 0x000fea0003800000 */
.L_x_70:
        /* <DEDUP_REMOVED lines=10> */
.L_x_73:
[----:B------:R-:W-:Y:S05]  /*f090*/  BSYNC B1 ;  /* 0x0000000000017941 */ /* 0x000fea0003800000 */
.L_x_72:
        /* <DEDUP_REMOVED lines=13> */
.L_x_75:
[----:B------:R-:W-:Y:S05]  /*f170*/  BSYNC B1 ;  /* 0x0000000000017941 */ /* 0x000fea0003800000 */
.L_x_74:
        /* <DEDUP_REMOVED lines=13> */
.L_x_77:
[----:B------:R-:W-:Y:S05]  /*f250*/  BSYNC B1 ;  /* 0x0000000000017941 */ /* 0x000fea0003800000 */
.L_x_76:
        /* <DEDUP_REMOVED lines=10> */
.L_x_79:
[----:B------:R-:W-:Y:S05]  /*f300*/  BSYNC B1 ;  /* 0x0000000000017941 */ /* 0x000fea0003800000 */
.L_x_78:
        /* <DEDUP_REMOVED lines=10> */
.L_x_81:
[----:B------:R-:W-:Y:S05]  /*f3b0*/  BSYNC B1 ;  /* 0x0000000000017941 */ /* 0x000fea0003800000 */
.L_x_80:
        /* <DEDUP_REMOVED lines=13> */
.L_x_83:
[----:B------:R-:W-:Y:S05]  /*f490*/  BSYNC B1 ;  /* 0x0000000000017941 */ /* 0x000fea0003800000 */
.L_x_82:
        /* <DEDUP_REMOVED lines=13> */
.L_x_85:
[----:B------:R-:W-:Y:S05]  /*f570*/  BSYNC B1 ;  /* 0x0000000000017941 */ /* 0x000fea0003800000 */
.L_x_84:
        /* <DEDUP_REMOVED lines=10> */
.L_x_87:
[----:B------:R-:W-:Y:S05]  /*f620*/  BSYNC B1 ;  /* 0x0000000000017941 */ /* 0x000fea0003800000 */
.L_x_86:
        /* <DEDUP_REMOVED lines=10> */
.L_x_89:
[----:B------:R-:W-:Y:S05]  /*f6d0*/  BSYNC B1 ;  /* 0x0000000000017941 */ /* 0x000fea0003800000 */
.L_x_88:
        /* <DEDUP_REMOVED lines=13> */
.L_x_91:
[----:B------:R-:W-:Y:S05]  /*f7b0*/  BSYNC B1 ;  /* 0x0000000000017941 */ /* 0x000fea0003800000 */
.L_x_90:
        /* <DEDUP_REMOVED lines=13> */
.L_x_93:
[----:B------:R-:W-:Y:S05]  /*f890*/  BSYNC B1 ;  /* 0x0000000000017941 */ /* 0x000fea0003800000 */
.L_x_92:
        /* <DEDUP_REMOVED lines=10> */
.L_x_95:
[----:B------:R-:W-:Y:S05]  /*f940*/  BSYNC B1 ;  /* 0x0000000000017941 */ /* 0x000fea0003800000 */
.L_x_94:
        /* <DEDUP_REMOVED lines=10> */
.L_x_97:
[----:B------:R-:W-:Y:S05]  /*f9f0*/  BSYNC B1 ;  /* 0x0000000000017941 */ /* 0x000fea0003800000 */
.L_x_96:
[----:B------:R-:W3:Y:S01]  /*fa00*/  LDL.LU R15, [R1+0x50c] ;  /* 0x00050c00010f7983 */ /* 0x000ee20000300800 */
[----:B-----5:R-:W-:Y:S01]  /*fa10*/  IMAD.U32 R14, R11, 0x10000, RZ ;  /* 0x000100000b0e7824 */ /* 0x020fe200078e00ff */
[----:B------:R-:W-:Y:S01]  /*fa20*/  ISETP.GT.AND P2, PT, R3, 0x48, PT ;  /* 0x000000480300780c */ /* 0x000fe20003f44270 */
[----:B------:R-:W-:Y:S01]  /*fa30*/  BSSY B1, `(.L_x_98) ;  /* 0x000000b000017945 */ /* 0x000fe20003800000 */
[----:B------:R-:W-:Y:S01]  /*fa40*/  LOP3.LUT R17, R17, 0xbfffffff, RZ, 0xc0, !PT ;  /* 0xbfffffff11117812 */ /* 0x000fe200078ec0ff */
[----:B------:R-:W-:Y:S01]  /*fa50*/  FMUL R14, R14, R16 ;  /* 0x000000100e0e7220 */ /* 0x000fe20000400000 */
[----:B------:R-:W-:-:S09]  /*fa60*/  PRMT R230, R11, 0x7610, R230 ;  /* 0x000076100be67816 */ /* 0x000fd200000000e6 */
[----:B------:R-:W-:Y:S01]  /*fa70*/  @P2 LOP3.LUT R17, R17, 0x40000000, RZ, 0xfc, !PT ;  /* 0x4000000011112812 */ /* 0x000fe200078efcff */
[----:B---3--:R-:W-:-:S05]  /*fa80*/  FFMA R14, R15, R2, R14 ;  /* 0x000000020f0e7223 */ /* 0x008fca000000000e */
[----:B------:R-:W-:-:S05]  /*fa90*/  F2FP.BF16.F32.PACK_AB R14, RZ, R14 ;  /* 0x0000000eff0e723e */ /* 0x000fca00000010ff */
[----:B------:R3:W-:Y:S01]  /*faa0*/  @P0 STG.E.U16 desc[UR36][R6.64+0x82], R14 ;  /* 0x0000820e06000986 */ /* 0x0007e2000c101524 */
[----:B------:R-:W-:-:S13]  /*fab0*/  ISETP.GT.AND P0, PT, R0, RZ, P2 ;  /* 0x000000ff0000720c */ /* 0x000fda0001704270 */
[----:B---3--:R-:W-:Y:S05]  /*fac0*/  @!P0 BRA `(.L_x_99) ;  /* 0x0000000000048947 */ /* 0x008fea0003800000 */
[----:B------:R3:W5:Y:S02]  /*fad0*/  LDG.E.LTC128B.U16 R230, desc[UR36][R20.64+0x90] ;  /* 0x0000902414e67981 */ /* 0x000764000c1e1520 */
.L_x_99:
[----:B------:R-:W-:Y:S05]  /*fae0*/  BSYNC B1 ;  /* 0x0000000000017941 */ /* 0x000fea0003800000 */
.L_x_98:
        /* <DEDUP_REMOVED lines=10> */
[----:B------:R-:W-:-:S05]  /*fb90*/  IADD3 R223, P0, R10, 0x80, RZ ;  /* 0x000000800adf7810 */ /* 0x000fca0007f1e0ff */
[----:B------:R-:W-:-:S04]  /*fba0*/  IMAD.WIDE.U32 R14, R223, R8, R216 ;  /* 0x00000008df0e7225 */ /* 0x000fc800078e00d8 */
[----:B------:R-:W-:-:S04]  /*fbb0*/  IMAD.WIDE.U32 R234, R223, R8, R224 ;  /* 0x00000008dfea7225 */ /* 0x000fc800078e00e0 */
[----:B--2---:R-:W-:Y:S01]  /*fbc0*/  IMAD.X R11, RZ, RZ, UR7, P0 ;  /* 0x00000007ff0b7e24 */ /* 0x004fe200080e06ff */
[----:B------:R-:W-:-:S03]  /*fbd0*/  LEA R228, P0, R14, R22, 0x1 ;  /* 0x000000160ee47211 */ /* 0x000fc600078008ff */
[----:B------:R-:W-:-:S04]  /*fbe0*/  IMAD R11, R11, R8, RZ ;  /* 0x000000080b0b7224 */ /* 0x000fc800078e02ff */
[----:B------:R-:W-:-:S04]  /*fbf0*/  IMAD R231, R223, R9, R11 ;  /* 0x00000009dfe77224 */ /* 0x000fc800078e020b */
[----:B------:R-:W-:-:S05]  /*fc00*/  IMAD.IADD R11, R15, 0x1, R231 ;  /* 0x000000010f0b7824 */ /* 0x000fca00078e02e7 */
[----:B------:R-:W-:Y:S02]  /*fc10*/  LEA.HI.X R229, R14, R23, R11, 0x1, P0 ;  /* 0x000000170ee57211 */ /* 0x000fe400000f0c0b */
[----:B------:R-:W-:-:S05]  /*fc20*/  IADD3 R221, P0, R10, 0x100, RZ ;  /* 0x000001000add7810 */ /* 0x000fca0007f1e0ff */
[----:B------:R-:W-:Y:S02]  /*fc30*/  IMAD.X R10, RZ, RZ, UR7, P0 ;  /* 0x00000007ff0a7e24 */ /* 0x000fe400080e06ff */
[----:B------:R-:W-:-:S04]  /*fc40*/  IMAD.WIDE.U32 R232, R221, R8, R224 ;  /* 0x00000008dde87225 */ /* 0x000fc800078e00e0 */
[----:B------:R-:W-:-:S04]  /*fc50*/  IMAD R10, R10, R8, RZ ;  /* 0x000000080a0a7224 */ /* 0x000fc800078e02ff */
[C---:B------:R-:W-:Y:S02]  /*fc60*/  IMAD R9, R221.reuse, R9, R10 ;  /* 0x00000009dd097224 */ /* 0x040fe400078e020a */
[----:B------:R-:W-:-:S04]  /*fc70*/  IMAD.WIDE.U32 R10, R221, R8, R216 ;  /* 0x00000008dd0a7225 */ /* 0x000fc800078e00d8 */
[----:B------:R-:W-:Y:S01]  /*fc80*/  IMAD.IADD R11, R11, 0x1, R9 ;  /* 0x000000010b0b7824 */ /* 0x000fe200078e0209 */
[----:B------:R-:W-:Y:S01]  /*fc90*/  LEA R236, P0, R10, R22, 0x1 ;  /* 0x000000160aec7211 */ /* 0x000fe200078008ff */
[----:B------:R-:W-:-:S03]  /*fca0*/  IMAD.IADD R216, R9, 0x1, R233 ;  /* 0x0000000109d87824 */ /* 0x000fc600078e02e9 */
[----:B------:R-:W-:Y:S01]  /*fcb0*/  LEA.HI.X R237, R10, R23, R11, 0x1, P0 ;  /* 0x000000170aed7211 */ /* 0x000fe200000f0c0b */
[----:B------:R-:W-:-:S04]  /*fcc0*/  IMAD.WIDE.U32 R10, R223, R8, R12 ;  /* 0x00000008df0a7225 */ /* 0x000fc800078e000c */
[C---:B------:R-:W-:Y:S02]  /*fcd0*/  IMAD.IADD R11, R231.reuse, 0x1, R11 ;  /* 0x00000001e70b7824 */ /* 0x040fe400078e020b */
[----:B------:R-:W-:Y:S02]  /*fce0*/  IMAD.IADD R223, R231, 0x1, R235 ;  /* 0x00000001e7df7824 */ /* 0x000fe400078e02eb */
[----:B------:R-:W-:-:S04]  /*fcf0*/  IMAD.WIDE.U32 R10, R220, UR44, R10 ;  /* 0x0000002cdc0a7c25 */ /* 0x000fc8000f8e000a */
[----:B------:R-:W-:Y:S01]  /*fd00*/  IMAD.IADD R11, R219, 0x1, R11 ;  /* 0x00000001db0b7824 */ /* 0x000fe200078e020b */
[----:B------:R-:W-:-:S04]  /*fd10*/  LEA R14, P0, R10, R22, 0x1 ;  /* 0x000000160a0e7211 */ /* 0x000fc800078008ff */
[----:B------:R-:W-:Y:S01]  /*fd20*/  LEA.HI.X R15, R10, R23, R11, 0x1, P0 ;  /* 0x000000170a0f7211 */ /* 0x000fe200000f0c0b */
[----:B------:R-:W-:-:S04]  /*fd30*/  IMAD.WIDE.U32 R10, R221, R8, R12 ;  /* 0x00000008dd0a7225 */ /* 0x000fc800078e000c */
[----:B------:R-:W-:Y:S02]  /*fd40*/  IMAD.IADD R11, R9, 0x1, R11 ;  /* 0x00000001090b7824 */ /* 0x000fe400078e020b */
[----:B------:R-:W-:-:S04]  /*fd50*/  IMAD.WIDE.U32 R226, R220, UR44, R10 ;  /* 0x0000002cdce27c25 */ /* 0x000fc8000f8e000a */
[----:B------:R-:W-:Y:S01]  /*fd60*/  IMAD.IADD R11, R219, 0x1, R227 ;  /* 0x00000001db0b7824 */ /* 0x000fe200078e02e3 */
[----:B------:R-:W-:-:S04]  /*fd70*/  LEA R10, P0, R226, R22, 0x1 ;  /* 0x00000016e20a7211 */ /* 0x000fc800078008ff */
[----:B------:R-:W-:Y:S02]  /*fd80*/  LEA.HI.X R11, R226, R23, R11, 0x1, P0 ;  /* 0x00000017e20b7211 */ /* 0x000fe400000f0c0b */
[----:B------:R-:W-:-:S05]  /*fd90*/  IADD3 R226, P0, R12, R234, RZ ;  /* 0x000000ea0ce27210 */ /* 0x000fca0007f1e0ff */
[----:B------:R-:W-:Y:S01]  /*fda0*/  IMAD.X R227, R13, 0x1, R223, P0 ;  /* 0x000000010de37824 */ /* 0x000fe200000e06df */
[----:B------:R-:W-:Y:S01]  /*fdb0*/  IADD3 R224, P0, R12, R232, RZ ;  /* 0x000000e80ce07210 */ /* 0x000fe20007f1e0ff */
[----:B------:R-:W-:-:S04]  /*fdc0*/  IMAD.WIDE.U32 R8, R220, UR44, R226 ;  /* 0x0000002cdc087c25 */ /* 0x000fc8000f8e00e2 */
[----:B------:R-:W-:Y:S01]  /*fdd0*/  IMAD.X R225, R13, 0x1, R216, P0 ;  /* 0x000000010de17824 */ /* 0x000fe200000e06d8 */
[----:B------:R-:W-:Y:S01]  /*fde0*/  LEA R12, P0, R8, R22, 0x1 ;  /* 0x00000016080c7211 */ /* 0x000fe200078008ff */
[----:B------:R-:W-:Y:S02]  /*fdf0*/  IMAD.IADD R9, R219, 0x1, R9 ;  /* 0x00000001db097824 */ /* 0x000fe400078e0209 */
[----:B------:R-:W-:-:S03]  /*fe00*/  IMAD.WIDE.U32 R220, R220, UR44, R224 ;  /* 0x0000002cdcdc7c25 */ /* 0x000fc6000f8e00e0 */
[----:B------:R-:W-:Y:S01]  /*fe10*/  LEA.HI.X R13, R8, R23, R9, 0x1, P0 ;  /* 0x00000017080d7211 */ /* 0x000fe200000f0c09 */
[----:B------:R-:W-:Y:S01]  /*fe20*/  IMAD.IADD R219, R219, 0x1, R221 ;  /* 0x00000001dbdb7824 */ /* 0x000fe200078e02dd */
[----:B------:R-:W-:-:S04]  /*fe30*/  LEA R8, P0, R220, R22, 0x1 ;  /* 0x00000016dc087211 */ /* 0x000fc800078008ff */
[----:B------:R-:W-:Y:S02]  /*fe40*/  LEA.HI.X R9, R220, R23, R219, 0x1, P0 ;  /* 0x00000017dc097211 */ /* 0x000fe400000f0cdb */
[----:B------:R-:W-:-:S05]  /*fe50*/  IADD3 R234, P0, R222, R234, RZ ;  /* 0x000000eadeea7210 */ /* 0x000fca0007f1e0ff */
[----:B------:R-:W-:Y:S01]  /*fe60*/  IMAD.X R223, R223, 0x1, R217, P0 ;  /* 0x00000001dfdf7824 */ /* 0x000fe200000e06d9 */
[----:B------:R-:W-:-:S05]  /*fe70*/  IADD3 R232, P0, R222, R232, RZ ;  /* 0x000000e8dee87210 */ /* 0x000fca0007f1e0ff */
[----:B------:R-:W-:Y:S01]  /*fe80*/  IMAD.X R216, R216, 0x1, R217, P0 ;  /* 0x00000001d8d87824 */ /* 0x000fe200000e06d9 */
[----:B------:R-:W-:-:S04]  /*fe90*/  LEA R222, P0, R234, R22, 0x1 ;  /* 0x00000016eade7211 */ /* 0x000fc800078008ff */
[-C--:B------:R-:W-:Y:S02]  /*fea0*/  LEA.HI.X R223, R234, R23.reuse, R223, 0x1, P0 ;  /* 0x00000017eadf7211 */ /* 0x080fe400000f0cdf */
[----:B------:R-:W-:Y:S02]  /*feb0*/  LEA R224, P0, R232, R22, 0x1 ;  /* 0x00000016e8e07211 */ /* 0x000fe400078008ff */
[----:B------:R-:W-:Y:S02]  /*fec0*/  PRMT R22, R230, 0x7610, R22 ;  /* 0x00007610e6167816 */ /* 0x000fe40000000016 */
[----:B------:R-:W-:Y:S02]  /*fed0*/  LEA.HI.X R225, R232, R23, R216, 0x1, P0 ;  /* 0x00000017e8e17211 */ /* 0x000fe400000f0cd8 */
[----:B------:R-:W-:-:S13]  /*fee0*/  ISETP.GT.AND P0, PT, R0, RZ, P1 ;  /* 0x000000ff0000720c */ /* 0x000fda0000f04270 */
[----:B------:R-:W-:Y:S05]  /*fef0*/  @!P0 BRA `(.L_x_101) ;  /* 0x0000000000048947 */ /* 0x000fea0003800000 */
[----:B------:R2:W5:Y:S02]  /*ff00*/  LDG.E.LTC128B.U16 R22, desc[UR36][R20.64+0x92] ;  /* 0x0000922414167981 */ /* 0x000564000c1e1520 */
.L_x_101:
[----:B------:R-:W-:Y:S05]  /*ff10*/  BSYNC B1 ;  /* 0x0000000000017941 */ /* 0x000fea0003800000 */
.L_x_100:
        /* <DEDUP_REMOVED lines=10> */
.L_x_103:
[----:B------:R-:W-:Y:S05]  /*ffc0*/  BSYNC B1 ;  /* 0x0000000000017941 */ /* 0x000fea0003800000 */
.L_x_102:
        /* <DEDUP_REMOVED lines=10> */
.L_x_105:
[----:B------:R-:W-:Y:S05]  /*10070*/  BSYNC B1 ;  /* 0x0000000000017941 */ /* 0x000fea0003800000 */
.L_x_104:
        /* <DEDUP_REMOVED lines=13> */
.L_x_107:
[----:B------:R-:W-:Y:S05]  /*10150*/  BSYNC B1 ;  /* 0x0000000000017941 */ /* 0x000fea0003800000 */
.L_x_106:
        /* <DEDUP_REMOVED lines=13> */
.L_x_109:
[----:B------:R-:W-:Y:S05]  /*10230*/  BSYNC B1 ;  /* 0x0000000000017941 */ /* 0x000fea0003800000 */
.L_x_108:
        /* <DEDUP_REMOVED lines=10> */
.L_x_111:
[----:B------:R-:W-:Y:S05]  /*102e0*/  BSYNC B1 ;  /* 0x0000000000017941 */ /* 0x000fea0003800000 */
.L_x_110:
        /* <DEDUP_REMOVED lines=10> */
.L_x_113:
[----:B------:R-:W-:Y:S05]  /*10390*/  BSYNC B1 ;  /* 0x0000000000017941 */ /* 0x000fea0003800000 */
.L_x_112:
        /* <DEDUP_REMOVED lines=13> */
.L_x_115:
[----:B------:R-:W-:Y:S05]  /*10470*/  BSYNC B1 ;  /* 0x0000000000017941 */ /* 0x000fea0003800000 */
.L_x_114:
        /* <DEDUP_REMOVED lines=13> */
.L_x_117:
[----:B------:R-:W-:Y:S05]  /*10550*/  BSYNC B1 ;  /* 0x0000000000017941 */ /* 0x000fea0003800000 */
.L_x_116:
        /* <DEDUP_REMOVED lines=10> */
.L_x_119:
[----:B------:R-:W-:Y:S05]  /*10600*/  BSYNC B1 ;  /* 0x0000000000017941 */ /* 0x000fea0003800000 */
.L_x_118:
        /* <DEDUP_REMOVED lines=10> */
.L_x_121:
[----:B------:R-:W-:Y:S05]  /*106b0*/  BSYNC B1 ;  /* 0x0000000000017941 */ /* 0x000fea0003800000 */
.L_x_120:
        /* <DEDUP_REMOVED lines=13> */
.L_x_123:
[----:B------:R-:W-:Y:S05]  /*10790*/  BSYNC B1 ;  /* 0x0000000000017941 */ /* 0x000fea0003800000 */
.L_x_122:
        /* <DEDUP_REMOVED lines=13> */
.L_x_125:
[----:B------:R-:W-:Y:S05]  /*10870*/  BSYNC B1 ;  /* 0x0000000000017941 */ /* 0x000fea0003800000 */
.L_x_124:
        /* <DEDUP_REMOVED lines=10> */
.L_x_127:
[----:B------:R-:W-:Y:S05]  /*10920*/  BSYNC B1 ;  /* 0x0000000000017941 */ /* 0x000fea0003800000 */
.L_x_126:
        /* <DEDUP_REMOVED lines=10> */
.L_x_129:
[----:B------:R-:W-:Y:S05]  /*109d0*/  BSYNC B1 ;  /* 0x0000000000017941 */ /* 0x000fea0003800000 */
.L_x_128:
        /* <DEDUP_REMOVED lines=13> */
.L_x_131:
[----:B------:R-:W-:Y:S05]  /*10ab0*/  BSYNC B1 ;  /* 0x0000000000017941 */ /* 0x000fea0003800000 */
.L_x_130:
        /* <DEDUP_REMOVED lines=13> */
.L_x_133:
[----:B------:R-:W-:Y:S05]  /*10b90*/  BSYNC B1 ;  /* 0x0000000000017941 */ /* 0x000fea0003800000 */
.L_x_132:
        /* <DEDUP_REMOVED lines=10> */
.L_x_135:
[----:B------:R-:W-:Y:S05]  /*10c40*/  BSYNC B1 ;  /* 0x0000000000017941 */ /* 0x000fea0003800000 */
.L_x_134:
        /* <DEDUP_REMOVED lines=10> */
.L_x_137:
[----:B------:R-:W-:Y:S05]  /*10cf0*/  BSYNC B1 ;  /* 0x0000000000017941 */ /* 0x000fea0003800000 */
.L_x_136:
        /* <DEDUP_REMOVED lines=13> */
.L_x_139:
[----:B------:R-:W-:Y:S05]  /*10dd0*/  BSYNC B1 ;  /* 0x0000000000017941 */ /* 0x000fea0003800000 */
.L_x_138:
        /* <DEDUP_REMOVED lines=13> */
.L_x_141:
[----:B------:R-:W-:Y:S05]  /*10eb0*/  BSYNC B1 ;  /* 0x0000000000017941 */ /* 0x000fea0003800000 */
.L_x_140:
        /* <DEDUP_REMOVED lines=10> */
.L_x_143:
[----:B------:R-:W-:Y:S05]  /*10f60*/  BSYNC B1 ;  /* 0x0000000000017941 */ /* 0x000fea0003800000 */
.L_x_142:
        /* <DEDUP_REMOVED lines=10> */
.L_x_145:
[----:B------:R-:W-:Y:S05]  /*11010*/  BSYNC B1 ;  /* 0x0000000000017941 */ /* 0x000fea0003800000 */
.L_x_144:
        /* <DEDUP_REMOVED lines=13> */
.L_x_147:
[----:B------:R-:W-:Y:S05]  /*110f0*/  BSYNC B1 ;  /* 0x0000000000017941 */ /* 0x000fea0003800000 */
.L_x_146:
        /* <DEDUP_REMOVED lines=13> */
.L_x_149:
[----:B------:R-:W-:Y:S05]  /*111d0*/  BSYNC B1 ;  /* 0x0000000000017941 */ /* 0x000fea0003800000 */
.L_x_148:
        /* <DEDUP_REMOVED lines=10> */
.L_x_151:
[----:B------:R-:W-:Y:S05]  /*11280*/  BSYNC B1 ;  /* 0x0000000000017941 */ /* 0x000fea0003800000 */
.L_x_150:
        /* <DEDUP_REMOVED lines=10> */
.L_x_153:
[----:B------:R-:W-:Y:S05]  /*11330*/  BSYNC B1 ;  /* 0x0000000000017941 */ /* 0x000fea0003800000 */
.L_x_152:
        /* <DEDUP_REMOVED lines=13> */
.L_x_155:
[----:B------:R-:W-:Y:S05]  /*11410*/  BSYNC B1 ;  /* 0x0000000000017941 */ /* 0x000fea0003800000 */
.L_x_154:
        /* <DEDUP_REMOVED lines=13> */
.L_x_157:
[----:B------:R-:W-:Y:S05]  /*114f0*/  BSYNC B1 ;  /* 0x0000000000017941 */ /* 0x000fea0003800000 */
.L_x_156:
        /* <DEDUP_REMOVED lines=10> */
.L_x_159:
[----:B------:R-:W-:Y:S05]  /*115a0*/  BSYNC B1 ;  /* 0x0000000000017941 */ /* 0x000fea0003800000 */
.L_x_158:
        /* <DEDUP_REMOVED lines=10> */
.L_x_161:
[----:B------:R-:W-:Y:S05]  /*11650*/  BSYNC B1 ;  /* 0x0000000000017941 */ /* 0x000fea0003800000 */
.L_x_160:
        /* <DEDUP_REMOVED lines=13> */
.L_x_163:
[----:B------:R-:W-:Y:S05]  /*11730*/  BSYNC B1 ;  /* 0x0000000000017941 */ /* 0x000fea0003800000 */
.L_x_162:
        /* <DEDUP_REMOVED lines=13> */
.L_x_165:
[----:B------:R-:W-:Y:S05]  /*11810*/  BSYNC B1 ;  /* 0x0000000000017941 */ /* 0x000fea0003800000 */
.L_x_164:
        /* <DEDUP_REMOVED lines=10> */
.L_x_167:
[----:B------:R-:W-:Y:S05]  /*118c0*/  BSYNC B1 ;  /* 0x0000000000017941 */ /* 0x000fea0003800000 */
.L_x_166:
        /* <DEDUP_REMOVED lines=10> */
.L_x_169:
[----:B------:R-:W-:Y:S05]  /*11970*/  BSYNC B1 ;  /* 0x0000000000017941 */ /* 0x000fea0003800000 */
.L_x_168:
        /* <DEDUP_REMOVED lines=13> */
.L_x_171:
[----:B------:R-:W-:Y:S05]  /*11a50*/  BSYNC B1 ;  /* 0x0000000000017941 */ /* 0x000fea0003800000 */
.L_x_170:
        /* <DEDUP_REMOVED lines=13> */
.L_x_173:
[----:B------:R-:W-:Y:S05]  /*11b30*/  BSYNC B1 ;  /* 0x0000000000017941 */ /* 0x000fea0003800000 */
.L_x_172:
        /* <DEDUP_REMOVED lines=10> */
.L_x_175:
[----:B------:R-:W-:Y:S05]  /*11be0*/  BSYNC B1 ;  /* 0x0000000000017941 */ /* 0x000fea0003800000 */
.L_x_174:
        /* <DEDUP_REMOVED lines=10> */
.L_x_177:
[----:B------:R-:W-:Y:S05]  /*11c90*/  BSYNC B1 ;  /* 0x0000000000017941 */ /* 0x000fea0003800000 */
.L_x_176:
        /* <DEDUP_REMOVED lines=13> */
.L_x_179:
[----:B------:R-:W-:Y:S05]  /*11d70*/  BSYNC B1 ;  /* 0x0000000000017941 */ /* 0x000fea0003800000 */
.L_x_178:
        /* <DEDUP_REMOVED lines=13> */
.L_x_181:
[----:B------:R-:W-:Y:S05]  /*11e50*/  BSYNC B1 ;  /* 0x0000000000017941 */ /* 0x000fea0003800000 */
.L_x_180:
        /* <DEDUP_REMOVED lines=10> */
.L_x_183:
[----:B------:R-:W-:Y:S05]  /*11f00*/  BSYNC B1 ;  /* 0x0000000000017941 */ /* 0x000fea0003800000 */
.L_x_182:
        /* <DEDUP_REMOVED lines=10> */
.L_x_185:
[----:B------:R-:W-:Y:S05]  /*11fb0*/  BSYNC B1 ;  /* 0x0000000000017941 */ /* 0x000fea0003800000 */
.L_x_184:
        /* <DEDUP_REMOVED lines=13> */
.L_x_187:
[----:B------:R-:W-:Y:S05]  /*12090*/  BSYNC B1 ;  /* 0x0000000000017941 */ /* 0x000fea0003800000 */
.L_x_186:
        /* <DEDUP_REMOVED lines=13> */
.L_x_189:
[----:B------:R-:W-:Y:S05]  /*12170*/  BSYNC B1 ;  /* 0x0000000000017941 */ /* 0x000fea0003800000 */
.L_x_188:
        /* <DEDUP_REMOVED lines=10> */
.L_x_191:
[----:B------:R-:W-:Y:S05]  /*12220*/  BSYNC B1 ;  /* 0x0000000000017941 */ /* 0x000fea0003800000 */
.L_x_190:
        /* <DEDUP_REMOVED lines=10> */
.L_x_193:
[----:B------:R-:W-:Y:S05]  /*122d0*/  BSYNC B1 ;  /* 0x0000000000017941 */ /* 0x000fea0003800000 */
.L_x_192:
        /* <DEDUP_REMOVED lines=13> */
.L_x_195:
[----:B------:R-:W-:Y:S05]  /*123b0*/  BSYNC B1 ;  /* 0x0000000000017941 */ /* 0x000fea0003800000 */
.L_x_194:
        /* <DEDUP_REMOVED lines=13> */
.L_x_197:
[----:B------:R-:W-:Y:S05]  /*12490*/  BSYNC B1 ;  /* 0x0000000000017941 */ /* 0x000fea0003800000 */
.L_x_196:
        /* <DEDUP_REMOVED lines=10> */
.L_x_199:
[----:B------:R-:W-:Y:S05]  /*12540*/  BSYNC B1 ;  /* 0x0000000000017941 */ /* 0x000fea0003800000 */
.L_x_198:
        /* <DEDUP_REMOVED lines=10> */
.L_x_201:
[----:B------:R-:W-:Y:S05]  /*125f0*/  BSYNC B1 ;  /* 0x0000000000017941 */ /* 0x000fea0003800000 */
.L_x_200:
[----:B------:R-:W3:Y:S01]  /*12600*/  LDL.LU R216, [R1+0x5dc] ;  /* 0x0005dc0001d87983 */ /* 0x000ee20000300800 */
[----:B-----5:R-:W-:Y:S01]  /*12610*/  IMAD.U32 R23, R22, 0x10000, RZ ;  /* 0x0001000016177824 */ /* 0x020fe200078e00ff */
[----:B------:R-:W-:Y:S01]  /*12620*/  ISETP.GT.AND P3, PT, R3, 0xb0, PT ;  /* 0x000000b00300780c */ /* 0x000fe20003f64270 */
[----:B------:R-:W-:Y:S02]  /*12630*/  BSSY B1, `(.L_x_202) ;  /* 0x0000008000017945 */ /* 0x000fe40003800000 */
[----:B------:R-:W-:-:S04]  /*12640*/  FMUL R23, R23, R16 ;  /* 0x0000001017177220 */ /* 0x000fc80000400000 */
[----:B---3--:R-:W-:-:S05]  /*12650*/  FFMA R23, R216, R2, R23 ;  /* 0x00000002d8177223 */ /* 0x008fca0000000017 */
[----:B------:R-:W-:-:S05]  /*12660*/  F2FP.BF16.F32.PACK_AB R23, RZ, R23 ;  /* 0x00000017ff17723e */ /* 0x000fca00000010ff */
[----:B------:R3:W-:Y:S01]  /*12670*/  @P0 STG.E.U16 desc[UR36][R6.64+0x152], R23 ;  /* 0x0001521706000986 */ /* 0x0007e2000c101524 */
[----:B------:R-:W-:-:S13]  /*12680*/  ISETP.GT.AND P0, PT, R0, RZ, P3 ;  /* 0x000000ff0000720c */ /* 0x000fda0001f04270 */
[----:B---3--:R-:W-:Y:S05]  /*12690*/  @!P0 BRA `(.L_x_203) ;  /* 0x0000000000048947 */ /* 0x008fea0003800000 */
[----:B------:R3:W5:Y:S02]  /*126a0*/  LDG.E.LTC128B.U16 R22, desc[UR36][R20.64+0x160] ;  /* 0x0001602414167981 */ /* 0x000764000c1e1520 */
.L_x_203:
[----:B------:R-:W-:Y:S05]  /*126b0*/  BSYNC B1 ;  /* 0x0000000000017941 */ /* 0x000fea0003800000 */
.L_x_202:
[----:B------:R-:W2:Y:S01]  /*126c0*/  LDL.LU R216, [R1+0x5e0] ;  /* 0x0005e00001d87983 */ /* 0x000ea20000300800 */
[----:B-----5:R-:W-:Y:S01]  /*126d0*/  IMAD.U32 R23, R22, 0x10000, RZ ;  /* 0x0001000016177824 */ /* 0x020fe200078e00ff */
[----:B------:R-:W-:Y:S01]  /*126e0*/  ISETP.GT.AND P2, PT, R3, 0xb1, PT ;  /* 0x000000b10300780c */ /* 0x000fe20003f44270 */
[----:B------:R-:W-:Y:S02]  /*126f0*/  BSSY B1, `(.L_x_204) ;  /* 0x0000008000017945 */ /* 0x000fe40003800000 */
[----:B------:R-:W-:-:S04]  /*12700*/  FMUL R23, R23, R16 ;  /* 0x0000001017177220 */ /* 0x000fc80000400000 */
[----:B--2---:R-:W-:-:S05]  /*12710*/  FFMA R23, R216, R2, R23 ;  /* 0x00000002d8177223 */ /* 0x004fca0000000017 */
[----:B------:R-:W-:-:S05]  /*12720*/  F2FP.BF16.F32.PACK_AB R23, RZ, R23 ;  /* 0x00000017ff17723e */ /* 0x000fca00000010ff */
[----:B------:R2:W-:Y:S01]  /*12730*/  @P0 STG.E.U16 desc[UR36][R4.64+0x160], R23 ;  /* 0x0001601704000986 */ /* 0x0005e2000c101524 */
[----:B------:R-:W-:-:S13]  /*12740*/  ISETP.GT.AND P0, PT, R0, RZ, P2 ;  /* 0x000000ff0000720c */ /* 0x000fda0001704270 */
[----:B--2---:R-:W-:Y:S05]  /*12750*/  @!P0 BRA `(.L_x_205) ;  /* 0x0000000000048947 */ /* 0x004fea0003800000 */
[----:B------:R2:W5:Y:S02]  /*12760*/  LDG.E.LTC128B.U16 R22, desc[UR36][R20.64+0x162] ;  /* 0x0001622414167981 */ /* 0x000564000c1e1520 */
.L_x_205:
[----:B------:R-:W-:Y:S05]  /*12770*/  BSYNC B1 ;  /* 0x0000000000017941 */ /* 0x000fea0003800000 */
.L_x_204:
        /* <DEDUP_REMOVED lines=10> */
.L_x_207:
[----:B------:R-:W-:Y:S05]  /*12820*/  BSYNC B1 ;  /* 0x0000000000017941 */ /* 0x000fea0003800000 */
.L_x_206:
        /* <DEDUP_REMOVED lines=10> */
.L_x_209:
[----:B------:R-:W-:Y:S05]  /*128d0*/  BSYNC B1 ;  /* 0x0000000000017941 */ /* 0x000fea0003800000 */
.L_x_208:
        /* <DEDUP_REMOVED lines=11> */
.L_x_211:
[----:B------:R-:W-:Y:S05]  /*12990*/  BSYNC B1 ;  /* 0x0000000000017941 */ /* 0x000fea0003800000 */
.L_x_210:
[----:B------:R-:W2:Y:S01]  /*129a0*/  LDL.LU R216, [R1+0x5f0] ;  /* 0x0005f00001d87983 */ /* 0x000ea20000300800 */
[----:B-----5:R-:W-:Y:S01]  /*129b0*/  IMAD.U32 R23, R22, 0x10000, RZ ;  /* 0x0001000016177824 */ /* 0x020fe200078e00ff */
[----:B------:R-:W-:Y:S03]  /*129c0*/  BSSY B1, `(.L_x_212) ;  /* 0x0000009000017945 */ /* 0x000fe60003800000 */
[----:B------:R-:W-:-:S04]  /*129d0*/  FMUL R23, R23, R16 ;  /* 0x0000001017177220 */ /* 0x000fc80000400000 */
[----:B--2---:R-:W-:-:S05]  /*129e0*/  FFMA R23, R216, R2, R23 ;  /* 0x00000002d8177223 */ /* 0x004fca0000000017 */
[----:B------:R-:W-:-:S05]  /*129f0*/  F2FP.BF16.F32.PACK_AB R23, RZ, R23 ;  /* 0x00000017ff17723e */ /* 0x000fca00000010ff */
[----:B------:R2:W-:Y:S01]  /*12a00*/  @P0 STG.E.U16 desc[UR36][R4.64+0x170], R23 ;  /* 0x0001701704000986 */ /* 0x0005e2000c101524 */
[----:B------:R-:W-:-:S04]  /*12a10*/  ISETP.GT.AND P0, PT, R3, 0xb9, PT ;  /* 0x000000b90300780c */ /* 0x000fc80003f04270 */
[----:B------:R-:W-:-:S13]  /*12a20*/  ISETP.GT.AND P4, PT, R0, RZ, P0 ;  /* 0x000000ff0000720c */ /* 0x000fda0000784270 */
[----:B--2---:R-:W-:Y:S05]  /*12a30*/  @!P4 BRA `(.L_x_213) ;  /* 0x000000000004c947 */ /* 0x004fea0003800000 */
[----:B------:R2:W5:Y:S02]  /*12a40*/  LDG.E.LTC128B.U16 R22, desc[UR36][R20.64+0x172] ;  /* 0x0001722414167981 */ /* 0x000564000c1e1520 */
.L_x_213:
[----:B------:R-:W-:Y:S05]  /*12a50*/  BSYNC B1 ;  /* 0x0000000000017941 */ /* 0x000fea0003800000 */
.L_x_212:
        /* <DEDUP_REMOVED lines=10> */
.L_x_215:
[----:B------:R-:W-:Y:S05]  /*12b00*/  BSYNC B1 ;  /* 0x0000000000017941 */ /* 0x000fea0003800000 */
.L_x_214:
        /* <DEDUP_REMOVED lines=10> */
.L_x_217:
[----:B------:R-:W-:Y:S05]  /*12bb0*/  BSYNC B1 ;  /* 0x0000000000017941 */ /* 0x000fea0003800000 */
.L_x_216:
[----:B------:R-:W3:Y:S01]  /*12bc0*/  LDL.LU R219, [R1+0x5fc] ;  /* 0x0005fc0001db7983 */ /* 0x000ee20000300800 */
[C---:B-----5:R-:W-:Y:S02]  /*12bd0*/  IMAD.U32 R23, R22.reuse, 0x10000, RZ ;  /* 0x0001000016177824 */ /* 0x060fe400078e00ff */
[----:B------:R-:W-:Y:S01]  /*12be0*/  IMAD.U32 R220, RZ, RZ, UR8 ;  /* 0x00000008ffdc7e24 */ /* 0x000fe2000f8e00ff */
[----:B------:R-:W-:Y:S01]  /*12bf0*/  USHF.L.U64.HI UR4, UR8, 0x8, UR9 ;  /* 0x0000000808047899 */ /* 0x000fe20008010209 */
[----:B------:R-:W-:Y:S01]  /*12c00*/  FMUL R23, R23, R16 ;  /* 0x0000001017177220 */ /* 0x000fe20000400000 */
[----:B------:R-:W-:Y:S01]  /*12c10*/  PRMT R216, R22, 0x7610, R216 ;  /* 0x0000761016d87816 */ /* 0x000fe200000000d8 */
[----:B------:R-:W4:Y:S02]  /*12c20*/  LDL.LU R217, [R1+0x300] ;  /* 0x0003000001d97983 */ /* 0x000f240000300800 */
[----:B---3--:R-:W-:-:S05]  /*12c30*/  FFMA R23, R219, R2, R23 ;  /* 0x00000002db177223 */ /* 0x008fca0000000017 */
[----:B------:R-:W-:-:S05]  /*12c40*/  F2FP.BF16.F32.PACK_AB R23, RZ, R23 ;  /* 0x00000017ff17723e */ /* 0x000fca00000010ff */
[----:B------:R3:W-:Y:S01]  /*12c50*/  @P4 STG.E.U16 desc[UR36][R6.64+0x172], R23 ;  /* 0x0001721706004986 */ /* 0x0007e2000c101524 */
[----:B------:R-:W-:-:S04]  /*12c60*/  LEA R220, P4, R220, R4, 0x8 ;  /* 0x00000004dcdc7211 */ /* 0x000fc800078840ff */
[----:B------:R-:W-:Y:S02]  /*12c70*/  IADD3.X R221, R5, UR4, RZ, P4, !PT ;  /* 0x0000000405dd7c10 */ /* 0x000fe4000a7fe4ff */
[----:B------:R-:W-:-:S13]  /*12c80*/  ISETP.GT.AND P4, PT, R0, 0x80, P5 ;  /* 0x000000800000780c */ /* 0x000fda0002f84270 */
[----:B------:R-:W2:Y:S01]  /*12c90*/  @P4 LDG.E.LTC128B.U16 R216, desc[UR36][R228.64] ;  /* 0x00000024e4d84981 */ /* 0x000ea2000c1e1520 */
[----:B------:R-:W-:Y:S01]  /*12ca0*/  BSSY B1, `(.L_x_218) ;  /* 0x000000a000017945 */ /* 0x000fe20003800000 */
[----:B--2---:R-:W-:-:S04]  /*12cb0*/  IMAD.U32 R22, R216, 0x10000, RZ ;  /* 0x00010000d8167824 */ /* 0x004fc800078e00ff */
[----:B------:R-:W-:-:S04]  /*12cc0*/  FMUL R22, R22, R16 ;  /* 0x0000001016167220 */ /* 0x000fc80000400000 */
[----:B----4-:R-:W-:-:S05]  /*12cd0*/  FFMA R22, R217, R2, R22 ;  /* 0x00000002d9167223 */ /* 0x010fca0000000016 */
[----:B------:R-:W-:-:S05]  /*12ce0*/  F2FP.BF16.F32.PACK_AB R22, RZ, R22 ;  /* 0x00000016ff16723e */ /* 0x000fca00000010ff */
[----:B------:R3:W-:Y:S01]  /*12cf0*/  @P4 STG.E.U16 desc[UR36][R220.64], R22 ;  /* 0x00000016dc004986 */ /* 0x0007e2000c101524 */
[----:B------:R-:W-:-:S04]  /*12d00*/  LOP3.LUT P4, RZ, R17, 0x2, RZ, 0xc0, !PT ;  /* 0x0000000211ff7812 */ /* 0x000fc8000788c0ff */
[----:B------:R-:W-:-:S13]  /*12d10*/  ISETP.GT.AND P4, PT, R0, 0x80, P4 ;  /* 0x000000800000780c */ /* 0x000fda0002784270 */
[----:B---3--:R-:W-:Y:S05]  /*12d20*/  @!P4 BRA `(.L_x_219) ;  /* 0x000000000004c947 */ /* 0x008fea0003800000 */
[----:B------:R2:W5:Y:S02]  /*12d30*/  LDG.E.LTC128B.U16 R216, desc[UR36][R14.64+0x2] ;  /* 0x000002240ed87981 */ /* 0x000564000c1e1520 */
.L_x_219:
[----:B------:R-:W-:Y:S05]  /*12d40*/  BSYNC B1 ;  /* 0x0000000000017941 */ /* 0x000fea0003800000 */
.L_x_218:
[----:B------:R-:W3:Y:S01]  /*12d50*/  LDL.LU R23, [R1+0x304] ;  /* 0x0003040001177983 */ /* 0x000ee20000300800 */
[----:B-----5:R-:W-:Y:S01]  /*12d60*/  IMAD.U32 R22, R216, 0x10000, RZ ;  /* 0x00010000d8167824 */ /* 0x020fe200078e00ff */
[----:B------:R-:W-:Y:S01]  /*12d70*/  BSSY B1, `(.L_x_220) ;  /* 0x0000012000017945 */ /* 0x000fe20003800000 */
[----:B------:R-:W-:Y:S02]  /*12d80*/  IMAD.U32 R228, RZ, RZ, UR8 ;  /* 0x00000008ffe47e24 */ /* 0x000fe4000f8e00ff */
[----:B------:R-:W-:Y:S01]  /*12d90*/  FMUL R22, R22, R16 ;  /* 0x0000001016167220 */ /* 0x000fe20000400000 */
[----:B------:R-:W-:Y:S02]  /*12da0*/  IMAD.U32 R227, RZ, RZ, UR9 ;  /* 0x00000009ffe37e24 */ /* 0x000fe4000f8e00ff */
[----:B------:R-:W-:Y:S02]  /*12db0*/  IMAD.U32 R226, RZ, RZ, UR8 ;  /* 0x00000008ffe27e24 */ /* 0x000fe4000f8e00ff */
[----:B------:R-:W-:-:S03]  /*12dc0*/  IMAD.SHL.U32 R228, R228, 0x10, RZ ;  /* 0x00000010e4e47824 */ /* 0x000fc600078e00ff */
[----:B------:R-:W-:Y:S01]  /*12dd0*/  SHF.L.U64.HI R226, R226, 0x4, R227 ;  /* 0x00000004e2e27819 */ /* 0x000fe200000102e3 */
[----:B---3--:R-:W-:Y:S01]  /*12de0*/  FFMA R22, R23, R2, R22 ;  /* 0x0000000217167223 */ /* 0x008fe20000000016 */
[----:B------:R-:W-:-:S04]  /*12df0*/  @P4 IMAD.MOV.U32 R23, RZ, RZ, R221 ;  /* 0x000000ffff174224 */ /* 0x000fc800078e00dd */
[----:B------:R-:W-:-:S04]  /*12e00*/  F2FP.BF16.F32.PACK_AB R22, RZ, R22 ;  /* 0x00000016ff16723e */ /* 0x000fc800000010ff */
[----:B------:R-:W-:Y:S01]  /*12e10*/  PRMT R217, R22, 0x7610, R217 ;  /* 0x0000761016d97816 */ /* 0x000fe200000000d9 */
[----:B------:R-:W-:-:S05]  /*12e20*/  @P4 IMAD.MOV.U32 R22, RZ, RZ, R220 ;  /* 0x000000ffff164224 */ /* 0x000fca00078e00dc */
[----:B------:R3:W-:Y:S02]  /*12e30*/  @P4 STG.E.U16 desc[UR36][R22.64+0x2], R217 ;  /* 0x000002d916004986 */ /* 0x0007e4000c101524 */
[----:B---3--:R-:W-:-:S05]  /*12e40*/  IADD3 R22, P4, R220, R228, RZ ;  /* 0x000000e4dc167210 */ /* 0x008fca0007f9e0ff */
[----:B------:R-:W-:Y:S01]  /*12e50*/  IMAD.X R23, R221, 0x1, R226, P4 ;  /* 0x00000001dd177824 */ /* 0x000fe200020e06e2 */
[----:B------:R-:W-:-:S13]  /*12e60*/  ISETP.GT.AND P4, PT, R0, 0x88, P5 ;  /* 0x000000880000780c */ /* 0x000fda0002f84270 */
[----:B------:R-:W-:Y:S05]  /*12e70*/  @!P4 BRA `(.L_x_221) ;  /* 0x000000000004c947 */ /* 0x000fea0003800000 */
[----:B------:R3:W5:Y:S02]  /*12e80*/  LDG.E.LTC128B.U16 R216, desc[UR36][R222.64] ;  /* 0x00000024ded87981 */ /* 0x000764000c1e1520 */
.L_x_221:
[----:B------:R-:W-:Y:S05]  /*12e90*/  BSYNC B1 ;  /* 0x0000000000017941 */ /* 0x000fea0003800000 */
.L_x_220:
[----:B------:R-:W4:Y:S01]  /*12ea0*/  LDL.LU R219, [R1+0x308] ;  /* 0x0003080001db7983 */ /* 0x000f220000300800 */
[----:B-----5:R-:W-:Y:S01]  /*12eb0*/  IMAD.U32 R217, R216, 0x10000, RZ ;  /* 0x00010000d8d97824 */ /* 0x020fe200078e00ff */
[----:B------:R-:W-:Y:S03]  /*12ec0*/  BSSY B1, `(.L_x_222) ;  /* 0x0000009000017945 */ /* 0x000fe60003800000 */
[----:B------:R-:W-:-:S04]  /*12ed0*/  FMUL R217, R217, R16 ;  /* 0x00000010d9d97220 */ /* 0x000fc80000400000 */
[----:B----4-:R-:W-:-:S05]  /*12ee0*/  FFMA R217, R219, R2, R217 ;  /* 0x00000002dbd97223 */ /* 0x010fca00000000d9 */
[----:B------:R-:W-:-:S05]  /*12ef0*/  F2FP.BF16.F32.PACK_AB R217, RZ, R217 ;  /* 0x000000d9ffd9723e */ /* 0x000fca00000010ff */
[----:B------:R4:W-:Y:S01]  /*12f00*/  @P4 STG.E.U16 desc[UR36][R22.64], R217 ;  /* 0x000000d916004986 */ /* 0x0009e2000c101524 */
[----:B------:R-:W-:-:S04]  /*12f10*/  LOP3.LUT P4, RZ, R17, 0x2, RZ, 0xc0, !PT ;  /* 0x0000000211ff7812 */ /* 0x000fc8000788c0ff */
[----:B------:R-:W-:-:S13]  /*12f20*/  ISETP.GT.AND P4, PT, R0, 0x88, P4 ;  /* 0x000000880000780c */ /* 0x000fda0002784270 */
[----:B----4-:R-:W-:Y:S05]  /*12f30*/  @!P4 BRA `(.L_x_223) ;  /* 0x000000000004c947 */ /* 0x010fea0003800000 */
[----:B------:R4:W5:Y:S02]  /*12f40*/  LDG.E.LTC128B.U16 R216, desc[UR36][R12.64+0x2] ;  /* 0x000002240cd87981 */ /* 0x000964000c1e1520 */
.L_x_223:
[----:B------:R-:W-:Y:S05]  /*12f50*/  BSYNC B1 ;  /* 0x0000000000017941 */ /* 0x000fea0003800000 */
.L_x_222:
[----:B------:R-:W2:Y:S01]  /*12f60*/  LDL.LU R219, [R1+0x30c] ;  /* 0x00030c0001db7983 */ /* 0x000ea20000300800 */
[----:B-----5:R-:W-:Y:S01]  /*12f70*/  IMAD.U32 R217, R216, 0x10000, RZ ;  /* 0x00010000d8d97824 */ /* 0x020fe200078e00ff */
[----:B------:R-:W-:Y:S03]  /*12f80*/  BSSY B1, `(.L_x_224) ;  /* 0x0000009000017945 */ /* 0x000fe60003800000 */
[----:B------:R-:W-:-:S04]  /*12f90*/  FMUL R217, R217, R16 ;  /* 0x00000010d9d97220 */ /* 0x000fc80000400000 */
[----:B--2---:R-:W-:-:S05]  /*12fa0*/  FFMA R217, R219, R2, R217 ;  /* 0x00000002dbd97223 */ /* 0x004fca00000000d9 */
[----:B------:R-:W-:-:S05]  /*12fb0*/  F2FP.BF16.F32.PACK_AB R217, RZ, R217 ;  /* 0x000000d9ffd9723e */ /* 0x000fca00000010ff */
[----:B------:R2:W-:Y:S01]  /*12fc0*/  @P4 STG.E.U16 desc[UR36][R22.64+0x2], R217 ;  /* 0x000002d916004986 */ /* 0x0005e2000c101524 */
[----:B------:R-:W-:-:S04]  /*12fd0*/  LOP3.LUT P4, RZ, R17, 0x4, RZ, 0xc0, !PT ;  /* 0x0000000411ff7812 */ /* 0x000fc8000788c0ff */
[----:B------:R-:W-:-:S13]  /*12fe0*/  ISETP.GT.AND P4, PT, R0, 0x80, P4 ;  /* 0x000000800000780c */ /* 0x000fda0002784270 */
[----:B--2---:R-:W-:Y:S05]  /*12ff0*/  @!P4 BRA `(.L_x_225) ;  /* 0x000000000004c947 */ /* 0x004fea0003800000 */
[----:B------:R2:W5:Y:S02]  /*13000*/  LDG.E.LTC128B.U16 R216, desc[UR36][R14.64+0x10] ;  /* 0x000010240ed87981 */ /* 0x000564000c1e1520 */
.L_x_225:
[----:B------:R-:W-:Y:S05]  /*13010*/  BSYNC B1 ;  /* 0x0000000000017941 */ /* 0x000fea0003800000 */
.L_x_224:
[----:B------:R-:W3:Y:S01]  /*13020*/  LDL.LU R219, [R1+0x310] ;  /* 0x0003100001db7983 */ /* 0x000ee20000300800 */
[----:B-----5:R-:W-:Y:S01]  /*13030*/  IMAD.U32 R217, R216, 0x10000, RZ ;  /* 0x00010000d8d97824 */ /* 0x020fe200078e00ff */
[----:B------:R-:W-:Y:S03]  /*13040*/  BSSY B1, `(.L_x_226) ;  /* 0x0000009000017945 */ /* 0x000fe60003800000 */
[----:B------:R-:W-:-:S04]  /*13050*/  FMUL R217, R217, R16 ;  /* 0x00000010d9d97220 */ /* 0x000fc80000400000 */
[----:B---3--:R-:W-:-:S05]  /*13060*/  FFMA R217, R219, R2, R217 ;  /* 0x00000002dbd97223 */ /* 0x008fca00000000d9 */
[----:B------:R-:W-:-:S05]  /*13070*/  F2FP.BF16.F32.PACK_AB R217, RZ, R217 ;  /* 0x000000d9ffd9723e */ /* 0x000fca00000010ff */
[----:B------:R3:W-:Y:S01]  /*13080*/  @P4 STG.E.U16 desc[UR36][R220.64+0x10], R217 ;  /* 0x000010d9dc004986 */ /* 0x0007e2000c101524 */
[----:B------:R-:W-:-:S04]  /*13090*/  LOP3.LUT P4, RZ, R17, 0x8, RZ, 0xc0, !PT ;  /* 0x0000000811ff7812 */ /* 0x000fc8000788c0ff */
[----:B------:R-:W-:-:S13]  /*130a0*/  ISETP.GT.AND P4, PT, R0, 0x80, P4 ;  /* 0x000000800000780c */ /* 0x000fda0002784270 */
[----:B---3--:R-:W-:Y:S05]  /*130b0*/  @!P4 BRA `(.L_x_227) ;  /* 0x000000000004c947 */ /* 0x008fea0003800000 */
[----:B------:R3:W5:Y:S02]  /*130c0*/  LDG.E.LTC128B.U16 R216, desc[UR36][R14.64+0x12] ;  /* 0x000012240ed87981 */ /* 0x000764000c1e1520 */
.L_x_227:
[----:B------:R-:W-:Y:S05]  /*130d0*/  BSYNC B1 ;  /* 0x0000000000017941 */ /* 0x000fea0003800000 */
.L_x_226:
        /* <DEDUP_REMOVED lines=11> */
.L_x_229:
[----:B------:R-:W-:Y:S05]  /*13190*/  BSYNC B1 ;  /* 0x0000000000017941 */ /* 0x000fea0003800000 */
.L_x_228:
        /* <DEDUP_REMOVED lines=11> */
.L_x_231:
[----:B------:R-:W-:Y:S05]  /*13250*/  BSYNC B1 ;  /* 0x0000000000017941 */ /* 0x000fea0003800000 */
.L_x_230:
        /* <DEDUP_REMOVED lines=11> */
.L_x_233:
[----:B------:R-:W-:Y:S05]  /*13310*/  BSYNC B1 ;  /* 0x0000000000017941 */ /* 0x000fea0003800000 */
.L_x_232:
        /* <DEDUP_REMOVED lines=11> */
.L_x_235:
[----:B------:R-:W-:Y:S05]  /*133d0*/  BSYNC B1 ;  /* 0x0000000000017941 */ /* 0x000fea0003800000 */
.L_x_234:
        /* <DEDUP_REMOVED lines=11> */
.L_x_237:
[----:B------:R-:W-:Y:S05]  /*13490*/  BSYNC B1 ;  /* 0x0000000000017941 */ /* 0x000fea0003800000 */
.L_x_236:
        /* <DEDUP_REMOVED lines=11> */
.L_x_239:
[----:B------:R-:W-:Y:S05]  /*13550*/  BSYNC B1 ;  /* 0x0000000000017941 */ /* 0x000fea0003800000 */
.L_x_238:
        /* <DEDUP_REMOVED lines=11> */
.L_x_241:
[----:B------:R-:W-:Y:S05]  /*13610*/  BSYNC B1 ;  /* 0x0000000000017941 */ /* 0x000fea0003800000 */
.L_x_240:
        /* <DEDUP_REMOVED lines=11> */
.L_x_243:
[----:B------:R-:W-:Y:S05]  /*136d0*/  BSYNC B1 ;  /* 0x0000000000017941 */ /* 0x000fea0003800000 */
.L_x_242:
        /* <DEDUP_REMOVED lines=11> */
.L_x_245:
[----:B------:R-:W-:Y:S05]  /*13790*/  BSYNC B1 ;  /* 0x0000000000017941 */ /* 0x000fea0003800000 */
.L_x_244:
        /* <DEDUP_REMOVED lines=11> */
.L_x_247:
[----:B------:R-:W-:Y:S05]  /*13850*/  BSYNC B1 ;  /* 0x0000000000017941 */ /* 0x000fea0003800000 */
.L_x_246:
        /* <DEDUP_REMOVED lines=11> */
.L_x_249:
[----:B------:R-:W-:Y:S05]  /*13910*/  BSYNC B1 ;  /* 0x0000000000017941 */ /* 0x000fea0003800000 */
.L_x_248:
        /* <DEDUP_REMOVED lines=11> */
.L_x_251:
[----:B------:R-:W-:Y:S05]  /*139d0*/  BSYNC B1 ;  /* 0x0000000000017941 */ /* 0x000fea0003800000 */
.L_x_250:
        /* <DEDUP_REMOVED lines=11> */
.L_x_253:
[----:B------:R-:W-:Y:S05]  /*13a90*/  BSYNC B1 ;  /* 0x0000000000017941 */ /* 0x000fea0003800000 */
.L_x_252:
        /* <DEDUP_REMOVED lines=11> */
.L_x_255:
[----:B------:R-:W-:Y:S05]  /*13b50*/  BSYNC B1 ;  /* 0x0000000000017941 */ /* 0x000fea0003800000 */
.L_x_254:
        /* <DEDUP_REMOVED lines=11> */
.L_x_257:
[----:B------:R-:W-:Y:S05]  /*13c10*/  BSYNC B1 ;  /* 0x0000000000017941 */ /* 0x000fea0003800000 */
.L_x_256:
        /* <DEDUP_REMOVED lines=11> */
.L_x_259:
[----:B------:R-:W-:Y:S05]  /*13cd0*/  BSYNC B1 ;  /* 0x0000000000017941 */ /* 0x000fea0003800000 */
.L_x_258:
        /* <DEDUP_REMOVED lines=11> */
.L_x_261:
[----:B------:R-:W-:Y:S05]  /*13d90*/  BSYNC B1 ;  /* 0x0000000000017941 */ /* 0x000fea0003800000 */
.L_x_260:
        /* <DEDUP_REMOVED lines=11> */
.L_x_263:
[----:B------:R-:W-:Y:S05]  /*13e50*/  BSYNC B1 ;  /* 0x0000000000017941 */ /* 0x000fea0003800000 */
.L_x_262:
        /* <DEDUP_REMOVED lines=11> */
.L_x_265:
[----:B------:R-:W-:Y:S05]  /*13f10*/  BSYNC B1 ;  /* 0x0000000000017941 */ /* 0x000fea0003800000 */
.L_x_264:
        /* <DEDUP_REMOVED lines=11> */
.L_x_267:
[----:B------:R-:W-:Y:S05]  /*13fd0*/  BSYNC B1 ;  /* 0x0000000000017941 */ /* 0x000fea0003800000 */
.L_x_266:
        /* <DEDUP_REMOVED lines=11> */
.L_x_269:
[----:B------:R-:W-:Y:S05]  /*14090*/  BSYNC B1 ;  /* 0x0000000000017941 */ /* 0x000fea0003800000 */
.L_x_268:
        /* <DEDUP_REMOVED lines=11> */
.L_x_271:
[----:B------:R-:W-:Y:S05]  /*14150*/  BSYNC B1 ;  /* 0x0000000000017941 */ /* 0x000fea0003800000 */
.L_x_270:
        /* <DEDUP_REMOVED lines=11> */
.L_x_273:
[----:B------:R-:W-:Y:S05]  /*14210*/  BSYNC B1 ;  /* 0x0000000000017941 */ /* 0x000fea0003800000 */
.L_x_272:
        /* <DEDUP_REMOVED lines=11> */
.L_x_275:
[----:B------:R-:W-:Y:S05]  /*142d0*/  BSYNC B1 ;  /* 0x0000000000017941 */ /* 0x000fea0003800000 */
.L_x_274:
        /* <DEDUP_REMOVED lines=11> */
.L_x_277:
[----:B------:R-:W-:Y:S05]  /*14390*/  BSYNC B1 ;  /* 0x0000000000017941 */ /* 0x000fea0003800000 */
.L_x_276:
        /* <DEDUP_REMOVED lines=11> */
.L_x_279:
[----:B------:R-:W-:Y:S05]  /*14450*/  BSYNC B1 ;  /* 0x0000000000017941 */ /* 0x000fea0003800000 */
.L_x_278:
        /* <DEDUP_REMOVED lines=11> */
.L_x_281:
[----:B------:R-:W-:Y:S05]  /*14510*/  BSYNC B1 ;  /* 0x0000000000017941 */ /* 0x000fea0003800000 */
.L_x_280:
        /* <DEDUP_REMOVED lines=11> */
.L_x_283:
[----:B------:R-:W-:Y:S05]  /*145d0*/  BSYNC B1 ;  /* 0x0000000000017941 */ /* 0x000fea0003800000 */
.L_x_282:
        /* <DEDUP_REMOVED lines=11> */
.L_x_285:
[----:B------:R-:W-:Y:S05]  /*14690*/  BSYNC B1 ;  /* 0x0000000000017941 */ /* 0x000fea0003800000 */
.L_x_284:
        /* <DEDUP_REMOVED lines=11> */
.L_x_287:
[----:B------:R-:W-:Y:S05]  /*14750*/  BSYNC B1 ;  /* 0x0000000000017941 */ /* 0x000fea0003800000 */
.L_x_286:
        /* <DEDUP_REMOVED lines=11> */
.L_x_289:
[----:B------:R-:W-:Y:S05]  /*14810*/  BSYNC B1 ;  /* 0x0000000000017941 */ /* 0x000fea0003800000 */
.L_x_288:
        /* <DEDUP_REMOVED lines=11> */
.L_x_291:
[----:B------:R-:W-:Y:S05]  /*148d0*/  BSYNC B1 ;  /* 0x0000000000017941 */ /* 0x000fea0003800000 */
.L_x_290:
        /* <DEDUP_REMOVED lines=11> */
.L_x_293:
[----:B------:R-:W-:Y:S05]  /*14990*/  BSYNC B1 ;  /* 0x0000000000017941 */ /* 0x000fea0003800000 */
.L_x_292:
        /* <DEDUP_REMOVED lines=11> */
.L_x_295:
[----:B------:R-:W-:Y:S05]  /*14a50*/  BSYNC B1 ;  /* 0x0000000000017941 */ /* 0x000fea0003800000 */
.L_x_294:
        /* <DEDUP_REMOVED lines=11> */
.L_x_297:
[----:B------:R-:W-:Y:S05]  /*14b10*/  BSYNC B1 ;  /* 0x0000000000017941 */ /* 0x000fea0003800000 */
.L_x_296:
        /* <DEDUP_REMOVED lines=11> */
.L_x_299:
[----:B------:R-:W-:Y:S05]  /*14bd0*/  BSYNC B1 ;  /* 0x0000000000017941 */ /* 0x000fea0003800000 */
.L_x_298:
        /* <DEDUP_REMOVED lines=11> */
.L_x_301:
[----:B------:R-:W-:Y:S05]  /*14c90*/  BSYNC B1 ;  /* 0x0000000000017941 */ /* 0x000fea0003800000 */
.L_x_300:
        /* <DEDUP_REMOVED lines=11> */
.L_x_303:
[----:B------:R-:W-:Y:S05]  /*14d50*/  BSYNC B1 ;  /* 0x0000000000017941 */ /* 0x000fea0003800000 */
.L_x_302:
        /* <DEDUP_REMOVED lines=11> */
.L_x_305:
[----:B------:R-:W-:Y:S05]  /*14e10*/  BSYNC B1 ;  /* 0x0000000000017941 */ /* 0x000fea0003800000 */
.L_x_304:
        /* <DEDUP_REMOVED lines=11> */
.L_x_307:
[----:B------:R-:W-:Y:S05]  /*14ed0*/  BSYNC B1 ;  /* 0x0000000000017941 */ /* 0x000fea0003800000 */
.L_x_306:
        /* <DEDUP_REMOVED lines=11> */
.L_x_309:
[----:B------:R-:W-:Y:S05]  /*14f90*/  BSYNC B1 ;  /* 0x0000000000017941 */ /* 0x000fea0003800000 */
.L_x_308:
        /* <DEDUP_REMOVED lines=11> */
.L_x_311:
[----:B------:R-:W-:Y:S05]  /*15050*/  BSYNC B1 ;  /* 0x0000000000017941 */ /* 0x000fea0003800000 */
.L_x_310:
        /* <DEDUP_REMOVED lines=11> */
.L_x_313:
[----:B------:R-:W-:Y:S05]  /*15110*/  BSYNC B1 ;  /* 0x0000000000017941 */ /* 0x000fea0003800000 */
.L_x_312:
        /* <DEDUP_REMOVED lines=11> */
.L_x_315:
[----:B------:R-:W-:Y:S05]  /*151d0*/  BSYNC B1 ;  /* 0x0000000000017941 */ /* 0x000fea0003800000 */
.L_x_314:
        /* <DEDUP_REMOVED lines=11> */
.L_x_317:
[----:B------:R-:W-:Y:S05]  /*15290*/  BSYNC B1 ;  /* 0x0000000000017941 */ /* 0x000fea0003800000 */
.L_x_316:
        /* <DEDUP_REMOVED lines=11> */
.L_x_319:
[----:B------:R-:W-:Y:S05]  /*15350*/  BSYNC B1 ;  /* 0x0000000000017941 */ /* 0x000fea0003800000 */
.L_x_318:
        /* <DEDUP_REMOVED lines=11> */
.L_x_321:
[----:B------:R-:W-:Y:S05]  /*15410*/  BSYNC B1 ;  /* 0x0000000000017941 */ /* 0x000fea0003800000 */
.L_x_320:
        /* <DEDUP_REMOVED lines=11> */
.L_x_323:
[----:B------:R-:W-:Y:S05]  /*154d0*/  BSYNC B1 ;  /* 0x0000000000017941 */ /* 0x000fea0003800000 */
.L_x_322:
        /* <DEDUP_REMOVED lines=11> */
.L_x_325:
[----:B------:R-:W-:Y:S05]  /*15590*/  BSYNC B1 ;  /* 0x0000000000017941 */ /* 0x000fea0003800000 */
.L_x_324:
        /* <DEDUP_REMOVED lines=11> */
.L_x_327:
[----:B------:R-:W-:Y:S05]  /*15650*/  BSYNC B1 ;  /* 0x0000000000017941 */ /* 0x000fea0003800000 */
.L_x_326:
        /* <DEDUP_REMOVED lines=11> */
.L_x_329:
[----:B------:R-:W-:Y:S05]  /*15710*/  BSYNC B1 ;  /* 0x0000000000017941 */ /* 0x000fea0003800000 */
.L_x_328:
        /* <DEDUP_REMOVED lines=11> */
.L_x_331:
[----:B------:R-:W-:Y:S05]  /*157d0*/  BSYNC B1 ;  /* 0x0000000000017941 */ /* 0x000fea0003800000 */
.L_x_330:
        /* <DEDUP_REMOVED lines=11> */
.L_x_333:
[----:B------:R-:W-:Y:S05]  /*15890*/  BSYNC B1 ;  /* 0x0000000000017941 */ /* 0x000fea0003800000 */
.L_x_332:
        /* <DEDUP_REMOVED lines=11> */
.L_x_335:
[----:B------:R-:W-:Y:S05]  /*15950*/  BSYNC B1 ;  /* 0x0000000000017941 */ /* 0x000fea0003800000 */
.L_x_334:
        /* <DEDUP_REMOVED lines=11> */
.L_x_337:
[----:B------:R-:W-:Y:S05]  /*15a10*/  BSYNC B1 ;  /* 0x0000000000017941 */ /* 0x000fea0003800000 */
.L_x_336:
        /* <DEDUP_REMOVED lines=11> */
.L_x_339:
[----:B------:R-:W-:Y:S05]  /*15ad0*/  BSYNC B1 ;  /* 0x0000000000017941 */ /* 0x000fea0003800000 */
.L_x_338:
        /* <DEDUP_REMOVED lines=11> */
.L_x_341:
[----:B------:R-:W-:Y:S05]  /*15b90*/  BSYNC B1 ;  /* 0x0000000000017941 */ /* 0x000fea0003800000 */
.L_x_340:
        /* <DEDUP_REMOVED lines=11> */
.L_x_343:
[----:B------:R-:W-:Y:S05]  /*15c50*/  BSYNC B1 ;  /* 0x0000000000017941 */ /* 0x000fea0003800000 */
.L_x_342:
        /* <DEDUP_REMOVED lines=11> */
.L_x_345:
[----:B------:R-:W-:Y:S05]  /*15d10*/  BSYNC B1 ;  /* 0x0000000000017941 */ /* 0x000fea0003800000 */
.L_x_344:
        /* <DEDUP_REMOVED lines=11> */
.L_x_347:
[----:B------:R-:W-:Y:S05]  /*15dd0*/  BSYNC B1 ;  /* 0x0000000000017941 */ /* 0x000fea0003800000 */
.L_x_346:
        /* <DEDUP_REMOVED lines=11> */
.L_x_349:
[----:B------:R-:W-:Y:S05]  /*15e90*/  BSYNC B1 ;  /* 0x0000000000017941 */ /* 0x000fea0003800000 */
.L_x_348:
        /* <DEDUP_REMOVED lines=11> */
.L_x_351:
[----:B------:R-:W-:Y:S05]  /*15f50*/  BSYNC B1 ;  /* 0x0000000000017941 */ /* 0x000fea0003800000 */
.L_x_350:
        /* <DEDUP_REMOVED lines=11> */
.L_x_353:
[----:B------:R-:W-:Y:S05]  /*16010*/  BSYNC B1 ;  /* 0x0000000000017941 */ /* 0x000fea0003800000 */
.L_x_352:
        /* <DEDUP_REMOVED lines=11> */
.L_x_355:
[----:B------:R-:W-:Y:S05]  /*160d0*/  BSYNC B1 ;  /* 0x0000000000017941 */ /* 0x000fea0003800000 */
.L_x_354:
        /* <DEDUP_REMOVED lines=11> */
.L_x_357:
[----:B------:R-:W-:Y:S05]  /*16190*/  BSYNC B1 ;  /* 0x0000000000017941 */ /* 0x000fea0003800000 */
.L_x_356:
        /* <DEDUP_REMOVED lines=11> */
.L_x_359:
[----:B------:R-:W-:Y:S05]  /*16250*/  BSYNC B1 ;  /* 0x0000000000017941 */ /* 0x000fea0003800000 */
.L_x_358:
        /* <DEDUP_REMOVED lines=11> */
.L_x_361:
[----:B------:R-:W-:Y:S05]  /*16310*/  BSYNC B1 ;  /* 0x0000000000017941 */ /* 0x000fea0003800000 */
.L_x_360:
        /* <DEDUP_REMOVED lines=11> */
.L_x_363:
[----:B------:R-:W-:Y:S05]  /*163d0*/  BSYNC B1 ;  /* 0x0000000000017941 */ /* 0x000fea0003800000 */
.L_x_362:
        /* <DEDUP_REMOVED lines=11> */
.L_x_365:
[----:B------:R-:W-:Y:S05]  /*16490*/  BSYNC B1 ;  /* 0x0000000000017941 */ /* 0x000fea0003800000 */
.L_x_364:
        /* <DEDUP_REMOVED lines=11> */
.L_x_367:
[----:B------:R-:W-:Y:S05]  /*16550*/  BSYNC B1 ;  /* 0x0000000000017941 */ /* 0x000fea0003800000 */
.L_x_366:
        /* <DEDUP_REMOVED lines=11> */
.L_x_369:
[----:B------:R-:W-:Y:S05]  /*16610*/  BSYNC B1 ;  /* 0x0000000000017941 */ /* 0x000fea0003800000 */
.L_x_368:
        /* <DEDUP_REMOVED lines=11> */
.L_x_371:
[----:B------:R-:W-:Y:S05]  /*166d0*/  BSYNC B1 ;  /* 0x0000000000017941 */ /* 0x000fea0003800000 */
.L_x_370:
        /* <DEDUP_REMOVED lines=11> */
.L_x_373:
[----:B------:R-:W-:Y:S05]  /*16790*/  BSYNC B1 ;  /* 0x0000000000017941 */ /* 0x000fea0003800000 */
.L_x_372:
        /* <DEDUP_REMOVED lines=11> */
.L_x_375:
[----:B------:R-:W-:Y:S05]  /*16850*/  BSYNC B1 ;  /* 0x0000000000017941 */ /* 0x000fea0003800000 */
.L_x_374:
        /* <DEDUP_REMOVED lines=11> */
.L_x_377:
[----:B------:R-:W-:Y:S05]  /*16910*/  BSYNC B1 ;  /* 0x0000000000017941 */ /* 0x000fea0003800000 */
.L_x_376:
        /* <DEDUP_REMOVED lines=11> */
.L_x_379:
[----:B------:R-:W-:Y:S05]  /*169d0*/  BSYNC B1 ;  /* 0x0000000000017941 */ /* 0x000fea0003800000 */
.L_x_378:
        /* <DEDUP_REMOVED lines=11> */
.L_x_381:
[----:B------:R-:W-:Y:S05]  /*16a90*/  BSYNC B1 ;  /* 0x0000000000017941 */ /* 0x000fea0003800000 */
.L_x_380:
        /* <DEDUP_REMOVED lines=11> */
.L_x_383:
[----:B------:R-:W-:Y:S05]  /*16b50*/  BSYNC B1 ;  /* 0x0000000000017941 */ /* 0x000fea0003800000 */
.L_x_382:
        /* <DEDUP_REMOVED lines=11> */
.L_x_385:
[----:B------:R-:W-:Y:S05]  /*16c10*/  BSYNC B1 ;  /* 0x0000000000017941 */ /* 0x000fea0003800000 */
.L_x_384:
        /* <DEDUP_REMOVED lines=10> */
.L_x_387:
[----:B------:R-:W-:Y:S05]  /*16cc0*/  BSYNC B1 ;  /* 0x0000000000017941 */ /* 0x000fea0003800000 */
.L_x_386:
        /* <DEDUP_REMOVED lines=11> */
.L_x_389:
[----:B------:R-:W-:Y:S05]  /*16d80*/  BSYNC B1 ;  /* 0x0000000000017941 */ /* 0x000fea0003800000 */
.L_x_388:
        /* <DEDUP_REMOVED lines=10> */
.L_x_391:
[----:B------:R-:W-:Y:S05]  /*16e30*/  BSYNC B1 ;  /* 0x0000000000017941 */ /* 0x000fea0003800000 */
.L_x_390:
        /* <DEDUP_REMOVED lines=10> */
.L_x_393:
[----:B------:R-:W-:Y:S05]  /*16ee0*/  BSYNC B1 ;  /* 0x0000000000017941 */ /* 0x000fea0003800000 */
.L_x_392:
        /* <DEDUP_REMOVED lines=10> */
.L_x_395:
[----:B------:R-:W-:Y:S05]  /*16f90*/  BSYNC B1 ;  /* 0x0000000000017941 */ /* 0x000fea0003800000 */
.L_x_394:
        /* <DEDUP_REMOVED lines=10> */
.L_x_397:
[----:B------:R-:W-:Y:S05]  /*17040*/  BSYNC B1 ;  /* 0x0000000000017941 */ /* 0x000fea0003800000 */
.L_x_396:
        /* <DEDUP_REMOVED lines=10> */
.L_x_399:
[----:B------:R-:W-:Y:S05]  /*170f0*/  BSYNC B1 ;  /* 0x0000000000017941 */ /* 0x000fea0003800000 */
.L_x_398:
        /* <DEDUP_REMOVED lines=10> */
.L_x_401:
[----:B------:R-:W-:Y:S05]  /*171a0*/  BSYNC B1 ;  /* 0x0000000000017941 */ /* 0x000fea0003800000 */
.L_x_400:
        /* <DEDUP_REMOVED lines=10> */
.L_x_403:
[----:B------:R-:W-:Y:S05]  /*17250*/  BSYNC B1 ;  /* 0x0000000000017941 */ /* 0x000fea0003800000 */
.L_x_402:
        /* <DEDUP_REMOVED lines=10> */
.L_x_405:
[----:B------:R-:W-:Y:S05]  /*17300*/  BSYNC B1 ;  /* 0x0000000000017941 */ /* 0x000fea0003800000 */
.L_x_404:
        /* <DEDUP_REMOVED lines=10> */
.L_x_407:
[----:B------:R-:W-:Y:S05]  /*173b0*/  BSYNC B1 ;  /* 0x0000000000017941 */ /* 0x000fea0003800000 */
.L_x_406:
[----:B------:R-:W2:Y:S01]  /*173c0*/  LDL.LU R223, [R1+0x47c] ;  /* 0x00047c0001df7983 */ /* 0x000ea20000300800 */
[C---:B-----5:R-:W-:Y:S01]  /*173d0*/  IMAD.U32 R217, R216.reuse, 0x10000, RZ ;  /* 0x00010000d8d97824 */ /* 0x060fe200078e00ff */
[----:B------:R-:W-:Y:S01]  /*173e0*/  USHF.L.U64.HI UR4, UR8, 0x9, UR9 ;  /* 0x0000000908047899 */ /* 0x000fe20008010209 */
[----:B------:R-:W-:Y:S01]  /*173f0*/  PRMT R219, R216, 0x7610, R219 ;  /* 0x00007610d8db7816 */ /* 0x000fe200000000db */
[----:B------:R-:W4:Y:S01]  /*17400*/  LDL.LU R222, [R1+0x180] ;  /* 0x0001800001de7983 */ /* 0x000f220000300800 */
[----:B------:R-:W-:-:S04]  /*17410*/  FMUL R217, R217, R16 ;  /* 0x00000010d9d97220 */ /* 0x000fc80000400000 */
[----:B--2---:R-:W-:-:S05]  /*17420*/  FFMA R217, R223, R2, R217 ;  /* 0x00000002dfd97223 */ /* 0x004fca00000000d9 */
[----:B------:R-:W-:-:S05]  /*17430*/  F2FP.BF16.F32.PACK_AB R217, RZ, R217 ;  /* 0x000000d9ffd9723e */ /* 0x000fca00000010ff */
[----:B------:R2:W-:Y:S02]  /*17440*/  @P4 STG.E.U16 desc[UR36][R22.64+0x172], R217 ;  /* 0x000172d916004986 */ /* 0x0005e4000c101524 */
[----:B--2---:R-:W-:-:S05]  /*17450*/  IMAD.U32 R22, RZ, RZ, UR8 ;  /* 0x00000008ff167e24 */ /* 0x004fca000f8e00ff */
        /* <DEDUP_REMOVED lines=12> */
[----:B--2---:R-:W-:Y:S05]  /*17520*/  @!P4 BRA `(.L_x_409) ;  /* 0x000000000004c947 */ /* 0x004fea0003800000 */
[----:B------:R2:W5:Y:S02]  /*17530*/  LDG.E.LTC128B.U16 R219, desc[UR36][R10.64+0x2] ;  /* 0x000002240adb7981 */ /* 0x000564000c1e1520 */
.L_x_409:
[----:B------:R-:W-:Y:S05]  /*17540*/  BSYNC B1 ;  /* 0x0000000000017941 */ /* 0x000fea0003800000 */
.L_x_408:
[----:B------:R-:W4:Y:S01]  /*17550*/  LDL.LU R217, [R1+0x184] ;  /* 0x0001840001d97983 */ /* 0x000f220000300800 */
[----:B-----5:R-:W-:Y:S01]  /*17560*/  IMAD.U32 R216, R219, 0x10000, RZ ;  /* 0x00010000dbd87824 */ /* 0x020fe200078e00ff */
[----:B------:R-:W-:Y:S01]  /*17570*/  ISETP.GT.AND P5, PT, R0, 0x108, P5 ;  /* 0x000001080000780c */ /* 0x000fe20002fa4270 */
[----:B------:R-:W-:Y:S02]  /*17580*/  BSSY B1, `(.L_x_410) ;  /* 0x0000009000017945 */ /* 0x000fe40003800000 */
[----:B------:R-:W-:-:S04]  /*17590*/  FMUL R216, R216, R16 ;  /* 0x00000010d8d87220 */ /* 0x000fc80000400000 */
[----:B----4-:R-:W-:-:S05]  /*175a0*/  FFMA R216, R217, R2, R216 ;  /* 0x00000002d9d87223 */ /* 0x010fca00000000d8 */
[----:B------:R-:W-:-:S05]  /*175b0*/  F2FP.BF16.F32.PACK_AB R216, RZ, R216 ;  /* 0x000000d8ffd8723e */ /* 0x000fca00000010ff */
[----:B------:R4:W-:Y:S02]  /*175c0*/  @P4 STG.E.U16 desc[UR36][R22.64+0x2], R216 ;  /* 0x000002d816004986 */ /* 0x0009e4000c101524 */
[----:B----4-:R-:W-:-:S05]  /*175d0*/  IADD3 R216, P4, R22, R228, RZ ;  /* 0x000000e416d87210 */ /* 0x010fca0007f9e0ff */
[----:B------:R-:W-:Y:S01]  /*175e0*/  IMAD.X R217, R23, 0x1, R226, P4 ;  /* 0x0000000117d97824 */ /* 0x000fe200020e06e2 */
[----:B------:R-:W-:Y:S07]  /*175f0*/  @!P5 BRA `(.L_x_411) ;  /* 0x000000000004d947 */ /* 0x000fee0003800000 */
[----:B------:R4:W5:Y:S02]  /*17600*/  LDG.E.LTC128B.U16 R219, desc[UR36][R224.64] ;  /* 0x00000024e0db7981 */ /* 0x000964000c1e1520 */
.L_x_411:
[----:B------:R-:W-:Y:S05]  /*17610*/  BSYNC B1 ;  /* 0x0000000000017941 */ /* 0x000fea0003800000 */
.L_x_410:
[----:B------:R-:W2:Y:S01]  /*17620*/  LDL.LU R223, [R1+0x188] ;  /* 0x0001880001df7983 */ /* 0x000ea20000300800 */
[----:B-----5:R-:W-:Y:S01]  /*17630*/  IMAD.U32 R222, R219, 0x10000, RZ ;  /* 0x00010000dbde7824 */ /* 0x020fe200078e00ff */
[----:B------:R-:W-:Y:S01]  /*17640*/  LOP3.LUT P4, RZ, R17, 0x2, RZ, 0xc0, !PT ;  /* 0x0000000211ff7812 */ /* 0x000fe2000788c0ff */
[----:B------:R-:W-:Y:S02]  /*17650*/  BSSY B1, `(.L_x_412) ;  /* 0x0000008000017945 */ /* 0x000fe40003800000 */
[----:B------:R-:W-:Y:S01]  /*17660*/  FMUL R222, R222, R16 ;  /* 0x00000010dede7220 */ /* 0x000fe20000400000 */
[----:B------:R-:W-:-:S03]  /*17670*/  ISETP.GT.AND P4, PT, R0, 0x108, P4 ;  /* 0x000001080000780c */ /* 0x000fc60002784270 */
[----:B--2---:R-:W-:-:S05]  /*17680*/  FFMA R222, R223, R2, R222 ;  /* 0x00000002dfde7223 */ /* 0x004fca00000000de */
[----:B------:R-:W-:-:S05]  /*17690*/  F2FP.BF16.F32.PACK_AB R222, RZ, R222 ;  /* 0x000000deffde723e */ /* 0x000fca00000010ff */
[----:B------:R2:W-:Y:S01]  /*176a0*/  @P5 STG.E.U16 desc[UR36][R216.64], R222 ;  /* 0x000000ded8005986 */ /* 0x0005e2000c101524 */
[----:B------:R-:W-:Y:S05]  /*176b0*/  @!P4 BRA `(.L_x_413) ;  /* 0x000000000004c947 */ /* 0x000fea0003800000 */
[----:B------:R0:W5:Y:S02]  /*176c0*/  LDG.E.LTC128B.U16 R219, desc[UR36][R8.64+0x2] ;  /* 0x0000022408db7981 */ /* 0x000164000c1e1520 */
.L_x_413:
[----:B------:R-:W-:Y:S05]  /*176d0*/  BSYNC B1 ;  /* 0x0000000000017941 */ /* 0x000fea0003800000 */
.L_x_412:
[----:B------:R-:W3:Y:S01]  /*176e0*/  LDL.LU R223, [R1+0x18c] ;  /* 0x00018c0001df7983 */ /* 0x000ee20000300800 */
[----:B--2--5:R-:W-:Y:S01]  /*176f0*/  IMAD.U32 R222, R219, 0x10000, RZ ;  /* 0x00010000dbde7824 */ /* 0x024fe200078e00ff */
[----:B------:R-:W-:Y:S01]  /*17700*/  LOP3.LUT P5, RZ, R17, 0x4, RZ, 0xc0, !PT ;  /* 0x0000000411ff7812 */ /* 0x000fe200078ac0ff */
[----:B------:R-:W-:Y:S02]  /*17710*/  BSSY B1, `(.L_x_414) ;  /* 0x0000008000017945 */ /* 0x000fe40003800000 */
[----:B------:R-:W-:-:S04]  /*17720*/  FMUL R222, R222, R16 ;  /* 0x00000010dede7220 */ /* 0x000fc80000400000 */
[----:B---3--:R-:W-:-:S05]  /*17730*/  FFMA R222, R223, R2, R222 ;  /* 0x00000002dfde7223 */ /* 0x008fca00000000de */
[----:B------:R-:W-:-:S05]  /*17740*/  F2FP.BF16.F32.PACK_AB R222, RZ, R222 ;  /* 0x000000deffde723e */ /* 0x000fca00000010ff */
[----:B------:R2:W-:Y:S01]  /*17750*/  @P4 STG.E.U16 desc[UR36][R216.64+0x2], R222 ;  /* 0x000002ded8004986 */ /* 0x0005e2000c101524 */
[----:B------:R-:W-:-:S13]  /*17760*/  ISETP.GT.AND P4, PT, R0, 0x100, P5 ;  /* 0x000001000000780c */ /* 0x000fda0002f84270 */
[----:B--2---:R-:W-:Y:S05]  /*17770*/  @!P4 BRA `(.L_x_415) ;  /* 0x000000000004c947 */ /* 0x004fea0003800000 */
[----:B------:R2:W5:Y:S02]  /*17780*/  LDG.E.LTC128B.U16 R219, desc[UR36][R10.64+0x10] ;  /* 0x000010240adb7981 */ /* 0x000564000c1e1520 */
.L_x_415:
[----:B------:R-:W-:Y:S05]  /*17790*/  BSYNC B1 ;  /* 0x0000000000017941 */ /* 0x000fea0003800000 */
.L_x_414:
[----:B------:R-:W3:Y:S01]  /*177a0*/  LDL.LU R223, [R1+0x190] ;  /* 0x0001900001df7983 */ /* 0x000ee20000300800 */
[----:B-----5:R-:W-:Y:S01]  /*177b0*/  IMAD.U32 R222, R219, 0x10000, RZ ;  /* 0x00010000dbde7824 */ /* 0x020fe200078e00ff */
[----:B------:R-:W-:Y:S01]  /*177c0*/  LOP3.LUT P5, RZ, R17, 0x8, RZ, 0xc0, !PT ;  /* 0x0000000811ff7812 */ /* 0x000fe200078ac0ff */
[----:B------:R-:W-:Y:S02]  /*177d0*/  BSSY B1, `(.L_x_416) ;  /* 0x0000008000017945 */ /* 0x000fe40003800000 */
[----:B------:R-:W-:-:S04]  /*177e0*/  FMUL R222, R222, R16 ;  /* 0x00000010dede7220 */ /* 0x000fc80000400000 */
[----:B---3--:R-:W-:-:S05]  /*177f0*/  FFMA R222, R223, R2, R222 ;  /* 0x00000002dfde7223 */ /* 0x008fca00000000de */
[----:B------:R-:W-:-:S05]  /*17800*/  F2FP.BF16.F32.PACK_AB R222, RZ, R222 ;  /* 0x000000deffde723e */ /* 0x000fca00000010ff */
[----:B------:R3:W-:Y:S01]  /*17810*/  @P4 STG.E.U16 desc[UR36][R22.64+0x10], R222 ;  /* 0x000010de16004986 */ /* 0x0007e2000c101524 */
[----:B------:R-:W-:-:S13]  /*17820*/  ISETP.GT.AND P4, PT, R0, 0x100, P5 ;  /* 0x000001000000780c */ /* 0x000fda0002f84270 */
[----:B---3--:R-:W-:Y:S05]  /*17830*/  @!P4 BRA `(.L_x_417) ;  /* 0x000000000004c947 */ /* 0x008fea0003800000 */
[----:B------:R3:W5:Y:S02]  /*17840*/  LDG.E.LTC128B.U16 R219, desc[UR36][R10.64+0x12] ;  /* 0x000012240adb7981 */ /* 0x000764000c1e1520 */
.L_x_417:
[----:B------:R-:W-:Y:S05]  /*17850*/  BSYNC B1 ;  /* 0x0000000000017941 */ /* 0x000fea0003800000 */
.L_x_416:
        /* <DEDUP_REMOVED lines=11> */
.L_x_419:
[----:B------:R-:W-:Y:S05]  /*17910*/  BSYNC B1 ;  /* 0x0000000000017941 */ /* 0x000fea0003800000 */
.L_x_418:
        /* <DEDUP_REMOVED lines=10> */
.L_x_421:
[----:B------:R-:W-:Y:S05]  /*179c0*/  BSYNC B1 ;  /* 0x0000000000017941 */ /* 0x000fea0003800000 */
.L_x_420:
[----:B------:R-:W2:Y:S01]  /*179d0*/  LDL.LU R223, [R1+0x19c] ;  /* 0x00019c0001df7983 */ /* 0x000ea20000300800 */
[----:B-----5:R-:W-:Y:S01]  /*179e0*/  IMAD.U32 R222, R219, 0x10000, RZ ;  /* 0x00010000dbde7824 */ /* 0x020fe200078e00ff */
[----:B------:R-:W-:Y:S01]  /*179f0*/  LOP3.LUT P5, RZ, R17, 0x10, RZ, 0xc0, !PT ;  /* 0x0000001011ff7812 */ /* 0x000fe200078ac0ff */
[----:B------:R-:W-:Y:S02]  /*17a00*/  BSSY B1, `(.L_x_422) ;  /* 0x0000008000017945 */ /* 0x000fe40003800000 */
[----:B------:R-:W-:-:S04]  /*17a10*/  FMUL R222, R222, R16 ;  /* 0x00000010dede7220 */ /* 0x000fc80000400000 */
[----:B--2---:R-:W-:-:S05]  /*17a20*/  FFMA R222, R223, R2, R222 ;  /* 0x00000002dfde7223 */ /* 0x004fca00000000de */
[----:B------:R-:W-:-:S05]  /*17a30*/  F2FP.BF16.F32.PACK_AB R222, RZ, R222 ;  /* 0x000000deffde723e */ /* 0x000fca00000010ff */
[----:B------:R2:W-:Y:S01]  /*17a40*/  @P4 STG.E.U16 desc[UR36][R216.64+0x12], R222 ;  /* 0x000012ded8004986 */ /* 0x0005e2000c101524 */
[----:B------:R-:W-:-:S13]  /*17a50*/  ISETP.GT.AND P4, PT, R0, 0x100, P5 ;  /* 0x000001000000780c */ /* 0x000fda0002f84270 */
[----:B--2---:R-:W-:Y:S05]  /*17a60*/  @!P4 BRA `(.L_x_423) ;  /* 0x000000000004c947 */ /* 0x004fea0003800000 */
[----:B------:R2:W5:Y:S02]  /*17a70*/  LDG.E.LTC128B.U16 R219, desc[UR36][R10.64+0x20] ;  /* 0x000020240adb7981 */ /* 0x000564000c1e1520 */
.L_x_423:
[----:B------:R-:W-:Y:S05]  /*17a80*/  BSYNC B1 ;  /* 0x0000000000017941 */ /* 0x000fea0003800000 */
.L_x_422:
        /* <DEDUP_REMOVED lines=11> */
.L_x_425:
[----:B------:R-:W-:Y:S05]  /*17b40*/  BSYNC B1 ;  /* 0x0000000000017941 */ /* 0x000fea0003800000 */
.L_x_424:
        /* <DEDUP_REMOVED lines=11> */
.L_x_427:
[----:B------:R-:W-:Y:S05]  /*17c00*/  BSYNC B1 ;  /* 0x0000000000017941 */ /* 0x000fea0003800000 */
.L_x_426:
        /* <DEDUP_REMOVED lines=10> */
.L_x_429:
[----:B------:R-:W-:Y:S05]  /*17cb0*/  BSYNC B1 ;  /* 0x0000000000017941 */ /* 0x000fea0003800000 */
.L_x_428:
        /* <DEDUP_REMOVED lines=11> */
.L_x_431:
[----:B------:R-:W-:Y:S05]  /*17d70*/  BSYNC B1 ;  /* 0x0000000000017941 */ /* 0x000fea0003800000 */
.L_x_430:
        /* <DEDUP_REMOVED lines=11> */
.L_x_433:
[----:B------:R-:W-:Y:S05]  /*17e30*/  BSYNC B1 ;  /* 0x0000000000017941 */ /* 0x000fea0003800000 */
.L_x_432:
        /* <DEDUP_REMOVED lines=11> */
.L_x_435:
[----:B------:R-:W-:Y:S05]  /*17ef0*/  BSYNC B1 ;  /* 0x0000000000017941 */ /* 0x000fea0003800000 */
.L_x_434:
        /* <DEDUP_REMOVED lines=10> */
.L_x_437:
[----:B------:R-:W-:Y:S05]  /*17fa0*/  BSYNC B1 ;  /* 0x0000000000017941 */ /* 0x000fea0003800000 */
.L_x_436:
        /* <DEDUP_REMOVED lines=11> */
.L_x_439:
[----:B------:R-:W-:Y:S05]  /*18060*/  BSYNC B1 ;  /* 0x0000000000017941 */ /* 0x000fea0003800000 */
.L_x_438:
        /* <DEDUP_REMOVED lines=11> */
.L_x_441:
[----:B------:R-:W-:Y:S05]  /*18120*/  BSYNC B1 ;  /* 0x0000000000017941 */ /* 0x000fea0003800000 */
.L_x_440:
        /* <DEDUP_REMOVED lines=11> */
.L_x_443:
[----:B------:R-:W-:Y:S05]  /*181e0*/  BSYNC B1 ;  /* 0x0000000000017941 */ /* 0x000fea0003800000 */
.L_x_442:
        /* <DEDUP_REMOVED lines=10> */
.L_x_445:
[----:B------:R-:W-:Y:S05]  /*18290*/  BSYNC B1 ;  /* 0x0000000000017941 */ /* 0x000fea0003800000 */
.L_x_444:
        /* <DEDUP_REMOVED lines=11> */
.L_x_447:
[----:B------:R-:W-:Y:S05]  /*18350*/  BSYNC B1 ;  /* 0x0000000000017941 */ /* 0x000fea0003800000 */
.L_x_446:
        /* <DEDUP_REMOVED lines=11> */
.L_x_449:
[----:B------:R-:W-:Y:S05]  /*18410*/  BSYNC B1 ;  /* 0x0000000000017941 */ /* 0x000fea0003800000 */
.L_x_448:
        /* <DEDUP_REMOVED lines=11> */
.L_x_451:
[----:B------:R-:W-:Y:S05]  /*184d0*/  BSYNC B1 ;  /* 0x0000000000017941 */ /* 0x000fea0003800000 */
.L_x_450:
        /* <DEDUP_REMOVED lines=10> */
.L_x_453:
[----:B------:R-:W-:Y:S05]  /*18580*/  BSYNC B1 ;  /* 0x0000000000017941 */ /* 0x000fea0003800000 */
.L_x_452:
        /* <DEDUP_REMOVED lines=11> */
.L_x_455:
[----:B------:R-:W-:Y:S05]  /*18640*/  BSYNC B1 ;  /* 0x0000000000017941 */ /* 0x000fea0003800000 */
.L_x_454:
        /* <DEDUP_REMOVED lines=11> */
.L_x_457:
[----:B------:R-:W-:Y:S05]  /*18700*/  BSYNC B1 ;  /* 0x0000000000017941 */ /* 0x000fea0003800000 */
.L_x_456:
        /* <DEDUP_REMOVED lines=11> */
.L_x_459:
[----:B------:R-:W-:Y:S05]  /*187c0*/  BSYNC B1 ;  /* 0x0000000000017941 */ /* 0x000fea0003800000 */
.L_x_458:
        /* <DEDUP_REMOVED lines=10> */
.L_x_461:
[----:B------:R-:W-:Y:S05]  /*18870*/  BSYNC B1 ;  /* 0x0000000000017941 */ /* 0x000fea0003800000 */
.L_x_460:
        /* <DEDUP_REMOVED lines=11> */
.L_x_463:
[----:B------:R-:W-:Y:S05]  /*18930*/  BSYNC B1 ;  /* 0x0000000000017941 */ /* 0x000fea0003800000 */
.L_x_462:
        /* <DEDUP_REMOVED lines=11> */
.L_x_465:
[----:B------:R-:W-:Y:S05]  /*189f0*/  BSYNC B1 ;  /* 0x0000000000017941 */ /* 0x000fea0003800000 */
.L_x_464:
        /* <DEDUP_REMOVED lines=11> */
.L_x_467:
[----:B------:R-:W-:Y:S05]  /*18ab0*/  BSYNC B1 ;  /* 0x0000000000017941 */ /* 0x000fea0003800000 */
.L_x_466:
        /* <DEDUP_REMOVED lines=10> */
.L_x_469:
[----:B------:R-:W-:Y:S05]  /*18b60*/  BSYNC B1 ;  /* 0x0000000000017941 */ /* 0x000fea0003800000 */
.L_x_468:
        /* <DEDUP_REMOVED lines=11> */
.L_x_471:
[----:B------:R-:W-:Y:S05]  /*18c20*/  BSYNC B1 ;  /* 0x0000000000017941 */ /* 0x000fea0003800000 */
.L_x_470:
        /* <DEDUP_REMOVED lines=11> */
.L_x_473:
[----:B------:R-:W-:Y:S05]  /*18ce0*/  BSYNC B1 ;  /* 0x0000000000017941 */ /* 0x000fea0003800000 */
.L_x_472:
        /* <DEDUP_REMOVED lines=11> */
.L_x_475:
[----:B------:R-:W-:Y:S05]  /*18da0*/  BSYNC B1 ;  /* 0x0000000000017941 */ /* 0x000fea0003800000 */
.L_x_474:
        /* <DEDUP_REMOVED lines=10> */
.L_x_477:
[----:B------:R-:W-:Y:S05]  /*18e50*/  BSYNC B1 ;  /* 0x0000000000017941 */ /* 0x000fea0003800000 */
.L_x_476:
        /* <DEDUP_REMOVED lines=11> */
.L_x_479:
[----:B------:R-:W-:Y:S05]  /*18f10*/  BSYNC B1 ;  /* 0x0000000000017941 */ /* 0x000fea0003800000 */
.L_x_478:
        /* <DEDUP_REMOVED lines=11> */
.L_x_481:
[----:B------:R-:W-:Y:S05]  /*18fd0*/  BSYNC B1 ;  /* 0x0000000000017941 */ /* 0x000fea0003800000 */
.L_x_480:
        /* <DEDUP_REMOVED lines=11> */
.L_x_483:
[----:B------:R-:W-:Y:S05]  /*19090*/  BSYNC B1 ;  /* 0x0000000000017941 */ /* 0x000fea0003800000 */
.L_x_482:
        /* <DEDUP_REMOVED lines=10> */
.L_x_485:
[----:B------:R-:W-:Y:S05]  /*19140*/  BSYNC B1 ;  /* 0x0000000000017941 */ /* 0x000fea0003800000 */
.L_x_484:
        /* <DEDUP_REMOVED lines=11> */
.L_x_487:
[----:B------:R-:W-:Y:S05]  /*19200*/  BSYNC B1 ;  /* 0x0000000000017941 */ /* 0x000fea0003800000 */
.L_x_486:
        /* <DEDUP_REMOVED lines=11> */
.L_x_489:
[----:B------:R-:W-:Y:S05]  /*192c0*/  BSYNC B1 ;  /* 0x0000000000017941 */ /* 0x000fea0003800000 */
.L_x_488:
        /* <DEDUP_REMOVED lines=11> */
.L_x_491:
[----:B------:R-:W-:Y:S05]  /*19380*/  BSYNC B1 ;  /* 0x0000000000017941 */ /* 0x000fea0003800000 */
.L_x_490:
        /* <DEDUP_REMOVED lines=10> */
.L_x_493:
[----:B------:R-:W-:Y:S05]  /*19430*/  BSYNC B1 ;  /* 0x0000000000017941 */ /* 0x000fea0003800000 */
.L_x_492:
        /* <DEDUP_REMOVED lines=11> */
.L_x_495:
[----:B------:R-:W-:Y:S05]  /*194f0*/  BSYNC B1 ;  /* 0x0000000000017941 */ /* 0x000fea0003800000 */
.L_x_494:
        /* <DEDUP_REMOVED lines=11> */
.L_x_497:
[----:B------:R-:W-:Y:S05]  /*195b0*/  BSYNC B1 ;  /* 0x0000000000017941 */ /* 0x000fea0003800000 */
.L_x_496:
        /* <DEDUP_REMOVED lines=11> */
.L_x_499:
[----:B------:R-:W-:Y:S05]  /*19670*/  BSYNC B1 ;  /* 0x0000000000017941 */ /* 0x000fea0003800000 */
.L_x_498:
        /* <DEDUP_REMOVED lines=10> */
.L_x_501:
[----:B------:R-:W-:Y:S05]  /*19720*/  BSYNC B1 ;  /* 0x0000000000017941 */ /* 0x000fea0003800000 */
.L_x_500:
        /* <DEDUP_REMOVED lines=11> */
.L_x_503:
[----:B------:R-:W-:Y:S05]  /*197e0*/  BSYNC B1 ;  /* 0x0000000000017941 */ /* 0x000fea0003800000 */
.L_x_502:
        /* <DEDUP_REMOVED lines=11> */
.L_x_505:
[----:B------:R-:W-:Y:S05]  /*198a0*/  BSYNC B1 ;  /* 0x0000000000017941 */ /* 0x000fea0003800000 */
.L_x_504:
        /* <DEDUP_REMOVED lines=11> */
.L_x_507:
[----:B------:R-:W-:Y:S05]  /*19960*/  BSYNC B1 ;  /* 0x0000000000017941 */ /* 0x000fea0003800000 */
.L_x_506:
        /* <DEDUP_REMOVED lines=10> */
.L_x_509:
[----:B------:R-:W-:Y:S05]  /*19a10*/  BSYNC B1 ;  /* 0x0000000000017941 */ /* 0x000fea0003800000 */
.L_x_508:
        /* <DEDUP_REMOVED lines=11> */
.L_x_511:
[----:B------:R-:W-:Y:S05]  /*19ad0*/  BSYNC B1 ;  /* 0x0000000000017941 */ /* 0x000fea0003800000 */
.L_x_510:
        /* <DEDUP_REMOVED lines=11> */
.L_x_513:
[----:B------:R-:W-:Y:S05]  /*19b90*/  BSYNC B1 ;  /* 0x0000000000017941 */ /* 0x000fea0003800000 */
.L_x_512:
        /* <DEDUP_REMOVED lines=11> */
.L_x_515:
[----:B------:R-:W-:Y:S05]  /*19c50*/  BSYNC B1 ;  /* 0x0000000000017941 */ /* 0x000fea0003800000 */
.L_x_514:
        /* <DEDUP_REMOVED lines=10> */
.L_x_517:
[----:B------:R-:W-:Y:S05]  /*19d00*/  BSYNC B1 ;  /* 0x0000000000017941 */ /* 0x000fea0003800000 */
.L_x_516:
        /* <DEDUP_REMOVED lines=11> */
.L_x_519:
[----:B------:R-:W-:Y:S05]  /*19dc0*/  BSYNC B1 ;  /* 0x0000000000017941 */ /* 0x000fea0003800000 */
.L_x_518:
        /* <DEDUP_REMOVED lines=11> */
.L_x_521:
[----:B------:R-:W-:Y:S05]  /*19e80*/  BSYNC B1 ;  /* 0x0000000000017941 */ /* 0x000fea0003800000 */
.L_x_520:
        /* <DEDUP_REMOVED lines=11> */
.L_x_523:
[----:B------:R-:W-:Y:S05]  /*19f40*/  BSYNC B1 ;  /* 0x0000000000017941 */ /* 0x000fea0003800000 */
.L_x_522:
        /* <DEDUP_REMOVED lines=10> */
.L_x_525:
[----:B------:R-:W-:Y:S05]  /*19ff0*/  BSYNC B1 ;  /* 0x0000000000017941 */ /* 0x000fea0003800000 */
.L_x_524:
        /* <DEDUP_REMOVED lines=11> */
.L_x_527:
[----:B------:R-:W-:Y:S05]  /*1a0b0*/  BSYNC B1 ;  /* 0x0000000000017941 */ /* 0x000fea0003800000 */
.L_x_526:
        /* <DEDUP_REMOVED lines=11> */
.L_x_529:
[----:B------:R-:W-:Y:S05]  /*1a170*/  BSYNC B1 ;  /* 0x0000000000017941 */ /* 0x000fea0003800000 */
.L_x_528:
        /* <DEDUP_REMOVED lines=11> */
.L_x_531:
[----:B------:R-:W-:Y:S05]  /*1a230*/  BSYNC B1 ;  /* 0x0000000000017941 */ /* 0x000fea0003800000 */
.L_x_530:
        /* <DEDUP_REMOVED lines=10> */
.L_x_533:
[----:B------:R-:W-:Y:S05]  /*1a2e0*/  BSYNC B1 ;  /* 0x0000000000017941 */ /* 0x000fea0003800000 */
.L_x_532:
        /* <DEDUP_REMOVED lines=11> */
.L_x_535:
[----:B------:R-:W-:Y:S05]  /*1a3a0*/  BSYNC B1 ;  /* 0x0000000000017941 */ /* 0x000fea0003800000 */
.L_x_534:
        /* <DEDUP_REMOVED lines=11> */
.L_x_537:
[----:B------:R-:W-:Y:S05]  /*1a460*/  BSYNC B1 ;  /* 0x0000000000017941 */ /* 0x000fea0003800000 */
.L_x_536:
        /* <DEDUP_REMOVED lines=11> */
.L_x_539:
[----:B------:R-:W-:Y:S05]  /*1a520*/  BSYNC B1 ;  /* 0x0000000000017941 */ /* 0x000fea0003800000 */
.L_x_538:
        /* <DEDUP_REMOVED lines=10> */
.L_x_541:
[----:B------:R-:W-:Y:S05]  /*1a5d0*/  BSYNC B1 ;  /* 0x0000000000017941 */ /* 0x000fea0003800000 */
.L_x_540:
        /* <DEDUP_REMOVED lines=11> */
.L_x_543:
[----:B------:R-:W-:Y:S05]  /*1a690*/  BSYNC B1 ;  /* 0x0000000000017941 */ /* 0x000fea0003800000 */
.L_x_542:
        /* <DEDUP_REMOVED lines=11> */
.L_x_545:
[----:B------:R-:W-:Y:S05]  /*1a750*/  BSYNC B1 ;  /* 0x0000000000017941 */ /* 0x000fea0003800000 */
.L_x_544:
        /* <DEDUP_REMOVED lines=11> */
.L_x_547:
[----:B------:R-:W-:Y:S05]  /*1a810*/  BSYNC B1 ;  /* 0x0000000000017941 */ /* 0x000fea0003800000 */
.L_x_546:
        /* <DEDUP_REMOVED lines=10> */
.L_x_549:
[----:B------:R-:W-:Y:S05]  /*1a8c0*/  BSYNC B1 ;  /* 0x0000000000017941 */ /* 0x000fea0003800000 */
.L_x_548:
        /* <DEDUP_REMOVED lines=11> */
.L_x_551:
[----:B------:R-:W-:Y:S05]  /*1a980*/  BSYNC B1 ;  /* 0x0000000000017941 */ /* 0x000fea0003800000 */
.L_x_550:
        /* <DEDUP_REMOVED lines=11> */
.L_x_553:
[----:B------:R-:W-:Y:S05]  /*1aa40*/  BSYNC B1 ;  /* 0x0000000000017941 */ /* 0x000fea0003800000 */
.L_x_552:
        /* <DEDUP_REMOVED lines=11> */
.L_x_555:
[----:B------:R-:W-:Y:S05]  /*1ab00*/  BSYNC B1 ;  /* 0x0000000000017941 */ /* 0x000fea0003800000 */
.L_x_554:
        /* <DEDUP_REMOVED lines=10> */
.L_x_557:
[----:B------:R-:W-:Y:S05]  /*1abb0*/  BSYNC B1 ;  /* 0x0000000000017941 */ /* 0x000fea0003800000 */
.L_x_556:
        /* <DEDUP_REMOVED lines=11> */
.L_x_559:
[----:B------:R-:W-:Y:S05]  /*1ac70*/  BSYNC B1 ;  /* 0x0000000000017941 */ /* 0x000fea0003800000 */
.L_x_558:
        /* <DEDUP_REMOVED lines=11> */
.L_x_561:
[----:B------:R-:W-:Y:S05]  /*1ad30*/  BSYNC B1 ;  /* 0x0000000000017941 */ /* 0x000fea0003800000 */
.L_x_560:
        /* <DEDUP_REMOVED lines=11> */
.L_x_563:
[----:B------:R-:W-:Y:S05]  /*1adf0*/  BSYNC B1 ;  /* 0x0000000000017941 */ /* 0x000fea0003800000 */
.L_x_562:
        /* <DEDUP_REMOVED lines=10> */
.L_x_565:
[----:B------:R-:W-:Y:S05]  /*1aea0*/  BSYNC B1 ;  /* 0x0000000000017941 */ /* 0x000fea0003800000 */
.L_x_564:
        /* <DEDUP_REMOVED lines=11> */
.L_x_567:
[----:B------:R-:W-:Y:S05]  /*1af60*/  BSYNC B1 ;  /* 0x0000000000017941 */ /* 0x000fea0003800000 */
.L_x_566:
        /* <DEDUP_REMOVED lines=11> */
.L_x_569:
[----:B------:R-:W-:Y:S05]  /*1b020*/  BSYNC B1 ;  /* 0x0000000000017941 */ /* 0x000fea0003800000 */
.L_x_568:
        /* <DEDUP_REMOVED lines=11> */
.L_x_571:
[----:B------:R-:W-:Y:S05]  /*1b0e0*/  BSYNC B1 ;  /* 0x0000000000017941 */ /* 0x000fea0003800000 */
.L_x_570:
        /* <DEDUP_REMOVED lines=10> */
.L_x_573:
[----:B------:R-:W-:Y:S05]  /*1b190*/  BSYNC B1 ;  /* 0x0000000000017941 */ /* 0x000fea0003800000 */
.L_x_572:
        /* <DEDUP_REMOVED lines=11> */
.L_x_575:
[----:B------:R-:W-:Y:S05]  /*1b250*/  BSYNC B1 ;  /* 0x0000000000017941 */ /* 0x000fea0003800000 */
.L_x_574:
        /* <DEDUP_REMOVED lines=10> */
.L_x_577:
[----:B------:R-:W-:Y:S05]  /*1b300*/  BSYNC B1 ;  /* 0x0000000000017941 */ /* 0x000fea0003800000 */
.L_x_576:
[----:B------:R-:W2:Y:S01]  /*1b310*/  LDL.LU R223, [R1+0x2d4] ;  /* 0x0002d40001df7983 */ /* 0x000ea20000300800 */
[----:B-----5:R-:W-:Y:S01]  /*1b320*/  IMAD.U32 R222, R219, 0x10000, RZ ;  /* 0x00010000dbde7824 */ /* 0x020fe200078e00ff */
        /* <DEDUP_REMOVED lines=8> */
.L_x_579:
[----:B------:R-:W-:Y:S05]  /*1b3b0*/  BSYNC B1 ;  /* 0x0000000000017941 */ /* 0x000fea0003800000 */
.L_x_578:
[----:B------:R-:W3:Y:S01]  /*1b3c0*/  LDL.LU R223, [R1+0x2d8] ;  /* 0x0002d80001df7983 */ /* 0x000ee20000300800 */
[----:B--2--5:R-:W-:Y:S01]  /*1b3d0*/  IMAD.U32 R222, R219, 0x10000, RZ ;  /* 0x00010000dbde7824 */ /* 0x024fe200078e00ff */
        /* <DEDUP_REMOVED lines=8> */
.L_x_581:
[----:B------:R-:W-:Y:S05]  /*1b460*/  BSYNC B1 ;  /* 0x0000000000017941 */ /* 0x000fea0003800000 */
.L_x_580:
[----:B------:R-:W4:Y:S01]  /*1b470*/  LDL.LU R223, [R1+0x2dc] ;  /* 0x0002dc0001df7983 */ /* 0x000f220000300800 */
[----:B--2--5:R-:W-:Y:S01]  /*1b480*/  IMAD.U32 R222, R219, 0x10000, RZ ;  /* 0x00010000dbde7824 */ /* 0x024fe200078e00ff */
[----:B------:R-:W-:Y:S01]  /*1b490*/  ISETP.GT.AND P5, PT, R0, 0x100, P3 ;  /* 0x000001000000780c */ /* 0x000fe20001fa4270 */
[----:B------:R-:W-:Y:S02]  /*1b4a0*/  BSSY B1, `(.L_x_582) ;  /* 0x0000007000017945 */ /* 0x000fe40003800000 */
[----:B------:R-:W-:-:S04]  /*1b4b0*/  FMUL R222, R222, R16 ;  /* 0x00000010dede7220 */ /* 0x000fc80000400000 */
[----:B----4-:R-:W-:-:S05]  /*1b4c0*/  FFMA R222, R223, R2, R222 ;  /* 0x00000002dfde7223 */ /* 0x010fca00000000de */
[----:B------:R-:W-:-:S05]  /*1b4d0*/  F2FP.BF16.F32.PACK_AB R222, RZ, R222 ;  /* 0x000000deffde723e */ /* 0x000fca00000010ff */
[----:B------:R2:W-:Y:S01]  /*1b4e0*/  @P4 STG.E.U16 desc[UR36][R216.64+0x152], R222 ;  /* 0x000152ded8004986 */ /* 0x0005e2000c101524 */
[----:B------:R-:W-:Y:S05]  /*1b4f0*/  @!P5 BRA `(.L_x_583) ;  /* 0x000000000004d947 */ /* 0x000fea0003800000 */
[----:B------:R4:W5:Y:S02]  /*1b500*/  LDG.E.LTC128B.U16 R219, desc[UR36][R10.64+0x160] ;  /* 0x000160240adb7981 */ /* 0x000964000c1e1520 */
.L_x_583:
[----:B------:R-:W-:Y:S05]  /*1b510*/  BSYNC B1 ;  /* 0x0000000000017941 */ /* 0x000fea0003800000 */
.L_x_582:
        /* <DEDUP_REMOVED lines=10> */
.L_x_585:
[----:B------:R-:W-:Y:S05]  /*1b5c0*/  BSYNC B1 ;  /* 0x0000000000017941 */ /* 0x000fea0003800000 */
.L_x_584:
        /* <DEDUP_REMOVED lines=10> */
.L_x_587:
[----:B------:R-:W-:Y:S05]  /*1b670*/  BSYNC B1 ;  /* 0x0000000000017941 */ /* 0x000fea0003800000 */
.L_x_586:
        /* <DEDUP_REMOVED lines=10> */
.L_x_589:
[----:B------:R-:W-:Y:S05]  /*1b720*/  BSYNC B1 ;  /* 0x0000000000017941 */ /* 0x000fea0003800000 */
.L_x_588:
        /* <DEDUP_REMOVED lines=10> */
.L_x_591:
[----:B------:R-:W-:Y:S05]  /*1b7d0*/  BSYNC B1 ;  /* 0x0000000000017941 */ /* 0x000fea0003800000 */
.L_x_590:
        /* <DEDUP_REMOVED lines=10> */
.L_x_593:
[----:B------:R-:W-:Y:S05]  /*1b880*/  BSYNC B1 ;  /* 0x0000000000017941 */ /* 0x000fea0003800000 */
.L_x_592:
        /* <DEDUP_REMOVED lines=10> */
.L_x_595:
[----:B------:R-:W-:Y:S05]  /*1b930*/  BSYNC B1 ;  /* 0x0000000000017941 */ /* 0x000fea0003800000 */
.L_x_594:
        /* <DEDUP_REMOVED lines=10> */
.L_x_597:
[----:B------:R-:W-:Y:S05]  /*1b9e0*/  BSYNC B1 ;  /* 0x0000000000017941 */ /* 0x000fea0003800000 */
.L_x_596:
[----:B------:R-:W4:Y:S01]  /*1b9f0*/  LDL.LU R223, [R1+0x2fc] ;  /* 0x0002fc0001df7983 */ /* 0x000f220000300800 */
[----:B--2--5:R-:W-:Y:S01]  /*1ba00*/  IMAD.U32 R222, R219, 0x10000, RZ ;  /* 0x00010000dbde7824 */ /* 0x024fe200078e00ff */
[----:B------:R-:W-:Y:S01]  /*1ba10*/  ISETP.GT.AND P3, PT, R3, 0xc0, PT ;  /* 0x000000c00300780c */ /* 0x000fe20003f64270 */
[----:B------:R-:W-:Y:S01]  /*1ba20*/  BSSY B1, `(.L_x_598) ;  /* 0x000000e000017945 */ /* 0x000fe20003800000 */
[----:B------:R-:W-:Y:S01]  /*1ba30*/  LOP3.LUT R17, R17, 0xfffffffe, RZ, 0xc0, !PT ;  /* 0xfffffffe11117812 */ /* 0x000fe200078ec0ff */
[----:B------:R-:W-:Y:S01]  /*1ba40*/  FMUL R222, R222, R16 ;  /* 0x00000010dede7220 */ /* 0x000fe20000400000 */
[----:B------:R-:W-:-:S09]  /*1ba50*/  ISETP.GT.AND P1, PT, R0, RZ, P3 ;  /* 0x000000ff0000720c */ /* 0x000fd20001f24270 */
[----:B------:R-:W-:Y:S01]  /*1ba60*/  @P3 LOP3.LUT R17, R17, 0x1, RZ, 0xfc, !PT ;  /* 0x0000000111113812 */ /* 0x000fe200078efcff */
[----:B----4-:R-:W-:Y:S01]  /*1ba70*/  FFMA R222, R223, R2, R222 ;  /* 0x00000002dfde7223 */ /* 0x010fe200000000de */
[----:B------:R-:W-:-:S04]  /*1ba80*/  @P0 IMAD.MOV.U32 R223, RZ, RZ, R217 ;  /* 0x000000ffffdf0224 */ /* 0x000fc800078e00d9 */
[----:B------:R-:W-:-:S04]  /*1ba90*/  F2FP.BF16.F32.PACK_AB R222, RZ, R222 ;  /* 0x000000deffde723e */ /* 0x000fc800000010ff */
[----:B------:R-:W-:Y:S01]  /*1baa0*/  PRMT R224, R222, 0x7610, R224 ;  /* 0x00007610dee07816 */ /* 0x000fe200000000e0 */
[--C-:B------:R-:W-:Y:S01]  /*1bab0*/  @P0 IMAD.MOV.U32 R222, RZ, RZ, R216.reuse ;  /* 0x000000ffffde0224 */ /* 0x100fe200078e00d8 */
[----:B------:R-:W-:-:S04]  /*1bac0*/  PRMT R216, R219, 0x7610, R216 ;  /* 0x00007610dbd87816 */ /* 0x000fc800000000d8 */
[----:B------:R2:W-:Y:S01]  /*1bad0*/  @P0 STG.E.U16 desc[UR36][R222.64+0x172], R224 ;  /* 0x000172e0de000986 */ /* 0x0005e2000c101524 */
[----:B------:R-:W-:Y:S05]  /*1bae0*/  @!P1 BRA `(.L_x_599) ;  /* 0x0000000000049947 */ /* 0x000fea0003800000 */
[----:B------:R4:W5:Y:S02]  /*1baf0*/  LDG.E.LTC128B.U16 R216, desc[UR36][R20.64+0x180] ;  /* 0x0001802414d87981 */ /* 0x000964000c1e1520 */
.L_x_599:
[----:B------:R-:W-:Y:S05]  /*1bb00*/  BSYNC B1 ;  /* 0x0000000000017941 */ /* 0x000fea0003800000 */
.L_x_598:
[----:B------:R-:W3:Y:S01]  /*1bb10*/  LDL.LU R219, [R1] ;  /* 0x0000000001db7983 */ /* 0x000ee20000300800 */
[----:B-----5:R-:W-:Y:S01]  /*1bb20*/  IMAD.U32 R217, R216, 0x10000, RZ ;  /* 0x00010000d8d97824 */ /* 0x020fe200078e00ff */
        /* <DEDUP_REMOVED lines=11> */
.L_x_601:
[----:B------:R-:W-:Y:S05]  /*1bbe0*/  BSYNC B1 ;  /* 0x0000000000017941 */ /* 0x000fea0003800000 */
.L_x_600:
[----:B------:R-:W2:Y:S01]  /*1bbf0*/  LDL.LU R219, [R1+0x4] ;  /* 0x0000040001db7983 */ /* 0x000ea20000300800 */
[----:B---3-5:R-:W-:Y:S01]  /*1bc00*/  IMAD.U32 R217, R216, 0x10000, RZ ;  /* 0x00010000d8d97824 */ /* 0x028fe200078e00ff */
        /* <DEDUP_REMOVED lines=8> */
.L_x_603:
[----:B------:R-:W-:Y:S05]  /*1bc90*/  BSYNC B1 ;  /* 0x0000000000017941 */ /* 0x000fea0003800000 */
.L_x_602:
        /* <DEDUP_REMOVED lines=10> */
.L_x_605:
[----:B------:R-:W-:Y:S05]  /*1bd40*/  BSYNC B1 ;  /* 0x0000000000017941 */ /* 0x000fea0003800000 */
.L_x_604:
[----:B------:R-:W3:Y:S01]  /*1bd50*/  LDL.LU R219, [R1+0xc] ;  /* 0x00000c0001db7983 */ /* 0x000ee20000300800 */
[----:B--2--5:R-:W-:Y:S01]  /*1bd60*/  IMAD.U32 R217, R216, 0x10000, RZ ;  /* 0x00010000d8d97824 */ /* 0x024fe200078e00ff */
        /* <DEDUP_REMOVED lines=11> */
.L_x_607:
[----:B------:R-:W-:Y:S05]  /*1be20*/  BSYNC B1 ;  /* 0x0000000000017941 */ /* 0x000fea0003800000 */
.L_x_606:
        /* <DEDUP_REMOVED lines=13> */
.L_x_609:
[----:B------:R-:W-:Y:S05]  /*1bf00*/  BSYNC B1 ;  /* 0x0000000000017941 */ /* 0x000fea0003800000 */
.L_x_608:
        /* <DEDUP_REMOVED lines=10> */
.L_x_611:
[----:B------:R-:W-:Y:S05]  /*1bfb0*/  BSYNC B1 ;  /* 0x0000000000017941 */ /* 0x000fea0003800000 */
.L_x_610:
        /* <DEDUP_REMOVED lines=10> */
.L_x_613:
[----:B------:R-:W-:Y:S05]  /*1c060*/  BSYNC B1 ;  /* 0x0000000000017941 */ /* 0x000fea0003800000 */
.L_x_612:
        /* <DEDUP_REMOVED lines=13> */
.L_x_615:
[----:B------:R-:W-:Y:S05]  /*1c140*/  BSYNC B1 ;  /* 0x0000000000017941 */ /* 0x000fea0003800000 */
.L_x_614:
[----:B------:R-:W4:Y:S01]  /*1c150*/  LDL.LU R219, [R1+0x20] ;  /* 0x0000200001db7983 */ /* 0x000f220000300800 */
[----:B--2--5:R-:W-:Y:S01]  /*1c160*/  IMAD.U32 R217, R216, 0x10000, RZ ;  /* 0x00010000d8d97824 */ /* 0x024fe200078e00ff */
[----:B------:R-:W-:Y:S01]  /*1c170*/  ISETP.GT.AND P1, PT, R3, 0xd1, PT ;  /* 0x000000d10300780c */ /* 0x000fe20003f24270 */
[----:B------:R-:W-:Y:S01]  /*1c180*/  BSSY B1, `(.L_x_616) ;  /* 0x000000a000017945 */ /* 0x000fe20003800000 */
[----:B------:R-:W-:Y:S01]  /*1c190*/  LOP3.LUT R17, R17, 0xffffffbf, RZ, 0xc0, !PT ;  /* 0xffffffbf11117812 */ /* 0x000fe200078ec0ff */
[----:B------:R-:W-:-:S10]  /*1c1a0*/  FMUL R217, R217, R16 ;  /* 0x00000010d9d97220 */ /* 0x000fd40000400000 */
[----:B------:R-:W-:Y:S01]  /*1c1b0*/  @P1 LOP3.LUT R17, R17, 0x40, RZ, 0xfc, !PT ;  /* 0x0000004011111812 */ /* 0x000fe200078efcff */
[----:B----4-:R-:W-:-:S05]  /*1c1c0*/  FFMA R217, R219, R2, R217 ;  /* 0x00000002dbd97223 */ /* 0x010fca00000000d9 */
[----:B------:R-:W-:-:S05]  /*1c1d0*/  F2FP.BF16.F32.PACK_AB R217, RZ, R217 ;  /* 0x000000d9ffd9723e */ /* 0x000fca00000010ff */
[----:B------:R2:W-:Y:S01]  /*1c1e0*/  @P0 STG.E.U16 desc[UR36][R4.64+0x1a0], R217 ;  /* 0x0001a0d904000986 */ /* 0x0005e2000c101524 */
[----:B------:R-:W-:-:S13]  /*1c1f0*/  ISETP.GT.AND P0, PT, R0, RZ, P1 ;  /* 0x000000ff0000720c */ /* 0x000fda0000f04270 */
[----:B--2---:R-:W-:Y:S05]  /*1c200*/  @!P0 BRA `(.L_x_617) ;  /* 0x0000000000048947 */ /* 0x004fea0003800000 */
[----:B------:R2:W5:Y:S02]  /*1c210*/  LDG.E.LTC128B.U16 R216, desc[UR36][R20.64+0x1a2] ;  /* 0x0001a22414d87981 */ /* 0x000564000c1e1520 */
.L_x_617:
[----:B------:R-:W-:Y:S05]  /*1c220*/  BSYNC B1 ;  /* 0x0000000000017941 */ /* 0x000fea0003800000 */
.L_x_616:
[----:B------:R-:W4:Y:S01]  /*1c230*/  LDL.LU R219, [R1+0x24] ;  /* 0x0000240001db7983 */ /* 0x000f220000300800 */
[----:B-----5:R-:W-:Y:S01]  /*1c240*/  IMAD.U32 R217, R216, 0x10000, RZ ;  /* 0x00010000d8d97824 */ /* 0x020fe200078e00ff */
[----:B------:R-:W-:Y:S03]  /*1c250*/  BSSY B1, `(.L_x_618) ;  /* 0x0000008000017945 */ /* 0x000fe60003800000 */
[----:B------:R-:W-:-:S04]  /*1c260*/  FMUL R217, R217, R16 ;  /* 0x00000010d9d97220 */ /* 0x000fc80000400000 */
[----:B----4-:R-:W-:-:S05]  /*1c270*/  FFMA R217, R219, R2, R217 ;  /* 0x00000002dbd97223 */ /* 0x010fca00000000d9 */
[----:B------:R-:W-:-:S05]  /*1c280*/  F2FP.BF16.F32.PACK_AB R217, RZ, R217 ;  /* 0x000000d9ffd9723e */ /* 0x000fca00000010ff */
[----:B------:R4:W-:Y:S01]  /*1c290*/  @P0 STG.E.U16 desc[UR36][R4.64+0x1a2], R217 ;  /* 0x0001a2d904000986 */ /* 0x0009e2000c101524 */
[----:B------:R-:W-:-:S13]  /*1c2a0*/  ISETP.GT.AND P0, PT, R0, 0x8, P2 ;  /* 0x000000080000780c */ /* 0x000fda0001704270 */
[----:B----4-:R-:W-:Y:S05]  /*1c2b0*/  @!P0 BRA `(.L_x_619) ;  /* 0x0000000000048947 */ /* 0x010fea0003800000 */
[----:B------:R4:W5:Y:S02]  /*1c2c0*/  LDG.E.LTC128B.U16 R216, desc[UR36][R18.64+0x1a0] ;  /* 0x0001a02412d87981 */ /* 0x000964000c1e1520 */
.L_x_619:
[----:B------:R-:W-:Y:S05]  /*1c2d0*/  BSYNC B1 ;  /* 0x0000000000017941 */ /* 0x000fea0003800000 */
.L_x_618:
[----:B------:R-:W2:Y:S01]  /*1c2e0*/  LDL.LU R222, [R1+0x28] ;  /* 0x0000280001de7983 */ /* 0x000ea20000300800 */
[C---:B-----5:R-:W-:Y:S01]  /*1c2f0*/  IMAD.U32 R217, R216.reuse, 0x10000, RZ ;  /* 0x00010000d8d97824 */ /* 0x060fe200078e00ff */
[----:B------:R-:W-:Y:S01]  /*1c300*/  BSSY B1, `(.L_x_620) ;  /* 0x0000009000017945 */ /* 0x000fe20003800000 */
[----:B------:R-:W-:Y:S02]  /*1c310*/  PRMT R219, R216, 0x7610, R219 ;  /* 0x00007610d8db7816 */ /* 0x000fe400000000db */
[----:B------:R-:W-:-:S04]  /*1c320*/  FMUL R217, R217, R16 ;  /* 0x00000010d9d97220 */ /* 0x000fc80000400000 */
[----:B--2---:R-:W-:-:S05]  /*1c330*/  FFMA R217, R222, R2, R217 ;  /* 0x00000002ded97223 */ /* 0x004fca00000000d9 */
[----:B------:R-:W-:-:S05]  /*1c340*/  F2FP.BF16.F32.PACK_AB R217, RZ, R217 ;  /* 0x000000d9ffd9723e */ /* 0x000fca00000010ff */
[----:B------:R2:W-:Y:S01]  /*1c350*/  @P0 STG.E.U16 desc[UR36][R6.64+0x1a0], R217 ;  /* 0x0001a0d906000986 */ /* 0x0005e2000c101524 */
[----:B------:R-:W-:-:S13]  /*1c360*/  ISETP.GT.AND P0, PT, R0, 0x8, P1 ;  /* 0x000000080000780c */ /* 0x000fda0000f04270 */
[----:B--2---:R-:W-:Y:S05]  /*1c370*/  @!P0 BRA `(.L_x_621) ;  /* 0x0000000000048947 */ /* 0x004fea0003800000 */
[----:B------:R2:W5:Y:S02]  /*1c380*/  LDG.E.LTC128B.U16 R219, desc[UR36][R18.64+0x1a2] ;  /* 0x0001a22412db7981 */ /* 0x000564000c1e1520 */
.L_x_621:
[----:B------:R-:W-:Y:S05]  /*1c390*/  BSYNC B1 ;  /* 0x0000000000017941 */ /* 0x000fea0003800000 */
.L_x_620:
        /* <DEDUP_REMOVED lines=10> */
[----:B------:R-:W-:-:S05]  /*1c440*/  IADD3 R222, P0, R228, R220, RZ ;  /* 0x000000dce4de7210 */ /* 0x000fca0007f1e0ff */
[----:B------:R-:W-:Y:S01]  /*1c450*/  IMAD.X R223, R226, 0x1, R221, P0 ;  /* 0x00000001e2df7824 */ /* 0x000fe200000e06dd */
[----:B---3--:R-:W-:-:S05]  /*1c460*/  IADD3 R216, P0, R228, R22, RZ ;  /* 0x00000016e4d87210 */ /* 0x008fca0007f1e0ff */
[----:B------:R-:W-:Y:S01]  /*1c470*/  IMAD.X R217, R226, 0x1, R23, P0 ;  /* 0x00000001e2d97824 */ /* 0x000fe200000e0617 */
[----:B------:R-:W-:-:S13]  /*1c480*/  ISETP.GT.AND P0, PT, R0, RZ, P2 ;  /* 0x000000ff0000720c */ /* 0x000fda0001704270 */
[----:B------:R-:W-:Y:S05]  /*1c490*/  @!P0 BRA `(.L_x_623) ;  /* 0x0000000000048947 */ /* 0x000fea0003800000 */
[----:B------:R3:W5:Y:S02]  /*1c4a0*/  LDG.E.LTC128B.U16 R219, desc[UR36][R20.64+0x1b0] ;  /* 0x0001b02414db7981 */ /* 0x000764000c1e1520 */
.L_x_623:
[----:B------:R-:W-:Y:S05]  /*1c4b0*/  BSYNC B1 ;  /* 0x0000000000017941 */ /* 0x000fea0003800000 */
.L_x_622:
        /* <DEDUP_REMOVED lines=13> */
.L_x_625:
[----:B------:R-:W-:Y:S05]  /*1c590*/  BSYNC B1 ;  /* 0x0000000000017941 */ /* 0x000fea0003800000 */
.L_x_624:
        /* <DEDUP_REMOVED lines=10> */
.L_x_627:
[----:B------:R-:W-:Y:S05]  /*1c640*/  BSYNC B1 ;  /* 0x0000000000017941 */ /* 0x000fea0003800000 */
.L_x_626:
        /* <DEDUP_REMOVED lines=10> */
.L_x_629:
[----:B------:R-:W-:Y:S05]  /*1c6f0*/  BSYNC B1 ;  /* 0x0000000000017941 */ /* 0x000fea0003800000 */
.L_x_628:
        /* <DEDUP_REMOVED lines=13> */
.L_x_631:
[----:B------:R-:W-:Y:S05]  /*1c7d0*/  BSYNC B1 ;  /* 0x0000000000017941 */ /* 0x000fea0003800000 */
.L_x_630:
        /* <DEDUP_REMOVED lines=13> */
.L_x_633:
[----:B------:R-:W-:Y:S05]  /*1c8b0*/  BSYNC B1 ;  /* 0x0000000000017941 */ /* 0x000fea0003800000 */
.L_x_632:
        /* <DEDUP_REMOVED lines=10> */
.L_x_635:
[----:B------:R-:W-:Y:S05]  /*1c960*/  BSYNC B1 ;  /* 0x0000000000017941 */ /* 0x000fea0003800000 */
.L_x_634:
        /* <DEDUP_REMOVED lines=10> */
.L_x_637:
[----:B------:R-:W-:Y:S05]  /*1ca10*/  BSYNC B1 ;  /* 0x0000000000017941 */ /* 0x000fea0003800000 */
.L_x_636:
        /* <DEDUP_REMOVED lines=13> */
.L_x_639:
[----:B------:R-:W-:Y:S05]  /*1caf0*/  BSYNC B1 ;  /* 0x0000000000017941 */ /* 0x000fea0003800000 */
.L_x_638:
        /* <DEDUP_REMOVED lines=13> */
.L_x_641:
[----:B------:R-:W-:Y:S05]  /*1cbd0*/  BSYNC B1 ;  /* 0x0000000000017941 */ /* 0x000fea0003800000 */
.L_x_640:
        /* <DEDUP_REMOVED lines=10> */
.L_x_643:
[----:B------:R-:W-:Y:S05]  /*1cc80*/  BSYNC B1 ;  /* 0x0000000000017941 */ /* 0x000fea0003800000 */
.L_x_642:
        /* <DEDUP_REMOVED lines=10> */
.L_x_645:
[----:B------:R-:W-:Y:S05]  /*1cd30*/  BSYNC B1 ;  /* 0x0000000000017941 */ /* 0x000fea0003800000 */
.L_x_644:
        /* <DEDUP_REMOVED lines=13> */
.L_x_647:
[----:B------:R-:W-:Y:S05]  /*1ce10*/  BSYNC B1 ;  /* 0x0000000000017941 */ /* 0x000fea0003800000 */
.L_x_646:
        /* <DEDUP_REMOVED lines=13> */
.L_x_649:
[----:B------:R-:W-:Y:S05]  /*1cef0*/  BSYNC B1 ;  /* 0x0000000000017941 */ /* 0x000fea0003800000 */
.L_x_648:
        /* <DEDUP_REMOVED lines=10> */
.L_x_651:
[----:B------:R-:W-:Y:S05]  /*1cfa0*/  BSYNC B1 ;  /* 0x0000000000017941 */ /* 0x000fea0003800000 */
.L_x_650:
        /* <DEDUP_REMOVED lines=10> */
.L_x_653:
[----:B------:R-:W-:Y:S05]  /*1d050*/  BSYNC B1 ;  /* 0x0000000000017941 */ /* 0x000fea0003800000 */
.L_x_652:
        /* <DEDUP_REMOVED lines=13> */
.L_x_655:
[----:B------:R-:W-:Y:S05]  /*1d130*/  BSYNC B1 ;  /* 0x0000000000017941 */ /* 0x000fea0003800000 */
.L_x_654:
        /* <DEDUP_REMOVED lines=13> */
.L_x_657:
[----:B------:R-:W-:Y:S05]  /*1d210*/  BSYNC B1 ;  /* 0x0000000000017941 */ /* 0x000fea0003800000 */
.L_x_656:
        /* <DEDUP_REMOVED lines=10> */
.L_x_659:
[----:B------:R-:W-:Y:S05]  /*1d2c0*/  BSYNC B1 ;  /* 0x0000000000017941 */ /* 0x000fea0003800000 */
.L_x_658:
        /* <DEDUP_REMOVED lines=10> */
.L_x_661:
[----:B------:R-:W-:Y:S05]  /*1d370*/  BSYNC B1 ;  /* 0x0000000000017941 */ /* 0x000fea0003800000 */
.L_x_660:
        /* <DEDUP_REMOVED lines=13> */
.L_x_663:
[----:B------:R-:W-:Y:S05]  /*1d450*/  BSYNC B1 ;  /* 0x0000000000017941 */ /* 0x000fea0003800000 */
.L_x_662:
        /* <DEDUP_REMOVED lines=13> */
.L_x_665:
[----:B------:R-:W-:Y:S05]  /*1d530*/  BSYNC B1 ;  /* 0x0000000000017941 */ /* 0x000fea0003800000 */
.L_x_664:
        /* <DEDUP_REMOVED lines=10> */
.L_x_667:
[----:B------:R-:W-:Y:S05]  /*1d5e0*/  BSYNC B1 ;  /* 0x0000000000017941 */ /* 0x000fea0003800000 */
.L_x_666:
        /* <DEDUP_REMOVED lines=10> */
.L_x_669:
[----:B------:R-:W-:Y:S05]  /*1d690*/  BSYNC B1 ;  /* 0x0000000000017941 */ /* 0x000fea0003800000 */
.L_x_668:
        /* <DEDUP_REMOVED lines=13> */
.L_x_671:
[----:B------:R-:W-:Y:S05]  /*1d770*/  BSYNC B1 ;  /* 0x0000000000017941 */ /* 0x000fea0003800000 */
.L_x_670:
        /* <DEDUP_REMOVED lines=13> */
.L_x_673:
[----:B------:R-:W-:Y:S05]  /*1d850*/  BSYNC B1 ;  /* 0x0000000000017941 */ /* 0x000fea0003800000 */
.L_x_672:
        /* <DEDUP_REMOVED lines=10> */
.L_x_675:
[----:B------:R-:W-:Y:S05]  /*1d900*/  BSYNC B1 ;  /* 0x0000000000017941 */ /* 0x000fea0003800000 */
.L_x_674:
        /* <DEDUP_REMOVED lines=10> */
.L_x_677:
[----:B------:R-:W-:Y:S05]  /*1d9b0*/  BSYNC B1 ;  /* 0x0000000000017941 */ /* 0x000fea0003800000 */
.L_x_676:
        /* <DEDUP_REMOVED lines=13> */
.L_x_679:
[----:B------:R-:W-:Y:S05]  /*1da90*/  BSYNC B1 ;  /* 0x0000000000017941 */ /* 0x000fea0003800000 */
.L_x_678:
        /* <DEDUP_REMOVED lines=13> */
.L_x_681:
[----:B------:R-:W-:Y:S05]  /*1db70*/  BSYNC B1 ;  /* 0x0000000000017941 */ /* 0x000fea0003800000 */
.L_x_680:
        /* <DEDUP_REMOVED lines=10> */
.L_x_683:
[----:B------:R-:W-:Y:S05]  /*1dc20*/  BSYNC B1 ;  /* 0x0000000000017941 */ /* 0x000fea0003800000 */
.L_x_682:
        /* <DEDUP_REMOVED lines=10> */
.L_x_685:
[----:B------:R-:W-:Y:S05]  /*1dcd0*/  BSYNC B1 ;  /* 0x0000000000017941 */ /* 0x000fea0003800000 */
.L_x_684:
        /* <DEDUP_REMOVED lines=13> */
.L_x_687:
[----:B------:R-:W-:Y:S05]  /*1ddb0*/  BSYNC B1 ;  /* 0x0000000000017941 */ /* 0x000fea0003800000 */
.L_x_686:
        /* <DEDUP_REMOVED lines=13> */
.L_x_689:
[----:B------:R-:W-:Y:S05]  /*1de90*/  BSYNC B1 ;  /* 0x0000000000017941 */ /* 0x000fea0003800000 */
.L_x_688:
        /* <DEDUP_REMOVED lines=10> */
.L_x_691:
[----:B------:R-:W-:Y:S05]  /*1df40*/  BSYNC B1 ;  /* 0x0000000000017941 */ /* 0x000fea0003800000 */
.L_x_690:
        /* <DEDUP_REMOVED lines=10> */
.L_x_693:
[----:B------:R-:W-:Y:S05]  /*1dff0*/  BSYNC B1 ;  /* 0x0000000000017941 */ /* 0x000fea0003800000 */
.L_x_692:
        /* <DEDUP_REMOVED lines=13> */
.L_x_695:
[----:B------:R-:W-:Y:S05]  /*1e0d0*/  BSYNC B1 ;  /* 0x0000000000017941 */ /* 0x000fea0003800000 */
.L_x_694:
        /* <DEDUP_REMOVED lines=13> */
.L_x_697:
[----:B------:R-:W-:Y:S05]  /*1e1b0*/  BSYNC B1 ;  /* 0x0000000000017941 */ /* 0x000fea0003800000 */
.L_x_696:
        /* <DEDUP_REMOVED lines=10> */
.L_x_699:
[----:B------:R-:W-:Y:S05]  /*1e260*/  BSYNC B1 ;  /* 0x0000000000017941 */ /* 0x000fea0003800000 */
.L_x_698:
        /* <DEDUP_REMOVED lines=10> */
.L_x_701:
[----:B------:R-:W-:Y:S05]  /*1e310*/  BSYNC B1 ;  /* 0x0000000000017941 */ /* 0x000fea0003800000 */
.L_x_700:
        /* <DEDUP_REMOVED lines=13> */
.L_x_703:
[----:B------:R-:W-:Y:S05]  /*1e3f0*/  BSYNC B1 ;  /* 0x0000000000017941 */ /* 0x000fea0003800000 */
.L_x_702:
        /* <DEDUP_REMOVED lines=13> */
.L_x_705:
[----:B------:R-:W-:Y:S05]  /*1e4d0*/  BSYNC B1 ;  /* 0x0000000000017941 */ /* 0x000fea0003800000 */
.L_x_704:
        /* <DEDUP_REMOVED lines=10> */
.L_x_707:
[----:B------:R-:W-:Y:S05]  /*1e580*/  BSYNC B1 ;  /* 0x0000000000017941 */ /* 0x000fea0003800000 */
.L_x_706:
        /* <DEDUP_REMOVED lines=10> */
.L_x_709:
[----:B------:R-:W-:Y:S05]  /*1e630*/  BSYNC B1 ;  /* 0x0000000000017941 */ /* 0x000fea0003800000 */
.L_x_708:
        /* <DEDUP_REMOVED lines=13> */
.L_x_711:
[----:B------:R-:W-:Y:S05]  /*1e710*/  BSYNC B1 ;  /* 0x0000000000017941 */ /* 0x000fea0003800000 */
.L_x_710:
        /* <DEDUP_REMOVED lines=13> */
.L_x_713:
[----:B------:R-:W-:Y:S05]  /*1e7f0*/  BSYNC B1 ;  /* 0x0000000000017941 */ /* 0x000fea0003800000 */
.L_x_712:
        /* <DEDUP_REMOVED lines=10> */
.L_x_715:
[----:B------:R-:W-:Y:S05]  /*1e8a0*/  BSYNC B1 ;  /* 0x0000000000017941 */ /* 0x000fea0003800000 */
.L_x_714:
        /* <DEDUP_REMOVED lines=10> */
.L_x_717:
[----:B------:R-:W-:Y:S05]  /*1e950*/  BSYNC B1 ;  /* 0x0000000000017941 */ /* 0x000fea0003800000 */
.L_x_716:
        /* <DEDUP_REMOVED lines=13> */
.L_x_719:
[----:B------:R-:W-:Y:S05]  /*1ea30*/  BSYNC B1 ;  /* 0x0000000000017941 */ /* 0x000fea0003800000 */
.L_x_718:
        /* <DEDUP_REMOVED lines=13> */
.L_x_721:
[----:B------:R-:W-:Y:S05]  /*1eb10*/  BSYNC B1 ;  /* 0x0000000000017941 */ /* 0x000fea0003800000 */
.L_x_720:
        /* <DEDUP_REMOVED lines=10> */
.L_x_723:
[----:B------:R-:W-:Y:S05]  /*1ebc0*/  BSYNC B1 ;  /* 0x0000000000017941 */ /* 0x000fea0003800000 */
.L_x_722:
        /* <DEDUP_REMOVED lines=10> */
.L_x_725:
[----:B------:R-:W-:Y:S05]  /*1ec70*/  BSYNC B1 ;  /* 0x0000000000017941 */ /* 0x000fea0003800000 */
.L_x_724:
        /* <DEDUP_REMOVED lines=13> */
.L_x_727:
[----:B------:R-:W-:Y:S05]  /*1ed50*/  BSYNC B1 ;  /* 0x0000000000017941 */ /* 0x000fea0003800000 */
.L_x_726:
        /* <DEDUP_REMOVED lines=13> */
.L_x_729:
[----:B------:R-:W-:Y:S05]  /*1ee30*/  BSYNC B1 ;  /* 0x0000000000017941 */ /* 0x000fea0003800000 */
.L_x_728:
        /* <DEDUP_REMOVED lines=10> */
.L_x_731:
[----:B------:R-:W-:Y:S05]  /*1eee0*/  BSYNC B1 ;  /* 0x0000000000017941 */ /* 0x000fea0003800000 */
.L_x_730:
        /* <DEDUP_REMOVED lines=10> */
.L_x_733:
[----:B------:R-:W-:Y:S05]  /*1ef90*/  BSYNC B1 ;  /* 0x0000000000017941 */ /* 0x000fea0003800000 */
.L_x_732:
        /* <DEDUP_REMOVED lines=13> */
.L_x_735:
[----:B------:R-:W-:Y:S05]  /*1f070*/  BSYNC B1 ;  /* 0x0000000000017941 */ /* 0x000fea0003800000 */
.L_x_734:
        /* <DEDUP_REMOVED lines=13> */
.L_x_737:
[----:B------:R-:W-:Y:S05]  /*1f150*/  BSYNC B1 ;  /* 0x0000000000017941 */ /* 0x000fea0003800000 */
.L_x_736:
        /* <DEDUP_REMOVED lines=10> */
.L_x_739:
[----:B------:R-:W-:Y:S05]  /*1f200*/  BSYNC B1 ;  /* 0x0000000000017941 */ /* 0x000fea0003800000 */
.L_x_738:
        /* <DEDUP_REMOVED lines=10> */
.L_x_741:
[----:B------:R-:W-:Y:S05]  /*1f2b0*/  BSYNC B1 ;  /* 0x0000000000017941 */ /* 0x000fea0003800000 */
.L_x_740:
        /* <DEDUP_REMOVED lines=13> */
.L_x_743:
[----:B------:R-:W-:Y:S05]  /*1f390*/  BSYNC B1 ;  /* 0x0000000000017941 */ /* 0x000fea0003800000 */
.L_x_742:
        /* <DEDUP_REMOVED lines=13> */
.L_x_745:
[----:B------:R-:W-:Y:S05]  /*1f470*/  BSYNC B1 ;  /* 0x0000000000017941 */ /* 0x000fea0003800000 */
.L_x_744:
        /* <DEDUP_REMOVED lines=10> */
.L_x_747:
[----:B------:R-:W-:Y:S05]  /*1f520*/  BSYNC B1 ;  /* 0x0000000000017941 */ /* 0x000fea0003800000 */
.L_x_746:
        /* <DEDUP_REMOVED lines=10> */
.L_x_749:
[----:B------:R-:W-:Y:S05]  /*1f5d0*/  BSYNC B1 ;  /* 0x0000000000017941 */ /* 0x000fea0003800000 */
.L_x_748:
        /* <DEDUP_REMOVED lines=13> */
.L_x_751:
[----:B------:R-:W-:Y:S05]  /*1f6b0*/  BSYNC B1 ;  /* 0x0000000000017941 */ /* 0x000fea0003800000 */
.L_x_750:
        /* <DEDUP_REMOVED lines=13> */
.L_x_753:
[----:B------:R-:W-:Y:S05]  /*1f790*/  BSYNC B1 ;  /* 0x0000000000017941 */ /* 0x000fea0003800000 */
.L_x_752:
        /* <DEDUP_REMOVED lines=10> */
.L_x_755:
[----:B------:R-:W-:Y:S05]  /*1f840*/  BSYNC B1 ;  /* 0x0000000000017941 */ /* 0x000fea0003800000 */
.L_x_754:
        /* <DEDUP_REMOVED lines=10> */
.L_x_757:
[----:B------:R-:W-:Y:S05]  /*1f8f0*/  BSYNC B1 ;  /* 0x0000000000017941 */ /* 0x000fea0003800000 */
.L_x_756:
        /* <DEDUP_REMOVED lines=13> */
.L_x_759:
[----:B------:R-:W-:Y:S05]  /*1f9d0*/  BSYNC B1 ;  /* 0x0000000000017941 */ /* 0x000fea0003800000 */
.L_x_758:
        /* <DEDUP_REMOVED lines=13> */
.L_x_761:
[----:B------:R-:W-:Y:S05]  /*1fab0*/  BSYNC B1 ;  /* 0x0000000000017941 */ /* 0x000fea0003800000 */
.L_x_760:
        /* <DEDUP_REMOVED lines=10> */
.L_x_763:
[----:B------:R-:W-:Y:S05]  /*1fb60*/  BSYNC B1 ;  /* 0x0000000000017941 */ /* 0x000fea0003800000 */
.L_x_762:
        /* <DEDUP_REMOVED lines=10> */
.L_x_765:
[----:B------:R-:W-:Y:S05]  /*1fc10*/  BSYNC B1 ;  /* 0x0000000000017941 */ /* 0x000fea0003800000 */
.L_x_764:
        /* <DEDUP_REMOVED lines=13> */
.L_x_767:
[----:B------:R-:W-:Y:S05]  /*1fcf0*/  BSYNC B1 ;  /* 0x0000000000017941 */ /* 0x000fea0003800000 */
.L_x_766:
        /* <DEDUP_REMOVED lines=11> */
.L_x_769:
[----:B------:R-:W-:Y:S05]  /*1fdb0*/  BSYNC B1 ;  /* 0x0000000000017941 */ /* 0x000fea0003800000 */
.L_x_768:
        /* <DEDUP_REMOVED lines=10> */
.L_x_771:
[----:B------:R-:W-:Y:S05]  /*1fe60*/  BSYNC B1 ;  /* 0x0000000000017941 */ /* 0x000fea0003800000 */
.L_x_770:
        /* <DEDUP_REMOVED lines=10> */
.L_x_773:
[----:B------:R-:W-:Y:S05]  /*1ff10*/  BSYNC B1 ;  /* 0x0000000000017941 */ /* 0x000fea0003800000 */
.L_x_772:
        /* <DEDUP_REMOVED lines=11> */
.L_x_775:
[----:B------:R-:W-:Y:S05]  /*1ffd0*/  BSYNC B1 ;  /* 0x0000000000017941 */ /* 0x000fea0003800000 */
.L_x_774:
        /* <DEDUP_REMOVED lines=11> */
.L_x_777:
[----:B------:R-:W-:Y:S05]  /*20090*/  BSYNC B1 ;  /* 0x0000000000017941 */ /* 0x000fea0003800000 */
.L_x_776:
        /* <DEDUP_REMOVED lines=10> */
.L_x_779:
[----:B------:R-:W-:Y:S05]  /*20140*/  BSYNC B1 ;  /* 0x0000000000017941 */ /* 0x000fea0003800000 */
.L_x_778:
        /* <DEDUP_REMOVED lines=10> */
.L_x_781:
[----:B------:R-:W-:Y:S05]  /*201f0*/  BSYNC B1 ;  /* 0x0000000000017941 */ /* 0x000fea0003800000 */
.L_x_780:
        /* <DEDUP_REMOVED lines=11> */
.L_x_783:
[----:B------:R-:W-:Y:S05]  /*202b0*/  BSYNC B1 ;  /* 0x0000000000017941 */ /* 0x000fea0003800000 */
.L_x_782:
        /* <DEDUP_REMOVED lines=11> */
.L_x_785:
[----:B------:R-:W-:Y:S05]  /*20370*/  BSYNC B1 ;  /* 0x0000000000017941 */ /* 0x000fea0003800000 */
.L_x_784:
[----:B0-23--:R-:W2:Y:S01]  /*20380*/  LDL.LU R20, [R1+0x174] ;  /* 0x0001740001147983 */ /* 0x00dea20000300800 */
[----:B-----5:R-:W-:Y:S01]  /*20390*/  IMAD.U32 R3, R219, 0x10000, RZ ;  /* 0x00010000db037824 */ /* 0x020fe200078e00ff */
[----:B------:R-:W-:Y:S03]  /*203a0*/  BSSY B1, `(.L_x_786) ;  /* 0x0000008000017945 */ /* 0x000fe60003800000 */
[----:B------:R-:W-:-:S04]  /*203b0*/  FMUL R3, R3, R16 ;  /* 0x0000001003037220 */ /* 0x000fc80000400000 */
[----:B--2---:R-:W-:-:S05]  /*203c0*/  FFMA R3, R20, R2, R3 ;  /* 0x0000000214037223 */ /* 0x004fca0000000003 */
[----:B------:R-:W-:-:S05]  /*203d0*/  F2FP.BF16.F32.PACK_AB R3, RZ, R3 ;  /* 0x00000003ff03723e */ /* 0x000fca00000010ff */
[----:B------:R0:W-:Y:S01]  /*203e0*/  @P5 STG.E.U16 desc[UR36][R4.64+0x2f2], R3 ;  /* 0x0002f20304005986 */ /* 0x0001e2000c101524 */
[----:B------:R-:W-:-:S13]  /*203f0*/  ISETP.GT.AND P5, PT, R0, 0x8, P1 ;  /* 0x000000080000780c */ /* 0x000fda0000fa4270 */
[----:B0-----:R-:W-:Y:S05]  /*20400*/  @!P5 BRA `(.L_x_787) ;  /* 0x000000000004d947 */ /* 0x001fea0003800000 */
[----:B------:R0:W5:Y:S02]  /*20410*/  LDG.E.LTC128B.U16 R219, desc[UR36][R18.64+0x2f0] ;  /* 0x0002f02412db7981 */ /* 0x000164000c1e1520 */
.L_x_787:
[----:B------:R-:W-:Y:S05]  /*20420*/  BSYNC B1 ;  /* 0x0000000000017941 */ /* 0x000fea0003800000 */
.L_x_786:
[----:B------:R-:W2:Y:S01]  /*20430*/  LDL.LU R4, [R1+0x178] ;  /* 0x0001780001047983 */ /* 0x000ea20000300800 */
[----:B-----5:R-:W-:Y:S01]  /*20440*/  IMAD.U32 R3, R219, 0x10000, RZ ;  /* 0x00010000db037824 */ /* 0x020fe200078e00ff */
[----:B------:R-:W-:Y:S01]  /*20450*/  BSSY B1, `(.L_x_788) ;  /* 0x000000a000017945 */ /* 0x000fe20003800000 */
[----:B------:R-:W-:Y:S02]  /*20460*/  @P5 IMAD.MOV.U32 R5, RZ, RZ, R7 ;  /* 0x000000ffff055224 */ /* 0x000fe400078e0007 */
[----:B------:R-:W-:-:S04]  /*20470*/  FMUL R3, R3, R16 ;  /* 0x0000001003037220 */ /* 0x000fc80000400000 */
[----:B--2---:R-:W-:Y:S01]  /*20480*/  FFMA R3, R4, R2, R3 ;  /* 0x0000000204037223 */ /* 0x004fe20000000003 */
[----:B------:R-:W-:-:S04]  /*20490*/  @P5 IMAD.MOV.U32 R4, RZ, RZ, R6 ;  /* 0x000000ffff045224 */ /* 0x000fc800078e0006 */
[----:B------:R-:W-:-:S05]  /*204a0*/  F2FP.BF16.F32.PACK_AB R3, RZ, R3 ;  /* 0x00000003ff03723e */ /* 0x000fca00000010ff */
[----:B------:R2:W-:Y:S01]  /*204b0*/  @P5 STG.E.U16 desc[UR36][R4.64+0x2f0], R3 ;  /* 0x0002f00304005986 */ /* 0x0005e2000c101524 */
[----:B------:R-:W-:-:S13]  /*204c0*/  ISETP.GT.AND P5, PT, R0, 0x8, P0 ;  /* 0x000000080000780c */ /* 0x000fda00007a4270 */
[----:B--2---:R-:W-:Y:S05]  /*204d0*/  @!P5 BRA `(.L_x_789) ;  /* 0x000000000004d947 */ /* 0x004fea0003800000 */
[----:B------:R2:W5:Y:S02]  /*204e0*/  LDG.E.LTC128B.U16 R219, desc[UR36][R18.64+0x2f2] ;  /* 0x0002f22412db7981 */ /* 0x000564000c1e1520 */
.L_x_789:
[----:B------:R-:W-:Y:S05]  /*204f0*/  BSYNC B1 ;  /* 0x0000000000017941 */ /* 0x000fea0003800000 */
.L_x_788:
        /* <DEDUP_REMOVED lines=11> */
.L_x_791:
[----:B------:R-:W-:Y:S05]  /*205b0*/  BSYNC B1 ;  /* 0x0000000000017941 */ /* 0x000fea0003800000 */
.L_x_790:
[----:B-----5:R-:W-:Y:S01]  /*205c0*/  IMAD.U32 R3, R219, 0x10000, RZ ;  /* 0x00010000db037824 */ /* 0x020fe200078e00ff */
[----:B------:R-:W-:Y:S03]  /*205d0*/  BSSY B1, `(.L_x_792) ;  /* 0x0000009000017945 */ /* 0x000fe60003800000 */
[----:B------:R-:W-:-:S04]  /*205e0*/  FMUL R3, R3, R16 ;  /* 0x0000001003037220 */ /* 0x000fc80000400000 */
[----:B------:R-:W-:-:S05]  /*205f0*/  FFMA R3, R120, R2, R3 ;  /* 0x0000000278037223 */ /* 0x000fca0000000003 */
[----:B------:R-:W-:-:S05]  /*20600*/  F2FP.BF16.F32.PACK_AB R3, RZ, R3 ;  /* 0x00000003ff03723e */ /* 0x000fca00000010ff */
[----:B------:R0:W-:Y:S01]  /*20610*/  @P5 STG.E.U16 desc[UR36][R220.64+0x180], R3 ;  /* 0x00018003dc005986 */ /* 0x0001e2000c101524 */
[----:B------:R-:W-:-:S04]  /*20620*/  LOP3.LUT P5, RZ, R17, 0x2, RZ, 0xc0, !PT ;  /* 0x0000000211ff7812 */ /* 0x000fc800078ac0ff */
[----:B------:R-:W-:-:S13]  /*20630*/  ISETP.GT.AND P5, PT, R0, 0x80, P5 ;  /* 0x000000800000780c */ /* 0x000fda0002fa4270 */
[----:B0-----:R-:W-:Y:S05]  /*20640*/  @!P5 BRA `(.L_x_793) ;  /* 0x000000000004d947 */ /* 0x001fea0003800000 */
[----:B------:R0:W5:Y:S02]  /*20650*/  LDG.E.LTC128B.U16 R219, desc[UR36][R14.64+0x182] ;  /* 0x000182240edb7981 */ /* 0x000164000c1e1520 */
.L_x_793:
[----:B------:R-:W-:Y:S05]  /*20660*/  BSYNC B1 ;  /* 0x0000000000017941 */ /* 0x000fea0003800000 */
.L_x_792:
        /* <DEDUP_REMOVED lines=10> */
.L_x_795:
[----:B------:R-:W-:Y:S05]  /*20710*/  BSYNC B1 ;  /* 0x0000000000017941 */ /* 0x000fea0003800000 */
.L_x_794:
        /* <DEDUP_REMOVED lines=10> */
.L_x_797:
[----:B------:R-:W-:Y:S05]  /*207c0*/  BSYNC B1 ;  /* 0x0000000000017941 */ /* 0x000fea0003800000 */
.L_x_796:
        /* <DEDUP_REMOVED lines=10> */
.L_x_799:
[----:B------:R-:W-:Y:S05]  /*20870*/  BSYNC B1 ;  /* 0x0000000000017941 */ /* 0x000fea0003800000 */
.L_x_798:
        /* <DEDUP_REMOVED lines=10> */
.L_x_801:
[----:B------:R-:W-:Y:S05]  /*20920*/  BSYNC B1 ;  /* 0x0000000000017941 */ /* 0x000fea0003800000 */
.L_x_800:
        /* <DEDUP_REMOVED lines=10> */
.L_x_803:
[----:B------:R-:W-:Y:S05]  /*209d0*/  BSYNC B1 ;  /* 0x0000000000017941 */ /* 0x000fea0003800000 */
.L_x_802:
        /* <DEDUP_REMOVED lines=10> */
.L_x_805:
[----:B------:R-:W-:Y:S05]  /*20a80*/  BSYNC B1 ;  /* 0x0000000000017941 */ /* 0x000fea0003800000 */
.L_x_804:
        /* <DEDUP_REMOVED lines=10> */
.L_x_807:
[----:B------:R-:W-:Y:S05]  /*20b30*/  BSYNC B1 ;  /* 0x0000000000017941 */ /* 0x000fea0003800000 */
.L_x_806:
        /* <DEDUP_REMOVED lines=10> */
.L_x_809:
[----:B------:R-:W-:Y:S05]  /*20be0*/  BSYNC B1 ;  /* 0x0000000000017941 */ /* 0x000fea0003800000 */
.L_x_808:
        /* <DEDUP_REMOVED lines=10> */
.L_x_811:
[----:B------:R-:W-:Y:S05]  /*20c90*/  BSYNC B1 ;  /* 0x0000000000017941 */ /* 0x000fea0003800000 */
.L_x_810:
        /* <DEDUP_REMOVED lines=10> */
.L_x_813:
[----:B------:R-:W-:Y:S05]  /*20d40*/  BSYNC B1 ;  /* 0x0000000000017941 */ /* 0x000fea0003800000 */
.L_x_812:
        /* <DEDUP_REMOVED lines=10> */
.L_x_815:
[----:B------:R-:W-:Y:S05]  /*20df0*/  BSYNC B1 ;  /* 0x0000000000017941 */ /* 0x000fea0003800000 */
.L_x_814:
        /* <DEDUP_REMOVED lines=10> */
.L_x_817:
[----:B------:R-:W-:Y:S05]  /*20ea0*/  BSYNC B1 ;  /* 0x0000000000017941 */ /* 0x000fea0003800000 */
.L_x_816:
        /* <DEDUP_REMOVED lines=10> */
.L_x_819:
[----:B------:R-:W-:Y:S05]  /*20f50*/  BSYNC B1 ;  /* 0x0000000000017941 */ /* 0x000fea0003800000 */
.L_x_818:
        /* <DEDUP_REMOVED lines=10> */
.L_x_821:
[----:B------:R-:W-:Y:S05]  /*21000*/  BSYNC B1 ;  /* 0x0000000000017941 */ /* 0x000fea0003800000 */
.L_x_820:
        /* <DEDUP_REMOVED lines=10> */
.L_x_823:
[----:B------:R-:W-:Y:S05]  /*210b0*/  BSYNC B1 ;  /* 0x0000000000017941 */ /* 0x000fea0003800000 */
.L_x_822:
        /* <DEDUP_REMOVED lines=10> */
.L_x_825:
[----:B------:R-:W-:Y:S05]  /*21160*/  BSYNC B1 ;  /* 0x0000000000017941 */ /* 0x000fea0003800000 */
.L_x_824:
        /* <DEDUP_REMOVED lines=10> */
.L_x_827:
[----:B------:R-:W-:Y:S05]  /*21210*/  BSYNC B1 ;  /* 0x0000000000017941 */ /* 0x000fea0003800000 */
.L_x_826:
        /* <DEDUP_REMOVED lines=10> */
.L_x_829:
[----:B------:R-:W-:Y:S05]  /*212c0*/  BSYNC B1 ;  /* 0x0000000000017941 */ /* 0x000fea0003800000 */
.L_x_828:
        /* <DEDUP_REMOVED lines=10> */
.L_x_831:
[----:B------:R-:W-:Y:S05]  /*21370*/  BSYNC B1 ;  /* 0x0000000000017941 */ /* 0x000fea0003800000 */
.L_x_830:
        /* <DEDUP_REMOVED lines=10> */
.L_x_833:
[----:B------:R-:W-:Y:S05]  /*21420*/  BSYNC B1 ;  /* 0x0000000000017941 */ /* 0x000fea0003800000 */
.L_x_832:
        /* <DEDUP_REMOVED lines=10> */
.L_x_835:
[----:B------:R-:W-:Y:S05]  /*214d0*/  BSYNC B1 ;  /* 0x0000000000017941 */ /* 0x000fea0003800000 */
.L_x_834:
        /* <DEDUP_REMOVED lines=10> */
.L_x_837:
[----:B------:R-:W-:Y:S05]  /*21580*/  BSYNC B1 ;  /* 0x0000000000017941 */ /* 0x000fea0003800000 */
.L_x_836:
        /* <DEDUP_REMOVED lines=10> */
.L_x_839:
[----:B------:R-:W-:Y:S05]  /*21630*/  BSYNC B1 ;  /* 0x0000000000017941 */ /* 0x000fea0003800000 */
.L_x_838:
        /* <DEDUP_REMOVED lines=10> */
.L_x_841:
[----:B------:R-:W-:Y:S05]  /*216e0*/  BSYNC B1 ;  /* 0x0000000000017941 */ /* 0x000fea0003800000 */
.L_x_840:
        /* <DEDUP_REMOVED lines=10> */
.L_x_843:
[----:B------:R-:W-:Y:S05]  /*21790*/  BSYNC B1 ;  /* 0x0000000000017941 */ /* 0x000fea0003800000 */
.L_x_842:
        /* <DEDUP_REMOVED lines=10> */
.L_x_845:
[----:B------:R-:W-:Y:S05]  /*21840*/  BSYNC B1 ;  /* 0x0000000000017941 */ /* 0x000fea0003800000 */
.L_x_844:
        /* <DEDUP_REMOVED lines=10> */
.L_x_847:
[----:B------:R-:W-:Y:S05]  /*218f0*/  BSYNC B1 ;  /* 0x0000000000017941 */ /* 0x000fea0003800000 */
.L_x_846:
        /* <DEDUP_REMOVED lines=10> */
.L_x_849:
[----:B------:R-:W-:Y:S05]  /*219a0*/  BSYNC B1 ;  /* 0x0000000000017941 */ /* 0x000fea0003800000 */
.L_x_848:
        /* <DEDUP_REMOVED lines=10> */
.L_x_851:
[----:B------:R-:W-:Y:S05]  /*21a50*/  BSYNC B1 ;  /* 0x0000000000017941 */ /* 0x000fea0003800000 */
.L_x_850:
        /* <DEDUP_REMOVED lines=10> */
.L_x_853:
[----:B------:R-:W-:Y:S05]  /*21b00*/  BSYNC B1 ;  /* 0x0000000000017941 */ /* 0x000fea0003800000 */
.L_x_852:
        /* <DEDUP_REMOVED lines=10> */
.L_x_855:
[----:B------:R-:W-:Y:S05]  /*21bb0*/  BSYNC B1 ;  /* 0x0000000000017941 */ /* 0x000fea0003800000 */
.L_x_854:
        /* <DEDUP_REMOVED lines=10> */
.L_x_857:
[----:B------:R-:W-:Y:S05]  /*21c60*/  BSYNC B1 ;  /* 0x0000000000017941 */ /* 0x000fea0003800000 */
.L_x_856:
        /* <DEDUP_REMOVED lines=10> */
.L_x_859:
[----:B------:R-:W-:Y:S05]  /*21d10*/  BSYNC B1 ;  /* 0x0000000000017941 */ /* 0x000fea0003800000 */
.L_x_858:
        /* <DEDUP_REMOVED lines=10> */
.L_x_861:
[----:B------:R-:W-:Y:S05]  /*21dc0*/  BSYNC B1 ;  /* 0x0000000000017941 */ /* 0x000fea0003800000 */
.L_x_860:
        /* <DEDUP_REMOVED lines=10> */
.L_x_863:
[----:B------:R-:W-:Y:S05]  /*21e70*/  BSYNC B1 ;  /* 0x0000000000017941 */ /* 0x000fea0003800000 */
.L_x_862:
        /* <DEDUP_REMOVED lines=10> */
.L_x_865:
[----:B------:R-:W-:Y:S05]  /*21f20*/  BSYNC B1 ;  /* 0x0000000000017941 */ /* 0x000fea0003800000 */
.L_x_864:
        /* <DEDUP_REMOVED lines=10> */
.L_x_867:
[----:B------:R-:W-:Y:S05]  /*21fd0*/  BSYNC B1 ;  /* 0x0000000000017941 */ /* 0x000fea0003800000 */
.L_x_866:
        /* <DEDUP_REMOVED lines=10> */
.L_x_869:
[----:B------:R-:W-:Y:S05]  /*22080*/  BSYNC B1 ;  /* 0x0000000000017941 */ /* 0x000fea0003800000 */
.L_x_868:
        /* <DEDUP_REMOVED lines=10> */
.L_x_871:
[----:B------:R-:W-:Y:S05]  /*22130*/  BSYNC B1 ;  /* 0x0000000000017941 */ /* 0x000fea0003800000 */
.L_x_870:
        /* <DEDUP_REMOVED lines=10> */
.L_x_873:
[----:B------:R-:W-:Y:S05]  /*221e0*/  BSYNC B1 ;  /* 0x0000000000017941 */ /* 0x000fea0003800000 */
.L_x_872:
        /* <DEDUP_REMOVED lines=10> */
.L_x_875:
[----:B------:R-:W-:Y:S05]  /*22290*/  BSYNC B1 ;  /* 0x0000000000017941 */ /* 0x000fea0003800000 */
.L_x_874:
        /* <DEDUP_REMOVED lines=10> */
.L_x_877:
[----:B------:R-:W-:Y:S05]  /*22340*/  BSYNC B1 ;  /* 0x0000000000017941 */ /* 0x000fea0003800000 */
.L_x_876:
        /* <DEDUP_REMOVED lines=10> */
.L_x_879:
[----:B------:R-:W-:Y:S05]  /*223f0*/  BSYNC B1 ;  /* 0x0000000000017941 */ /* 0x000fea0003800000 */
.L_x_878:
        /* <DEDUP_REMOVED lines=10> */
.L_x_881:
[----:B------:R-:W-:Y:S05]  /*224a0*/  BSYNC B1 ;  /* 0x0000000000017941 */ /* 0x000fea0003800000 */
.L_x_880:
        /* <DEDUP_REMOVED lines=10> */
.L_x_883:
[----:B------:R-:W-:Y:S05]  /*22550*/  BSYNC B1 ;  /* 0x0000000000017941 */ /* 0x000fea0003800000 */
.L_x_882:
        /* <DEDUP_REMOVED lines=10> */
.L_x_885:
[----:B------:R-:W-:Y:S05]  /*22600*/  BSYNC B1 ;  /* 0x0000000000017941 */ /* 0x000fea0003800000 */
.L_x_884:
        /* <DEDUP_REMOVED lines=10> */
.L_x_887:
[----:B------:R-:W-:Y:S05]  /*226b0*/  BSYNC B1 ;  /* 0x0000000000017941 */ /* 0x000fea0003800000 */
.L_x_886:
        /* <DEDUP_REMOVED lines=10> */
.L_x_889:
[----:B------:R-:W-:Y:S05]  /*22760*/  BSYNC B1 ;  /* 0x0000000000017941 */ /* 0x000fea0003800000 */
.L_x_888:
        /* <DEDUP_REMOVED lines=10> */
.L_x_891:
[----:B------:R-:W-:Y:S05]  /*22810*/  BSYNC B1 ;  /* 0x0000000000017941 */ /* 0x000fea0003800000 */
.L_x_890:
        /* <DEDUP_REMOVED lines=10> */
.L_x_893:
[----:B------:R-:W-:Y:S05]  /*228c0*/  BSYNC B1 ;  /* 0x0000000000017941 */ /* 0x000fea0003800000 */
.L_x_892:
        /* <DEDUP_REMOVED lines=10> */
.L_x_895:
[----:B------:R-:W-:Y:S05]  /*22970*/  BSYNC B1 ;  /* 0x0000000000017941 */ /* 0x000fea0003800000 */
.L_x_894:
        /* <DEDUP_REMOVED lines=10> */
.L_x_897:
[----:B------:R-:W-:Y:S05]  /*22a20*/  BSYNC B1 ;  /* 0x0000000000017941 */ /* 0x000fea0003800000 */
.L_x_896:
        /* <DEDUP_REMOVED lines=10> */
.L_x_899:
[----:B------:R-:W-:Y:S05]  /*22ad0*/  BSYNC B1 ;  /* 0x0000000000017941 */ /* 0x000fea0003800000 */
.L_x_898:
        /* <DEDUP_REMOVED lines=10> */
.L_x_901:
[----:B------:R-:W-:Y:S05]  /*22b80*/  BSYNC B1 ;  /* 0x0000000000017941 */ /* 0x000fea0003800000 */
.L_x_900:
        /* <DEDUP_REMOVED lines=10> */
.L_x_903:
[----:B------:R-:W-:Y:S05]  /*22c30*/  BSYNC B1 ;  /* 0x0000000000017941 */ /* 0x000fea0003800000 */
.L_x_902:
        /* <DEDUP_REMOVED lines=10> */
.L_x_905:
[----:B------:R-:W-:Y:S05]  /*22ce0*/  BSYNC B1 ;  /* 0x0000000000017941 */ /* 0x000fea0003800000 */
.L_x_904:
        /* <DEDUP_REMOVED lines=10> */
.L_x_907:
[----:B------:R-:W-:Y:S05]  /*22d90*/  BSYNC B1 ;  /* 0x0000000000017941 */ /* 0x000fea0003800000 */
.L_x_906:
        /* <DEDUP_REMOVED lines=10> */
.L_x_909:
[----:B------:R-:W-:Y:S05]  /*22e40*/  BSYNC B1 ;  /* 0x0000000000017941 */ /* 0x000fea0003800000 */
.L_x_908:
        /* <DEDUP_REMOVED lines=10> */
.L_x_911:
[----:B------:R-:W-:Y:S05]  /*22ef0*/  BSYNC B1 ;  /* 0x0000000000017941 */ /* 0x000fea0003800000 */
.L_x_910:
        /* <DEDUP_REMOVED lines=10> */
.L_x_913:
[----:B------:R-:W-:Y:S05]  /*22fa0*/  BSYNC B1 ;  /* 0x0000000000017941 */ /* 0x000fea0003800000 */
.L_x_912:
        /* <DEDUP_REMOVED lines=10> */
.L_x_915:
[----:B------:R-:W-:Y:S05]  /*23050*/  BSYNC B1 ;  /* 0x0000000000017941 */ /* 0x000fea0003800000 */
.L_x_914:
        /* <DEDUP_REMOVED lines=10> */
.L_x_917:
[----:B------:R-:W-:Y:S05]  /*23100*/  BSYNC B1 ;  /* 0x0000000000017941 */ /* 0x000fea0003800000 */
.L_x_916:
        /* <DEDUP_REMOVED lines=10> */
.L_x_919:
[----:B------:R-:W-:Y:S05]  /*231b0*/  BSYNC B1 ;  /* 0x0000000000017941 */ /* 0x000fea0003800000 */
.L_x_918:
        /* <DEDUP_REMOVED lines=10> */
.L_x_921:
[----:B------:R-:W-:Y:S05]  /*23260*/  BSYNC B1 ;  /* 0x0000000000017941 */ /* 0x000fea0003800000 */
.L_x_920:
        /* <DEDUP_REMOVED lines=10> */
.L_x_923:
[----:B------:R-:W-:Y:S05]  /*23310*/  BSYNC B1 ;  /* 0x0000000000017941 */ /* 0x000fea0003800000 */
.L_x_922:
        /* <DEDUP_REMOVED lines=10> */
.L_x_925:
[----:B------:R-:W-:Y:S05]  /*233c0*/  BSYNC B1 ;  /* 0x0000000000017941 */ /* 0x000fea0003800000 */
.L_x_924:
        /* <DEDUP_REMOVED lines=10> */
.L_x_927:
[----:B------:R-:W-:Y:S05]  /*23470*/  BSYNC B1 ;  /* 0x0000000000017941 */ /* 0x000fea0003800000 */
.L_x_926:
        /* <DEDUP_REMOVED lines=10> */
.L_x_929:
[----:B------:R-:W-:Y:S05]  /*23520*/  BSYNC B1 ;  /* 0x0000000000017941 */ /* 0x000fea0003800000 */
.L_x_928:
        /* <DEDUP_REMOVED lines=10> */
.L_x_931:
[----:B------:R-:W-:Y:S05]  /*235d0*/  BSYNC B1 ;  /* 0x0000000000017941 */ /* 0x000fea0003800000 */
.L_x_930:
        /* <DEDUP_REMOVED lines=10> */
.L_x_933:
[----:B------:R-:W-:Y:S05]  /*23680*/  BSYNC B1 ;  /* 0x0000000000017941 */ /* 0x000fea0003800000 */
.L_x_932:
        /* <DEDUP_REMOVED lines=10> */
.L_x_935:
[----:B------:R-:W-:Y:S05]  /*23730*/  BSYNC B1 ;  /* 0x0000000000017941 */ /* 0x000fea0003800000 */
.L_x_934:
        /* <DEDUP_REMOVED lines=10> */
.L_x_937:
[----:B------:R-:W-:Y:S05]  /*237e0*/  BSYNC B1 ;  /* 0x0000000000017941 */ /* 0x000fea0003800000 */
.L_x_936:
        /* <DEDUP_REMOVED lines=10> */
.L_x_939:
[----:B------:R-:W-:Y:S05]  /*23890*/  BSYNC B1 ;  /* 0x0000000000017941 */ /* 0x000fea0003800000 */
.L_x_938:
        /* <DEDUP_REMOVED lines=10> */
.L_x_941:
[----:B------:R-:W-:Y:S05]  /*23940*/  BSYNC B1 ;  /* 0x0000000000017941 */ /* 0x000fea0003800000 */
.L_x_940:
        /* <DEDUP_REMOVED lines=10> */
.L_x_943:
[----:B------:R-:W-:Y:S05]  /*239f0*/  BSYNC B1 ;  /* 0x0000000000017941 */ /* 0x000fea0003800000 */
.L_x_942:
        /* <DEDUP_REMOVED lines=10> */
.L_x_945:
[----:B------:R-:W-:Y:S05]  /*23aa0*/  BSYNC B1 ;  /* 0x0000000000017941 */ /* 0x000fea0003800000 */
.L_x_944:
        /* <DEDUP_REMOVED lines=10> */
.L_x_947:
[----:B------:R-:W-:Y:S05]  /*23b50*/  BSYNC B1 ;  /* 0x0000000000017941 */ /* 0x000fea0003800000 */
.L_x_946:
        /* <DEDUP_REMOVED lines=10> */
.L_x_949:
[----:B------:R-:W-:Y:S05]  /*23c00*/  BSYNC B1 ;  /* 0x0000000000017941 */ /* 0x000fea0003800000 */
.L_x_948:
        /* <DEDUP_REMOVED lines=10> */
.L_x_951:
[----:B------:R-:W-:Y:S05]  /*23cb0*/  BSYNC B1 ;  /* 0x0000000000017941 */ /* 0x000fea0003800000 */
.L_x_950:
        /* <DEDUP_REMOVED lines=10> */
.L_x_953:
[----:B------:R-:W-:Y:S05]  /*23d60*/  BSYNC B1 ;  /* 0x0000000000017941 */ /* 0x000fea0003800000 */
.L_x_952:
        /* <DEDUP_REMOVED lines=10> */
.L_x_955:
[----:B------:R-:W-:Y:S05]  /*23e10*/  BSYNC B1 ;  /* 0x0000000000017941 */ /* 0x000fea0003800000 */
.L_x_954:
        /* <DEDUP_REMOVED lines=10> */
.L_x_957:
[----:B------:R-:W-:Y:S05]  /*23ec0*/  BSYNC B1 ;  /* 0x0000000000017941 */ /* 0x000fea0003800000 */
.L_x_956:
[----:B-----5:R-:W-:Y:S01]  /*23ed0*/  IMAD.U32 R3, R219, 0x10000, RZ ;  /* 0x00010000db037824 */ /* 0x020fe200078e00ff */
[----:B------:R-:W-:Y:S03]  /*23ee0*/  BSSY B1, `(.L_x_958) ;  /* 0x0000008000017945 */ /* 0x000fe60003800000 */
[----:B------:R-:W-:-:S04]  /*23ef0*/  FMUL R4, R3, R16 ;  /* 0x0000001003047220 */ /* 0x000fc80000400000 */
[----:B------:R-:W-:-:S05]  /*23f00*/  FFMA R4, R203, R2, R4 ;  /* 0x00000002cb047223 */ /* 0x000fca0000000004 */
[----:B------:R-:W-:-:S05]  /*23f10*/  F2FP.BF16.F32.PACK_AB R4, RZ, R4 ;  /* 0x00000004ff04723e */ /* 0x000fca00000010ff */
[----:B------:R0:W-:Y:S01]  /*23f20*/  @P5 STG.E.U16 desc[UR36][R222.64+0x2c2], R4 ;  /* 0x0002c204de005986 */ /* 0x0001e2000c101524 */
[----:B------:R-:W-:-:S13]  /*23f30*/  ISETP.GT.AND P5, PT, R0, 0x80, P6 ;  /* 0x000000800000780c */ /* 0x000fda00037a4270 */
[----:B0-----:R-:W-:Y:S05]  /*23f40*/  @!P5 BRA `(.L_x_959) ;  /* 0x000000000004d947 */ /* 0x001fea0003800000 */
[----:B------:R0:W5:Y:S02]  /*23f50*/  LDG.E.LTC128B.U16 R219, desc[UR36][R14.64+0x2d0] ;  /* 0x0002d0240edb7981 */ /* 0x000164000c1e1520 */
.L_x_959:
[----:B------:R-:W-:Y:S05]  /*23f60*/  BSYNC B1 ;  /* 0x0000000000017941 */ /* 0x000fea0003800000 */
.L_x_958:
        /* <DEDUP_REMOVED lines=9> */
.L_x_961:
[----:B------:R-:W-:Y:S05]  /*24000*/  BSYNC B1 ;  /* 0x0000000000017941 */ /* 0x000fea0003800000 */
.L_x_960:
        /* <DEDUP_REMOVED lines=9> */
.L_x_963:
[----:B------:R-:W-:Y:S05]  /*240a0*/  BSYNC B1 ;  /* 0x0000000000017941 */ /* 0x000fea0003800000 */
.L_x_962:
        /* <DEDUP_REMOVED lines=9> */
.L_x_965:
[----:B------:R-:W-:Y:S05]  /*24140*/  BSYNC B1 ;  /* 0x0000000000017941 */ /* 0x000fea0003800000 */
.L_x_964:
        /* <DEDUP_REMOVED lines=9> */
.L_x_967:
[----:B------:R-:W-:Y:S05]  /*241e0*/  BSYNC B1 ;  /* 0x0000000000017941 */ /* 0x000fea0003800000 */
.L_x_966:
        /* <DEDUP_REMOVED lines=9> */
.L_x_969:
[----:B------:R-:W-:Y:S05]  /*24280*/  BSYNC B1 ;  /* 0x0000000000017941 */ /* 0x000fea0003800000 */
.L_x_968:
        /* <DEDUP_REMOVED lines=9> */
.L_x_971:
[----:B------:R-:W-:Y:S05]  /*24320*/  BSYNC B1 ;  /* 0x0000000000017941 */ /* 0x000fea0003800000 */
.L_x_970:
        /* <DEDUP_REMOVED lines=9> */
.L_x_973:
[----:B------:R-:W-:Y:S05]  /*243c0*/  BSYNC B1 ;  /* 0x0000000000017941 */ /* 0x000fea0003800000 */
.L_x_972:
        /* <DEDUP_REMOVED lines=9> */
.L_x_975:
[----:B------:R-:W-:Y:S05]  /*24460*/  BSYNC B1 ;  /* 0x0000000000017941 */ /* 0x000fea0003800000 */
.L_x_974:
        /* <DEDUP_REMOVED lines=9> */
.L_x_977:
[----:B------:R-:W-:Y:S05]  /*24500*/  BSYNC B1 ;  /* 0x0000000000017941 */ /* 0x000fea0003800000 */
.L_x_976:
        /* <DEDUP_REMOVED lines=9> */
.L_x_979:
[----:B------:R-:W-:Y:S05]  /*245a0*/  BSYNC B1 ;  /* 0x0000000000017941 */ /* 0x000fea0003800000 */
.L_x_978:
        /* <DEDUP_REMOVED lines=9> */
.L_x_981:
[----:B------:R-:W-:Y:S05]  /*24640*/  BSYNC B1 ;  /* 0x0000000000017941 */ /* 0x000fea0003800000 */
.L_x_980:
        /* <DEDUP_REMOVED lines=10> */
.L_x_983:
[----:B------:R-:W-:Y:S05]  /*246f0*/  BSYNC B1 ;  /* 0x0000000000017941 */ /* 0x000fea0003800000 */
.L_x_982:
        /* <DEDUP_REMOVED lines=10> */
.L_x_985:
[----:B------:R-:W-:Y:S05]  /*247a0*/  BSYNC B1 ;  /* 0x0000000000017941 */ /* 0x000fea0003800000 */
.L_x_984:
        /* <DEDUP_REMOVED lines=10> */
.L_x_987:
[----:B------:R-:W-:Y:S05]  /*24850*/  BSYNC B1 ;  /* 0x0000000000017941 */ /* 0x000fea0003800000 */
.L_x_986:
        /* <DEDUP_REMOVED lines=10> */
.L_x_989:
[----:B------:R-:W-:Y:S05]  /*24900*/  BSYNC B1 ;  /* 0x0000000000017941 */ /* 0x000fea0003800000 */
.L_x_988:
        /* <DEDUP_REMOVED lines=10> */
.L_x_991:
[----:B------:R-:W-:Y:S05]  /*249b0*/  BSYNC B1 ;  /* 0x0000000000017941 */ /* 0x000fea0003800000 */
.L_x_990:
        /* <DEDUP_REMOVED lines=10> */
.L_x_993:
[----:B------:R-:W-:Y:S05]  /*24a60*/  BSYNC B1 ;  /* 0x0000000000017941 */ /* 0x000fea0003800000 */
.L_x_992:
        /* <DEDUP_REMOVED lines=10> */
.L_x_995:
[----:B------:R-:W-:Y:S05]  /*24b10*/  BSYNC B1 ;  /* 0x0000000000017941 */ /* 0x000fea0003800000 */
.L_x_994:
        /* <DEDUP_REMOVED lines=10> */
.L_x_997:
[----:B------:R-:W-:Y:S05]  /*24bc0*/  BSYNC B1 ;  /* 0x0000000000017941 */ /* 0x000fea0003800000 */
.L_x_996:
        /* <DEDUP_REMOVED lines=10> */
.L_x_999:
[----:B------:R-:W-:Y:S05]  /*24c70*/  BSYNC B1 ;  /* 0x0000000000017941 */ /* 0x000fea0003800000 */
.L_x_998:
        /* <DEDUP_REMOVED lines=10> */
.L_x_1001:
[----:B------:R-:W-:Y:S05]  /*24d20*/  BSYNC B1 ;  /* 0x0000000000017941 */ /* 0x000fea0003800000 */
.L_x_1000:
        /* <DEDUP_REMOVED lines=10> */
.L_x_1003:
[----:B------:R-:W-:Y:S05]  /*24dd0*/  BSYNC B1 ;  /* 0x0000000000017941 */ /* 0x000fea0003800000 */
.L_x_1002:
        /* <DEDUP_REMOVED lines=10> */
.L_x_1005:
[----:B------:R-:W-:Y:S05]  /*24e80*/  BSYNC B1 ;  /* 0x0000000000017941 */ /* 0x000fea0003800000 */
.L_x_1004:
        /* <DEDUP_REMOVED lines=10> */
.L_x_1007:
[----:B------:R-:W-:Y:S05]  /*24f30*/  BSYNC B1 ;  /* 0x0000000000017941 */ /* 0x000fea0003800000 */
.L_x_1006:
        /* <DEDUP_REMOVED lines=10> */
.L_x_1009:
[----:B------:R-:W-:Y:S05]  /*24fe0*/  BSYNC B1 ;  /* 0x0000000000017941 */ /* 0x000fea0003800000 */
.L_x_1008:
        /* <DEDUP_REMOVED lines=10> */
.L_x_1011:
[----:B------:R-:W-:Y:S05]  /*25090*/  BSYNC B1 ;  /* 0x0000000000017941 */ /* 0x000fea0003800000 */
.L_x_1010:
        /* <DEDUP_REMOVED lines=10> */
.L_x_1013:
[----:B------:R-:W-:Y:S05]  /*25140*/  BSYNC B1 ;  /* 0x0000000000017941 */ /* 0x000fea0003800000 */
.L_x_1012:
        /* <DEDUP_REMOVED lines=10> */
.L_x_1015:
[----:B------:R-:W-:Y:S05]  /*251f0*/  BSYNC B1 ;  /* 0x0000000000017941 */ /* 0x000fea0003800000 */
.L_x_1014:
        /* <DEDUP_REMOVED lines=10> */
.L_x_1017:
[----:B------:R-:W-:Y:S05]  /*252a0*/  BSYNC B1 ;  /* 0x0000000000017941 */ /* 0x000fea0003800000 */
.L_x_1016:
        /* <DEDUP_REMOVED lines=10> */
.L_x_1019:
[----:B------:R-:W-:Y:S05]  /*25350*/  BSYNC B1 ;  /* 0x0000000000017941 */ /* 0x000fea0003800000 */
.L_x_1018:
        /* <DEDUP_REMOVED lines=10> */
.L_x_1021:
[----:B------:R-:W-:Y:S05]  /*25400*/  BSYNC B1 ;  /* 0x0000000000017941 */ /* 0x000fea0003800000 */
.L_x_1020:
        /* <DEDUP_REMOVED lines=10> */
.L_x_1023:
[----:B------:R-:W-:Y:S05]  /*254b0*/  BSYNC B1 ;  /* 0x0000000000017941 */ /* 0x000fea0003800000 */
.L_x_1022:
        /* <DEDUP_REMOVED lines=10> */
.L_x_1025:
[----:B------:R-:W-:Y:S05]  /*25560*/  BSYNC B1 ;  /* 0x0000000000017941 */ /* 0x000fea0003800000 */
.L_x_1024:
        /* <DEDUP_REMOVED lines=10> */
.L_x_1027:
[----:B------:R-:W-:Y:S05]  /*25610*/  BSYNC B1 ;  /* 0x0000000000017941 */ /* 0x000fea0003800000 */
.L_x_1026:
        /* <DEDUP_REMOVED lines=10> */
.L_x_1029:
[----:B------:R-:W-:Y:S05]  /*256c0*/  BSYNC B1 ;  /* 0x0000000000017941 */ /* 0x000fea0003800000 */
.L_x_1028:
        /* <DEDUP_REMOVED lines=10> */
.L_x_1031:
[----:B------:R-:W-:Y:S05]  /*25770*/  BSYNC B1 ;  /* 0x0000000000017941 */ /* 0x000fea0003800000 */
.L_x_1030:
        /* <DEDUP_REMOVED lines=10> */
.L_x_1033:
[----:B------:R-:W-:Y:S05]  /*25820*/  BSYNC B1 ;  /* 0x0000000000017941 */ /* 0x000fea0003800000 */
.L_x_1032:
        /* <DEDUP_REMOVED lines=10> */
.L_x_1035:
[----:B------:R-:W-:Y:S05]  /*258d0*/  BSYNC B1 ;  /* 0x0000000000017941 */ /* 0x000fea0003800000 */
.L_x_1034:
        /* <DEDUP_REMOVED lines=10> */
.L_x_1037:
[----:B------:R-:W-:Y:S05]  /*25980*/  BSYNC B1 ;  /* 0x0000000000017941 */ /* 0x000fea0003800000 */
.L_x_1036:
        /* <DEDUP_REMOVED lines=10> */
.L_x_1039:
[----:B------:R-:W-:Y:S05]  /*25a30*/  BSYNC B1 ;  /* 0x0000000000017941 */ /* 0x000fea0003800000 */
.L_x_1038:
        /* <DEDUP_REMOVED lines=10> */
.L_x_1041:
[----:B------:R-:W-:Y:S05]  /*25ae0*/  BSYNC B1 ;  /* 0x0000000000017941 */ /* 0x000fea0003800000 */
.L_x_1040:
        /* <DEDUP_REMOVED lines=10> */
.L_x_1043:
[----:B------:R-:W-:Y:S05]  /*25b90*/  BSYNC B1 ;  /* 0x0000000000017941 */ /* 0x000fea0003800000 */
.L_x_1042:
        /* <DEDUP_REMOVED lines=10> */
.L_x_1045:
[----:B------:R-:W-:Y:S05]  /*25c40*/  BSYNC B1 ;  /* 0x0000000000017941 */ /* 0x000fea0003800000 */
.L_x_1044:
        /* <DEDUP_REMOVED lines=10> */
.L_x_1047:
[----:B------:R-:W-:Y:S05]  /*25cf0*/  BSYNC B1 ;  /* 0x0000000000017941 */ /* 0x000fea0003800000 */
.L_x_1046:
        /* <DEDUP_REMOVED lines=10> */
.L_x_1049:
[----:B------:R-:W-:Y:S05]  /*25da0*/  BSYNC B1 ;  /* 0x0000000000017941 */ /* 0x000fea0003800000 */
.L_x_1048:
        /* <DEDUP_REMOVED lines=10> */
.L_x_1051:
[----:B------:R-:W-:Y:S05]  /*25e50*/  BSYNC B1 ;  /* 0x0000000000017941 */ /* 0x000fea0003800000 */
.L_x_1050:
        /* <DEDUP_REMOVED lines=10> */
.L_x_1053:
[----:B------:R-:W-:Y:S05]  /*25f00*/  BSYNC B1 ;  /* 0x0000000000017941 */ /* 0x000fea0003800000 */
.L_x_1052:
        /* <DEDUP_REMOVED lines=10> */
.L_x_1055:
[----:B------:R-:W-:Y:S05]  /*25fb0*/  BSYNC B1 ;  /* 0x0000000000017941 */ /* 0x000fea0003800000 */
.L_x_1054:
        /* <DEDUP_REMOVED lines=10> */
.L_x_1057:
[----:B------:R-:W-:Y:S05]  /*26060*/  BSYNC B1 ;  /* 0x0000000000017941 */ /* 0x000fea0003800000 */
.L_x_1056:
        /* <DEDUP_REMOVED lines=10> */
.L_x_1059:
[----:B------:R-:W-:Y:S05]  /*26110*/  BSYNC B1 ;  /* 0x0000000000017941 */ /* 0x000fea0003800000 */
.L_x_1058:
        /* <DEDUP_REMOVED lines=10> */
.L_x_1061:
[----:B------:R-:W-:Y:S05]  /*261c0*/  BSYNC B1 ;  /* 0x0000000000017941 */ /* 0x000fea0003800000 */
.L_x_1060:
        /* <DEDUP_REMOVED lines=10> */
.L_x_1063:
[----:B------:R-:W-:Y:S05]  /*26270*/  BSYNC B1 ;  /* 0x0000000000017941 */ /* 0x000fea0003800000 */
.L_x_1062:
        /* <DEDUP_REMOVED lines=10> */
.L_x_1065:
[----:B------:R-:W-:Y:S05]  /*26320*/  BSYNC B1 ;  /* 0x0000000000017941 */ /* 0x000fea0003800000 */
.L_x_1064:
        /* <DEDUP_REMOVED lines=10> */
.L_x_1067:
[----:B------:R-:W-:Y:S05]  /*263d0*/  BSYNC B1 ;  /* 0x0000000000017941 */ /* 0x000fea0003800000 */
.L_x_1066:
        /* <DEDUP_REMOVED lines=10> */
.L_x_1069:
[----:B------:R-:W-:Y:S05]  /*26480*/  BSYNC B1 ;  /* 0x0000000000017941 */ /* 0x000fea0003800000 */
.L_x_1068:
        /* <DEDUP_REMOVED lines=10> */
.L_x_1071:
[----:B------:R-:W-:Y:S05]  /*26530*/  BSYNC B1 ;  /* 0x0000000000017941 */ /* 0x000fea0003800000 */
.L_x_1070:
        /* <DEDUP_REMOVED lines=10> */
.L_x_1073:
[----:B------:R-:W-:Y:S05]  /*265e0*/  BSYNC B1 ;  /* 0x0000000000017941 */ /* 0x000fea0003800000 */
.L_x_1072:
        /* <DEDUP_REMOVED lines=10> */
.L_x_1075:
[----:B------:R-:W-:Y:S05]  /*26690*/  BSYNC B1 ;  /* 0x0000000000017941 */ /* 0x000fea0003800000 */
.L_x_1074:
        /* <DEDUP_REMOVED lines=10> */
.L_x_1077:
[----:B------:R-:W-:Y:S05]  /*26740*/  BSYNC B1 ;  /* 0x0000000000017941 */ /* 0x000fea0003800000 */
.L_x_1076:
        /* <DEDUP_REMOVED lines=10> */
.L_x_1079:
[----:B------:R-:W-:Y:S05]  /*267f0*/  BSYNC B1 ;  /* 0x0000000000017941 */ /* 0x000fea0003800000 */
.L_x_1078:
        /* <DEDUP_REMOVED lines=10> */
.L_x_1081:
[----:B------:R-:W-:Y:S05]  /*268a0*/  BSYNC B1 ;  /* 0x0000000000017941 */ /* 0x000fea0003800000 */
.L_x_1080:
        /* <DEDUP_REMOVED lines=10> */
.L_x_1083:
[----:B------:R-:W-:Y:S05]  /*26950*/  BSYNC B1 ;  /* 0x0000000000017941 */ /* 0x000fea0003800000 */
.L_x_1082:
        /* <DEDUP_REMOVED lines=10> */
.L_x_1085:
[----:B------:R-:W-:Y:S05]  /*26a00*/  BSYNC B1 ;  /* 0x0000000000017941 */ /* 0x000fea0003800000 */
.L_x_1084:
        /* <DEDUP_REMOVED lines=10> */
.L_x_1087:
[----:B------:R-:W-:Y:S05]  /*26ab0*/  BSYNC B1 ;  /* 0x0000000000017941 */ /* 0x000fea0003800000 */
.L_x_1086:
        /* <DEDUP_REMOVED lines=10> */
.L_x_1089:
[----:B------:R-:W-:Y:S05]  /*26b60*/  BSYNC B1 ;  /* 0x0000000000017941 */ /* 0x000fea0003800000 */
.L_x_1088:
        /* <DEDUP_REMOVED lines=10> */
.L_x_1091:
[----:B------:R-:W-:Y:S05]  /*26c10*/  BSYNC B1 ;  /* 0x0000000000017941 */ /* 0x000fea0003800000 */
.L_x_1090:
        /* <DEDUP_REMOVED lines=10> */
.L_x_1093:
[----:B------:R-:W-:Y:S05]  /*26cc0*/  BSYNC B1 ;  /* 0x0000000000017941 */ /* 0x000fea0003800000 */
.L_x_1092:
        /* <DEDUP_REMOVED lines=10> */
.L_x_1095:
[----:B------:R-:W-:Y:S05]  /*26d70*/  BSYNC B1 ;  /* 0x0000000000017941 */ /* 0x000fea0003800000 */
.L_x_1094:
        /* <DEDUP_REMOVED lines=10> */
.L_x_1097:
[----:B------:R-:W-:Y:S05]  /*26e20*/  BSYNC B1 ;  /* 0x0000000000017941 */ /* 0x000fea0003800000 */
.L_x_1096:
        /* <DEDUP_REMOVED lines=10> */
.L_x_1099:
[----:B------:R-:W-:Y:S05]  /*26ed0*/  BSYNC B1 ;  /* 0x0000000000017941 */ /* 0x000fea0003800000 */
.L_x_1098:
        /* <DEDUP_REMOVED lines=10> */
.L_x_1101:
[----:B------:R-:W-:Y:S05]  /*26f80*/  BSYNC B1 ;  /* 0x0000000000017941 */ /* 0x000fea0003800000 */
.L_x_1100:
        /* <DEDUP_REMOVED lines=10> */
.L_x_1103:
[----:B------:R-:W-:Y:S05]  /*27030*/  BSYNC B1 ;  /* 0x0000000000017941 */ /* 0x000fea0003800000 */
.L_x_1102:
        /* <DEDUP_REMOVED lines=10> */
.L_x_1105:
[----:B------:R-:W-:Y:S05]  /*270e0*/  BSYNC B1 ;  /* 0x0000000000017941 */ /* 0x000fea0003800000 */
.L_x_1104:
        /* <DEDUP_REMOVED lines=10> */
.L_x_1107:
[----:B------:R-:W-:Y:S05]  /*27190*/  BSYNC B1 ;  /* 0x0000000000017941 */ /* 0x000fea0003800000 */
.L_x_1106:
        /* <DEDUP_REMOVED lines=10> */
.L_x_1109:
[----:B------:R-:W-:Y:S05]  /*27240*/  BSYNC B1 ;  /* 0x0000000000017941 */ /* 0x000fea0003800000 */
.L_x_1108:
        /* <DEDUP_REMOVED lines=10> */
.L_x_1111:
[----:B------:R-:W-:Y:S05]  /*272f0*/  BSYNC B1 ;  /* 0x0000000000017941 */ /* 0x000fea0003800000 */
.L_x_1110:
        /* <DEDUP_REMOVED lines=10> */
.L_x_1113:
[----:B------:R-:W-:Y:S05]  /*273a0*/  BSYNC B1 ;  /* 0x0000000000017941 */ /* 0x000fea0003800000 */
.L_x_1112:
        /* <DEDUP_REMOVED lines=10> */
.L_x_1115:
[----:B------:R-:W-:Y:S05]  /*27450*/  BSYNC B1 ;  /* 0x0000000000017941 */ /* 0x000fea0003800000 */
.L_x_1114:
        /* <DEDUP_REMOVED lines=10> */
.L_x_1117:
[----:B------:R-:W-:Y:S05]  /*27500*/  BSYNC B1 ;  /* 0x0000000000017941 */ /* 0x000fea0003800000 */
.L_x_1116:
        /* <DEDUP_REMOVED lines=10> */
.L_x_1119:
[----:B------:R-:W-:Y:S05]  /*275b0*/  BSYNC B1 ;  /* 0x0000000000017941 */ /* 0x000fea0003800000 */
.L_x_1118:
        /* <DEDUP_REMOVED lines=10> */
.L_x_1121:
[----:B------:R-:W-:Y:S05]  /*27660*/  BSYNC B1 ;  /* 0x0000000000017941 */ /* 0x000fea0003800000 */
.L_x_1120:
        /* <DEDUP_REMOVED lines=10> */
.L_x_1123:
[----:B------:R-:W-:Y:S05]  /*27710*/  BSYNC B1 ;  /* 0x0000000000017941 */ /* 0x000fea0003800000 */
.L_x_1122:
        /* <DEDUP_REMOVED lines=10> */
.L_x_1125:
[----:B------:R-:W-:Y:S05]  /*277c0*/  BSYNC B1 ;  /* 0x0000000000017941 */ /* 0x000fea0003800000 */
.L_x_1124:
        /* <DEDUP_REMOVED lines=10> */
.L_x_1127:
[----:B------:R-:W-:Y:S05]  /*27870*/  BSYNC B1 ;  /* 0x0000000000017941 */ /* 0x000fea0003800000 */
.L_x_1126:
        /* <DEDUP_REMOVED lines=10> */
.L_x_1129:
[----:B------:R-:W-:Y:S05]  /*27920*/  BSYNC B1 ;  /* 0x0000000000017941 */ /* 0x000fea0003800000 */
.L_x_1128:
        /* <DEDUP_REMOVED lines=10> */
.L_x_1131:
[----:B------:R-:W-:Y:S05]  /*279d0*/  BSYNC B1 ;  /* 0x0000000000017941 */ /* 0x000fea0003800000 */
.L_x_1130:
        /* <DEDUP_REMOVED lines=10> */
.L_x_1133:
[----:B------:R-:W-:Y:S05]  /*27a80*/  BSYNC B1 ;  /* 0x0000000000017941 */ /* 0x000fea0003800000 */
.L_x_1132:
        /* <DEDUP_REMOVED lines=10> */
.L_x_1135:
[----:B------:R-:W-:Y:S05]  /*27b30*/  BSYNC B1 ;  /* 0x0000000000017941 */ /* 0x000fea0003800000 */
.L_x_1134:
        /* <DEDUP_REMOVED lines=10> */
.L_x_1137:
[----:B------:R-:W-:Y:S05]  /*27be0*/  BSYNC B1 ;  /* 0x0000000000017941 */ /* 0x000fea0003800000 */
.L_x_1136:
        /* <DEDUP_REMOVED lines=10> */
.L_x_1139:
[----:B------:R-:W-:Y:S05]  /*27c90*/  BSYNC B1 ;  /* 0x0000000000017941 */ /* 0x000fea0003800000 */
.L_x_1138:
        /* <DEDUP_REMOVED lines=10> */
.L_x_1141:
[----:B------:R-:W-:Y:S05]  /*27d40*/  BSYNC B1 ;  /* 0x0000000000017941 */ /* 0x000fea0003800000 */
.L_x_1140:
        /* <DEDUP_REMOVED lines=10> */
.L_x_1143:
[----:B------:R-:W-:Y:S05]  /*27df0*/  BSYNC B1 ;  /* 0x0000000000017941 */ /* 0x000fea0003800000 */
.L_x_1142:
        /* <DEDUP_REMOVED lines=10> */
.L_x_1145:
[----:B------:R-:W-:Y:S05]  /*27ea0*/  BSYNC B1 ;  /* 0x0000000000017941 */ /* 0x000fea0003800000 */
.L_x_1144:
        /* <DEDUP_REMOVED lines=10> */
.L_x_1147:
[----:B------:R-:W-:Y:S05]  /*27f50*/  BSYNC B1 ;  /* 0x0000000000017941 */ /* 0x000fea0003800000 */
.L_x_1146:
        /* <DEDUP_REMOVED lines=10> */
.L_x_1149:
[----:B------:R-:W-:Y:S05]  /*28000*/  BSYNC B1 ;  /* 0x0000000000017941 */ /* 0x000fea0003800000 */
.L_x_1148:
        /* <DEDUP_REMOVED lines=9> */
.L_x_1151:
[----:B------:R-:W-:Y:S05]  /*280a0*/  BSYNC B1 ;  /* 0x0000000000017941 */ /* 0x000fea0003800000 */
.L_x_1150:
        /* <DEDUP_REMOVED lines=9> */
.L_x_1153:
[----:B------:R-:W-:Y:S05]  /*28140*/  BSYNC B1 ;  /* 0x0000000000017941 */ /* 0x000fea0003800000 */
.L_x_1152:
[----:B-----5:R-:W-:Y:S01]  /*28150*/  IMAD.U32 R3, R219, 0x10000, RZ ;  /* 0x00010000db037824 */ /* 0x020fe200078e00ff */
[----:B------:R-:W-:Y:S01]  /*28160*/  ISETP.GT.AND P6, PT, R0, 0x108, P6 ;  /* 0x000001080000780c */ /* 0x000fe200037c4270 */
[----:B------:R-:W-:Y:S02]  /*28170*/  BSSY B1, `(.L_x_1154) ;  /* 0x0000007000017945 */ /* 0x000fe40003800000 */
[----:B------:R-:W-:-:S04]  /*28180*/  FMUL R4, R3, R16 ;  /* 0x0000001003047220 */ /* 0x000fc80000400000 */
[----:B------:R-:W-:-:S05]  /*28190*/  FFMA R4, R109, R2, R4 ;  /* 0x000000026d047223 */ /* 0x000fca0000000004 */
[----:B------:R-:W-:-:S05]  /*281a0*/  F2FP.BF16.F32.PACK_AB R4, RZ, R4 ;  /* 0x00000004ff04723e */ /* 0x000fca00000010ff */
[----:B------:R0:W-:Y:S01]  /*281b0*/  @P5 STG.E.U16 desc[UR36][R22.64+0x2d2], R4 ;  /* 0x0002d20416005986 */ /* 0x0001e2000c101524 */
[----:B------:R-:W-:Y:S05]  /*281c0*/  @!P6 BRA `(.L_x_1155) ;  /* 0x000000000004e947 */ /* 0x000fea0003800000 */
[----:B------:R0:W5:Y:S02]  /*281d0*/  LDG.E.LTC128B.U16 R219, desc[UR36][R8.64+0x2d0] ;  /* 0x0002d02408db7981 */ /* 0x000164000c1e1520 */
.L_x_1155:
[----:B------:R-:W-:Y:S05]  /*281e0*/  BSYNC B1 ;  /* 0x0000000000017941 */ /* 0x000fea0003800000 */
.L_x_1154:
        /* <DEDUP_REMOVED lines=9> */
.L_x_1157:
[----:B------:R-:W-:Y:S05]  /*28280*/  BSYNC B1 ;  /* 0x0000000000017941 */ /* 0x000fea0003800000 */
.L_x_1156:
[----:B0----5:R-:W-:Y:S01]  /*28290*/  IMAD.U32 R3, R219, 0x10000, RZ ;  /* 0x00010000db037824 */ /* 0x021fe200078e00ff */
        /* <DEDUP_REMOVED lines=8> */
.L_x_1159:
[----:B------:R-:W-:Y:S05]  /*28320*/  BSYNC B1 ;  /* 0x0000000000017941 */ /* 0x000fea0003800000 */
.L_x_1158:
        /* <DEDUP_REMOVED lines=9> */
.L_x_1161:
[----:B------:R-:W-:Y:S05]  /*283c0*/  BSYNC B1 ;  /* 0x0000000000017941 */ /* 0x000fea0003800000 */
.L_x_1160:
        /* <DEDUP_REMOVED lines=9> */
.L_x_1163:
[----:B------:R-:W-:Y:S05]  /*28460*/  BSYNC B1 ;  /* 0x0000000000017941 */ /* 0x000fea0003800000 */
.L_x_1162:
        /* <DEDUP_REMOVED lines=9> */
.L_x_1165:
[----:B------:R-:W-:Y:S05]  /*28500*/  BSYNC B1 ;  /* 0x0000000000017941 */ /* 0x000fea0003800000 */
.L_x_1164:
        /* <DEDUP_REMOVED lines=9> */
.L_x_1167:
[----:B------:R-:W-:Y:S05]  /*285a0*/  BSYNC B1 ;  /* 0x0000000000017941 */ /* 0x000fea0003800000 */
.L_x_1166:
        /* <DEDUP_REMOVED lines=9> */
.L_x_1169:
[----:B------:R-:W-:Y:S05]  /*28640*/  BSYNC B1 ;  /* 0x0000000000017941 */ /* 0x000fea0003800000 */
.L_x_1168:
        /* <DEDUP_REMOVED lines=9> */
.L_x_1171:
[----:B------:R-:W-:Y:S05]  /*286e0*/  BSYNC B1 ;  /* 0x0000000000017941 */ /* 0x000fea0003800000 */
.L_x_1170:
        /* <DEDUP_REMOVED lines=9> */
.L_x_1173:
[----:B------:R-:W-:Y:S05]  /*28780*/  BSYNC B1 ;  /* 0x0000000000017941 */ /* 0x000fea0003800000 */
.L_x_1172:
[----:B------:R-:W-:Y:S05]  /*28790*/  @!P0 BRA `(.L_x_1174) ;  /* 0x000000c400848947 */ /* 0x000fea0003800000 */
[----:B-----5:R-:W-:-:S04]  /*287a0*/  IMAD.U32 R219, R219, 0x10000, RZ ;  /* 0x00010000dbdb7824 */ /* 0x020fc800078e00ff */
[----:B------:R-:W-:-:S04]  /*287b0*/  FMUL R0, R219, R16 ;  /* 0x00000010db007220 */ /* 0x000fc80000400000 */
[----:B------:R-:W-:-:S05]  /*287c0*/  FFMA R0, R119, R2, R0 ;  /* 0x0000000277007223 */ /* 0x000fca0000000000 */
[----:B------:R-:W-:-:S05]  /*287d0*/  F2FP.BF16.F32.PACK_AB R0, RZ, R0 ;  /* 0x00000000ff00723e */ /* 0x000fca00000010ff */
[----:B------:R0:W-:Y:S01]  /*287e0*/  STG.E.U16 desc[UR36][R216.64+0x2f2], R0 ;  /* 0x0002f200d8007986 */ /* 0x0001e2000c101524 */
[----:B------:R-:W-:Y:S05]  /*287f0*/  BRA `(.L_x_1174) ;  /* 0x000000c4006c7947 */ /* 0x000fea0003800000 */
.L_x_29:
[----:B------:R-:W2:Y:S01]  /*28800*/  LDL.LU R11, [R1+0x518] ;  /* 0x00051800010b7983 */ /* 0x000ea20000300800 */
[----:B------:R-:W-:-:S03]  /*28810*/  ULDC.64 UR4, c[0x0][0x5c0] ;  /* 0x0001700000047ab9 */ /* 0x000fc60000000a00 */
[----:B------:R-:W3:Y:S04]  /*28820*/  LDL.LU R10, [R1+0x51c] ;  /* 0x00051c00010a7983 */ /* 0x000ee80000300800 */
[----:B------:R-:W4:Y:S04]  /*28830*/  LDL.LU R9, [R1+0x524] ;  /* 0x0005240001097983 */ /* 0x000f280000300800 */
[----:B------:R-:W5:Y:S04]  /*28840*/  LDL.LU R12, [R1+0x528] ;  /* 0x00052800010c7983 */ /* 0x000f680000300800 */
        /* <DEDUP_REMOVED lines=18> */
[----:B------:R-:W-:-:S03]  /*28970*/  LEA R4, P0, R6, UR4, 0x1 ;  /* 0x0000000406047c11 */ /* 0x000fc6000f8008ff */
[----:B------:R-:W4:Y:S04]  /*28980*/  LDL.LU R23, [R1+0x5e0] ;  /* 0x0005e00001177983 */ /* 0x000f280000300800 */
[----:B------:R-:W4:Y:S04]  /*28990*/  LDL.LU R22, [R1+0x5e4] ;  /* 0x0005e40001167983 */ /* 0x000f280000300800 */
[----:B------:R-:W4:Y:S04]  /*289a0*/  LDL.LU R21, [R1+0x5e8] ;  /* 0x0005e80001157983 */ /* 0x000f280000300800 */
[----:B------:R-:W4:Y:S01]  /*289b0*/  LDL.LU R20, [R1+0x5ec] ;  /* 0x0005ec0001147983 */ /* 0x000f220000300800 */
[----:B------:R-:W-:-:S03]  /*289c0*/  LEA.HI.X R5, R6, UR5, R19, 0x1, P0 ;  /* 0x0000000506057c11 */ /* 0x000fc600080f0c13 */
[----:B------:R-:W4:Y:S04]  /*289d0*/  LDL.LU R18, [R1+0x5f0] ;  /* 0x0005f00001127983 */ /* 0x000f280000300800 */
[----:B------:R-:W4:Y:S04]  /*289e0*/  LDL.LU R15, [R1+0x5f4] ;  /* 0x0005f400010f7983 */ /* 0x000f280000300800 */
[----:B------:R-:W4:Y:S04]  /*289f0*/  LDL.LU R14, [R1+0x5f8] ;  /* 0x0005f800010e7983 */ /* 0x000f280000300800 */
[----:B------:R-:W4:Y:S04]  /*28a00*/  LDL.LU R13, [R1+0x5fc] ;  /* 0x0005fc00010d7983 */ /* 0x000f280000300800 */
[----:B------:R-:W2:Y:S04]  /*28a10*/  LDL.LU R6, [R1+0x480] ;  /* 0x0004800001067983 */ /* 0x000ea80000300800 */
[----:B------:R-:W3:Y:S04]  /*28a20*/  LDL.LU R7, [R1+0x488] ;  /* 0x0004880001077983 */ /* 0x000ee80000300800 */
[----:B------:R-:W4:Y:S01]  /*28a30*/  LDL.LU R19, [R1+0x594] ;  /* 0x0005940001137983 */ /* 0x000f220000300800 */
[----:B--2---:R-:W-:-:S05]  /*28a40*/  FMUL R6, R6, R2 ;  /* 0x0000000206067220 */ /* 0x004fca0000400000 */
[----:B------:R-:W-:-:S05]  /*28a50*/  F2FP.BF16.F32.PACK_AB R6, RZ, R6 ;  /* 0x00000006ff06723e */ /* 0x000fca00000010ff */
[----:B------:R0:W-:Y:S04]  /*28a60*/  @P1 STG.E.U16 desc[UR36][R4.64], R6 ;  /* 0x0000000604001986 */ /* 0x0001e8000c101524 */
[----:B0-----:R-:W2:Y:S01]  /*28a70*/  LDL.LU R6, [R1+0x484] ;  /* 0x0004840001067983 */ /* 0x001ea20000300800 */
[----:B------:R-:W-:Y:S01]  /*28a80*/  ISETP.GT.AND P2, PT, R3, 0x1, PT ;  /* 0x000000010300780c */ /* 0x000fe20003f44270 */
[----:B---3--:R-:W-:Y:S01]  /*28a90*/  FMUL R7, R7, R2 ;  /* 0x0000000207077220 */ /* 0x008fe20000400000 */
[----:B------:R-:W-:Y:S01]  /*28aa0*/  USHF.L.U32 UR5, UR8, 0x4, URZ ;  /* 0x0000000408057899 */ /* 0x000fe2000800063f */
[C---:B------:R-:W-:Y:S01]  /*28ab0*/  ISETP.GT.AND P1, PT, R0.reuse, 0x8, P5 ;  /* 0x000000080000780c */ /* 0x040fe20002f24270 */
[----:B------:R-:W-:Y:S01]  /*28ac0*/  USHF.L.U64.HI UR4, UR8, 0x4, UR9 ;  /* 0x0000000408047899 */ /* 0x000fe20008010209 */
[----:B------:R-:W-:-:S02]  /*28ad0*/  ISETP.GT.AND P0, PT, R0, RZ, P2 ;  /* 0x000000ff0000720c */ /* 0x000fc40001704270 */
[----:B------:R-:W-:-:S04]  /*28ae0*/  F2FP.BF16.F32.PACK_AB R7, RZ, R7 ;  /* 0x00000007ff07723e */ /* 0x000fc800000010ff */
[----:B------:R-:W-:Y:S01]  /*28af0*/  PRMT R8, R7, 0x7610, R8 ;  /* 0x0000761007087816 */ /* 0x000fe20000000008 */
[----:B--2---:R-:W-:-:S05]  /*28b00*/  FMUL R6, R6, R2 ;  /* 0x0000000206067220 */ /* 0x004fca0000400000 */
[----:B------:R-:W-:-:S05]  /*28b10*/  F2FP.BF16.F32.PACK_AB R6, RZ, R6 ;  /* 0x00000006ff06723e */ /* 0x000fca00000010ff */
[----:B------:R0:W-:Y:S02]  /*28b20*/  @P0 STG.E.U16 desc[UR36][R4.64+0x2], R6 ;  /* 0x0000020604000986 */ /* 0x0001e4000c101524 */
[----:B0-----:R-:W-:-:S04]  /*28b30*/  IADD3 R6, P0, R4, UR5, RZ ;  /* 0x0000000504067c10 */ /* 0x001fc8000ff1e0ff */
[----:B------:R-:W-:-:S05]  /*28b40*/  IADD3.X R7, R5, UR4, RZ, P0, !PT ;  /* 0x0000000405077c10 */ /* 0x000fca00087fe4ff */
[----:B------:R0:W-:Y:S04]  /*28b50*/  @P1 STG.E.U16 desc[UR36][R6.64], R8 ;  /* 0x0000000806001986 */ /* 0x0001e8000c101524 */
[----:B0-----:R-:W2:Y:S01]  /*28b60*/  LDL.LU R8, [R1+0x48c] ;  /* 0x00048c0001087983 */ /* 0x001ea20000300800 */
[----:B------:R-:W-:Y:S01]  /*28b70*/  ISETP.GT.AND P0, PT, R0, 0x8, P2 ;  /* 0x000000080000780c */ /* 0x000fe20001704270 */
[----:B--2---:R-:W-:-:S05]  /*28b80*/  FMUL R8, R8, R2 ;  /* 0x0000000208087220 */ /* 0x004fca0000400000 */
[----:B------:R-:W-:-:S07]  /*28b90*/  F2FP.BF16.F32.PACK_AB R8, RZ, R8 ;  /* 0x00000008ff08723e */ /* 0x000fce00000010ff */
[----:B------:R0:W-:Y:S04]  /*28ba0*/  @P0 STG.E.U16 desc[UR36][R6.64+0x2], R8 ;  /* 0x0000020806000986 */ /* 0x0001e8000c101524 */
[----:B0-----:R-:W2:Y:S01]  /*28bb0*/  LDL.LU R8, [R1+0x490] ;  /* 0x0004900001087983 */ /* 0x001ea20000300800 */
[----:B------:R-:W-:-:S04]  /*28bc0*/  ISETP.GT.AND P2, PT, R3, 0x8, PT ;  /* 0x000000080300780c */ /* 0x000fc80003f44270 */
[----:B------:R-:W-:Y:S01]  /*28bd0*/  ISETP.GT.AND P0, PT, R0, RZ, P2 ;  /* 0x000000ff0000720c */ /* 0x000fe20001704270 */
        /* <DEDUP_REMOVED lines=10> */
[----:B------:R-:W-:Y:S01]  /*28c80*/  ISETP.GT.AND P0, PT, R0, 0x8, P2 ;  /* 0x000000080000780c */ /* 0x000fe20001704270 */
        /* <DEDUP_REMOVED lines=173> */
[----:B------:R0:W-:Y:S01]  /*29760*/  @P0 STG.E.U16 desc[UR36][R4.64+0x92], R8 ;  /* 0x0000920804000986 */ /* 0x0001e2000c101524 */
[----:B------:R-:W-:Y:S01]  /*29770*/  ISETP.GT.AND P0, PT, R0, 0x8, P2 ;  /* 0x000000080000780c */ /* 0x000fe20001704270 */
[----:B0-----:R-:W-:-:S05]  /*29780*/  FMUL R8, R11, R2 ;  /* 0x000000020b087220 */ /* 0x001fca0000400000 */
[----:B------:R-:W-:-:S07]  /*29790*/  F2FP.BF16.F32.PACK_AB R8, RZ, R8 ;  /* 0x00000008ff08723e */ /* 0x000fce00000010ff */
[----:B------:R0:W-:Y:S01]  /*297a0*/  @P0 STG.E.U16 desc[UR36][R6.64+0x90], R8 ;  /* 0x0000900806000986 */ /* 0x0001e2000c101524 */
[----:B------:R-:W-:Y:S01]  /*297b0*/  ISETP.GT.AND P0, PT, R0, 0x8, P1 ;  /* 0x000000080000780c */ /* 0x000fe20000f04270 */
[----:B0-----:R-:W-:-:S05]  /*297c0*/  FMUL R8, R10, R2 ;  /* 0x000000020a087220 */ /* 0x001fca0000400000 */
[----:B------:R-:W-:-:S07]  /*297d0*/  F2FP.BF16.F32.PACK_AB R8, RZ, R8 ;  /* 0x00000008ff08723e */ /* 0x000fce00000010ff */
[----:B------:R0:W-:Y:S04]  /*297e0*/  @P0 STG.E.U16 desc[UR36][R6.64+0x92], R8 ;  /* 0x0000920806000986 */ /* 0x0001e8000c101524 */
[----:B0-----:R-:W2:Y:S01]  /*297f0*/  LDL.LU R8, [R1+0x520] ;  /* 0x0005200001087983 */ /* 0x001ea20000300800 */
[----:B------:R-:W-:Y:S01]  /*29800*/  IMAD.U32 R10, RZ, RZ, UR8 ;  /* 0x00000008ff0a7e24 */ /* 0x000fe2000f8e00ff */
[----:B------:R-:W-:Y:S01]  /*29810*/  USHF.L.U64.HI UR10, UR8, 0x8, UR9 ;  /* 0x00000008080a7899 */ /* 0x000fe20008010209 */
[C---:B------:R-:W-:Y:S01]  /*29820*/  ISETP.GT.AND P2, PT, R3.reuse, 0x50, PT ;  /* 0x000000500300780c */ /* 0x040fe20003f44270 */
[----:B-----5:R-:W-:Y:S01]  /*29830*/  FMUL R12, R12, R2 ;  /* 0x000000020c0c7220 */ /* 0x020fe20000400000 */
[----:B------:R-:W-:Y:S02]  /*29840*/  ISETP.GT.AND P1, PT, R3, 0x51, PT ;  /* 0x000000510300780c */ /* 0x000fe40003f24270 */
[----:B------:R-:W-:-:S02]  /*29850*/  LEA R10, P0, R10, R4, 0x8 ;  /* 0x000000040a0a7211 */ /* 0x000fc400078040ff */
[----:B------:R-:W-:Y:S02]  /*29860*/  F2FP.BF16.F32.PACK_AB R12, RZ, R12 ;  /* 0x0000000cff0c723e */ /* 0x000fe400000010ff */
[----:B------:R-:W-:Y:S01]  /*29870*/  IADD3.X R11, R5, UR10, RZ, P0, !PT ;  /* 0x0000000a050b7c10 */ /* 0x000fe200087fe4ff */
[----:B------:R-:W-:Y:S01]  /*29880*/  USHF.L.U64.HI UR10, UR8, 0x9, UR9 ;  /* 0x00000009080a7899 */ /* 0x000fe20008010209 */
[----:B------:R-:W-:Y:S01]  /*29890*/  ISETP.GT.AND P0, PT, R0, RZ, P2 ;  /* 0x000000ff0000720c */ /* 0x000fe20001704270 */
[----:B--2---:R-:W-:-:S05]  /*298a0*/  FMUL R8, R8, R2 ;  /* 0x0000000208087220 */ /* 0x004fca0000400000 */
[----:B------:R-:W-:-:S07]  /*298b0*/  F2FP.BF16.F32.PACK_AB R8, RZ, R8 ;  /* 0x00000008ff08723e */ /* 0x000fce00000010ff */
[----:B------:R4:W-:Y:S01]  /*298c0*/  @P0 STG.E.U16 desc[UR36][R4.64+0xa0], R8 ;  /* 0x0000a00804000986 */ /* 0x0009e2000c101524 */
[----:B------:R-:W-:Y:S01]  /*298d0*/  ISETP.GT.AND P0, PT, R0, RZ, P1 ;  /* 0x000000ff0000720c */ /* 0x000fe20000f04270 */
[----:B----4-:R-:W-:-:S05]  /*298e0*/  FMUL R8, R9, R2 ;  /* 0x0000000209087220 */ /* 0x010fca0000400000 */
[----:B------:R-:W-:-:S07]  /*298f0*/  F2FP.BF16.F32.PACK_AB R8, RZ, R8 ;  /* 0x00000008ff08723e */ /* 0x000fce00000010ff */
[----:B------:R0:W-:Y:S02]  /*29900*/  @P0 STG.E.U16 desc[UR36][R4.64+0xa2], R8 ;  /* 0x0000a20804000986 */ /* 0x0001e4000c101524 */
[----:B0-----:R-:W-:-:S05]  /*29910*/  IMAD.U32 R8, RZ, RZ, UR8 ;  /* 0x00000008ff087e24 */ /* 0x001fca000f8e00ff */
[----:B------:R-:W-:-:S04]  /*29920*/  LEA R8, P0, R8, R4, 0x9 ;  /* 0x0000000408087211 */ /* 0x000fc800078048ff */
[----:B------:R-:W-:Y:S02]  /*29930*/  IADD3.X R9, R5, UR10, RZ, P0, !PT ;  /* 0x0000000a05097c10 */ /* 0x000fe400087fe4ff */
[----:B------:R-:W-:-:S13]  /*29940*/  ISETP.GT.AND P0, PT, R0, 0x8, P2 ;  /* 0x000000080000780c */ /* 0x000fda0001704270 */
        /* <DEDUP_REMOVED lines=139> */
[C---:B------:R-:W-:Y:S02]  /*2a200*/  ISETP.GT.AND P2, PT, R3.reuse, 0x88, PT ;  /* 0x000000880300780c */ /* 0x040fe40003f44270 */
[C---:B------:R-:W-:Y:S02]  /*2a210*/  ISETP.GT.AND P1, PT, R3.reuse, 0x89, PT ;  /* 0x000000890300780c */ /* 0x040fe40003f24270 */
[----:B------:R-:W-:Y:S02]  /*2a220*/  ISETP.GT.AND P0, PT, R0, RZ, P2 ;  /* 0x000000ff0000720c */ /* 0x000fe40001704270 */
[----:B------:R-:W-:-:S02]  /*2a230*/  ISETP.GT.AND P4, PT, R3, 0xa9, PT ;  /* 0x000000a90300780c */ /* 0x000fc40003f84270 */
[----:B------:R-:W-:Y:S01]  /*2a240*/  ISETP.GT.AND P3, PT, R3, 0xb1, PT ;  /* 0x000000b10300780c */ /* 0x000fe20003f64270 */
[----:B--2---:R-:W-:-:S05]  /*2a250*/  FMUL R12, R12, R2 ;  /* 0x000000020c0c7220 */ /* 0x004fca0000400000 */
[----:B------:R-:W-:-:S05]  /*2a260*/  F2FP.BF16.F32.PACK_AB R12, RZ, R12 ;  /* 0x0000000cff0c723e */ /* 0x000fca00000010ff */
[----:B------:R0:W-:Y:S01]  /*2a270*/  @P0 STG.E.U16 desc[UR36][R4.64+0x110], R12 ;  /* 0x0001100c04000986 */ /* 0x0001e2000c101524 */
[----:B------:R-:W-:Y:S01]  /*2a280*/  ISETP.GT.AND P0, PT, R0, RZ, P1 ;  /* 0x000000ff0000720c */ /* 0x000fe20000f04270 */
[----:B0-----:R-:W-:-:S05]  /*2a290*/  FMUL R12, R19, R2 ;  /* 0x00000002130c7220 */ /* 0x001fca0000400000 */
[----:B------:R-:W-:-:S07]  /*2a2a0*/  F2FP.BF16.F32.PACK_AB R12, RZ, R12 ;  /* 0x0000000cff0c723e */ /* 0x000fce00000010ff */
[----:B------:R0:W-:Y:S01]  /*2a2b0*/  @P0 STG.E.U16 desc[UR36][R4.64+0x112], R12 ;  /* 0x0001120c04000986 */ /* 0x0001e2000c101524 */
[----:B------:R-:W-:Y:S02]  /*2a2c0*/  ISETP.GT.AND P0, PT, R0, 0x8, P2 ;  /* 0x000000080000780c */ /* 0x000fe40001704270 */
[----:B------:R-:W-:Y:S01]  /*2a2d0*/  ISETP.GT.AND P2, PT, R3, 0x90, PT ;  /* 0x000000900300780c */ /* 0x000fe20003f44270 */
[----:B0-----:R-:W-:-:S05]  /*2a2e0*/  FMUL R12, R235, R2 ;  /* 0x00000002eb0c7220 */ /* 0x001fca0000400000 */
[----:B------:R-:W-:-:S05]  /*2a2f0*/  F2FP.BF16.F32.PACK_AB R12, RZ, R12 ;  /* 0x0000000cff0c723e */ /* 0x000fca00000010ff */
[----:B------:R0:W-:Y:S01]  /*2a300*/  @P0 STG.E.U16 desc[UR36][R6.64+0x110], R12 ;  /* 0x0001100c06000986 */ /* 0x0001e2000c101524 */
[----:B------:R-:W-:Y:S02]  /*2a310*/  ISETP.GT.AND P0, PT, R0, 0x8, P1 ;  /* 0x000000080000780c */ /* 0x000fe40000f04270 */
[----:B------:R-:W-:Y:S01]  /*2a320*/  ISETP.GT.AND P1, PT, R3, 0x91, PT ;  /* 0x000000910300780c */ /* 0x000fe20003f24270 */
[----:B0-----:R-:W-:-:S05]  /*2a330*/  FMUL R12, R234, R2 ;  /* 0x00000002ea0c7220 */ /* 0x001fca0000400000 */
[----:B------:R-:W-:-:S05]  /*2a340*/  F2FP.BF16.F32.PACK_AB R12, RZ, R12 ;  /* 0x0000000cff0c723e */ /* 0x000fca00000010ff */
[----:B------:R0:W-:Y:S01]  /*2a350*/  @P0 STG.E.U16 desc[UR36][R6.64+0x112], R12 ;  /* 0x0001120c06000986 */ /* 0x0001e2000c101524 */
[----:B------:R-:W-:Y:S01]  /*2a360*/  ISETP.GT.AND P0, PT, R0, RZ, P2 ;  /* 0x000000ff0000720c */ /* 0x000fe20001704270 */
[----:B0-----:R-:W-:-:S05]  /*2a370*/  FMUL R12, R233, R2 ;  /* 0x00000002e90c7220 */ /* 0x001fca0000400000 */
[----:B------:R-:W-:-:S07]  /*2a380*/  F2FP.BF16.F32.PACK_AB R12, RZ, R12 ;  /* 0x0000000cff0c723e */ /* 0x000fce00000010ff */
        /* <DEDUP_REMOVED lines=83> */
[----:B------:R-:W-:-:S04]  /*2a8c0*/  ISETP.GT.AND P0, PT, R3, 0xb8, PT ;  /* 0x000000b80300780c */ /* 0x000fc80003f04270 */
[----:B------:R-:W-:Y:S01]  /*2a8d0*/  ISETP.GT.AND P1, PT, R0, RZ, P0 ;  /* 0x000000ff0000720c */ /* 0x000fe20000724270 */
        /* <DEDUP_REMOVED lines=8> */
[----:B------:R-:W-:Y:S01]  /*2a960*/  ISETP.GT.AND P6, PT, R0, 0x8, P0 ;  /* 0x000000080000780c */ /* 0x000fe200007c4270 */
[----:B0-----:R-:W-:Y:S02]  /*2a970*/  FMUL R12, R14, R2 ;  /* 0x000000020e0c7220 */ /* 0x001fe40000400000 */
[----:B------:R-:W2:Y:S03]  /*2a980*/  LDL.LU R14, [R1+0x300] ;  /* 0x00030000010e7983 */ /* 0x000ea60000300800 */
[----:B------:R-:W-:-:S07]  /*2a990*/  F2FP.BF16.F32.PACK_AB R12, RZ, R12 ;  /* 0x0000000cff0c723e */ /* 0x000fce00000010ff */
[----:B------:R0:W-:Y:S02]  /*2a9a0*/  @P6 STG.E.U16 desc[UR36][R6.64+0x170], R12 ;  /* 0x0001700c06006986 */ /* 0x0001e4000c101524 */
[----:B0-----:R-:W-:Y:S02]  /*2a9b0*/  FMUL R12, R13, R2 ;  /* 0x000000020d0c7220 */ /* 0x001fe40000400000 */
[----:B------:R-:W3:Y:S04]  /*2a9c0*/  LDL.LU R13, [R1+0x304] ;  /* 0x00030400010d7983 */ /* 0x000ee80000300800 */
[----:B------:R-:W4:Y:S01]  /*2a9d0*/  LDL.LU R18, [R1+0x308] ;  /* 0x0003080001127983 */ /* 0x000f220000300800 */
[C---:B------:R-:W-:Y:S02]  /*2a9e0*/  ISETP.GT.AND P6, PT, R0.reuse, 0x8, P1 ;  /* 0x000000080000780c */ /* 0x040fe40000fc4270 */
[----:B------:R-:W-:Y:S01]  /*2a9f0*/  F2FP.BF16.F32.PACK_AB R12, RZ, R12 ;  /* 0x0000000cff0c723e */ /* 0x000fe200000010ff */
[----:B------:R-:W5:Y:S04]  /*2aa00*/  LDL.LU R19, [R1+0x424] ;  /* 0x0004240001137983 */ /* 0x000f680000300800 */
[----:B------:R-:W5:Y:S04]  /*2aa10*/  LDL.LU R235, [R1+0x428] ;  /* 0x0004280001eb7983 */ /* 0x000f680000300800 */
[----:B------:R-:W5:Y:S04]  /*2aa20*/  LDL.LU R234, [R1+0x42c] ;  /* 0x00042c0001ea7983 */ /* 0x000f680000300800 */
[----:B------:R2:W-:Y:S01]  /*2aa30*/  @P6 STG.E.U16 desc[UR36][R6.64+0x172], R12 ;  /* 0x0001720c06006986 */ /* 0x0005e2000c101524 */
[----:B------:R-:W-:-:S03]  /*2aa40*/  ISETP.GT.AND P6, PT, R0, 0x80, P5 ;  /* 0x000000800000780c */ /* 0x000fc60002fc4270 */
[----:B------:R-:W5:Y:S04]  /*2aa50*/  LDL.LU R233, [R1+0x430] ;  /* 0x0004300001e97983 */ /* 0x000f680000300800 */
        /* <DEDUP_REMOVED lines=18> */
[----:B------:R-:W5:Y:S01]  /*2ab80*/  LDL.LU R20, [R1+0x47c] ;  /* 0x00047c0001147983 */ /* 0x000f620000300800 */
[----:B--2---:R-:W-:-:S05]  /*2ab90*/  FMUL R12, R14, R2 ;  /* 0x000000020e0c7220 */ /* 0x004fca0000400000 */
[----:B------:R-:W-:-:S05]  /*2aba0*/  F2FP.BF16.F32.PACK_AB R12, RZ, R12 ;  /* 0x0000000cff0c723e */ /* 0x000fca00000010ff */
[----:B------:R3:W-:Y:S01]  /*2abb0*/  @P6 STG.E.U16 desc[UR36][R10.64], R12 ;  /* 0x0000000c0a006986 */ /* 0x0007e2000c101524 */
[----:B------:R-:W-:-:S04]  /*2abc0*/  ISETP.GT.AND P6, PT, R3, 0x1, PT ;  /* 0x000000010300780c */ /* 0x000fc80003fc4270 */
[----:B------:R-:W-:Y:S01]  /*2abd0*/  ISETP.GT.AND P6, PT, R0, 0x80, P6 ;  /* 0x000000800000780c */ /* 0x000fe200037c4270 */
[----:B---3--:R-:W-:-:S05]  /*2abe0*/  FMUL R12, R13, R2 ;  /* 0x000000020d0c7220 */ /* 0x008fca0000400000 */
[----:B------:R-:W-:-:S07]  /*2abf0*/  F2FP.BF16.F32.PACK_AB R12, RZ, R12 ;  /* 0x0000000cff0c723e */ /* 0x000fce00000010ff */
[----:B------:R0:W-:Y:S01]  /*2ac00*/  @P6 STG.E.U16 desc[UR36][R10.64+0x2], R12 ;  /* 0x0000020c0a006986 */ /* 0x0001e2000c101524 */
[----:B------:R-:W-:-:S04]  /*2ac10*/  IADD3 R14, P6, R10, UR5, RZ ;  /* 0x000000050a0e7c10 */ /* 0x000fc8000ffde0ff */
[----:B------:R-:W-:Y:S02]  /*2ac20*/  IADD3.X R15, R11, UR4, RZ, P6, !PT ;  /* 0x000000040b0f7c10 */ /* 0x000fe4000b7fe4ff */
[----:B0-----:R-:W-:-:S04]  /*2ac30*/  IADD3 R12, P6, R8, UR5, RZ ;  /* 0x00000005080c7c10 */ /* 0x001fc8000ffde0ff */
[----:B------:R-:W-:Y:S02]  /*2ac40*/  IADD3.X R13, R9, UR4, RZ, P6, !PT ;  /* 0x00000004090d7c10 */ /* 0x000fe4000b7fe4ff */
[----:B------:R-:W-:Y:S01]  /*2ac50*/  ISETP.GT.AND P6, PT, R0, 0x88, P5 ;  /* 0x000000880000780c */ /* 0x000fe20002fc4270 */
[----:B----4-:R-:W-:-:S05]  /*2ac60*/  FMUL R18, R18, R2 ;  /* 0x0000000212127220 */ /* 0x010fca0000400000 */
[----:B------:R-:W-:-:S07]  /*2ac70*/  F2FP.BF16.F32.PACK_AB R18, RZ, R18 ;  /* 0x00000012ff12723e */ /* 0x000fce00000010ff */
[----:B------:R0:W-:Y:S04]  /*2ac80*/  @P6 STG.E.U16 desc[UR36][R14.64], R18 ;  /* 0x000000120e006986 */ /* 0x0001e8000c101524 */
[----:B0-----:R-:W2:Y:S01]  /*2ac90*/  LDL.LU R18, [R1+0x30c] ;  /* 0x00030c0001127983 */ /* 0x001ea20000300800 */
[----:B------:R-:W-:-:S04]  /*2aca0*/  ISETP.GT.AND P6, PT, R3, 0x1, PT ;  /* 0x000000010300780c */ /* 0x000fc80003fc4270 */
[----:B------:R-:W-:Y:S01]  /*2acb0*/  ISETP.GT.AND P6, PT, R0, 0x88, P6 ;  /* 0x000000880000780c */ /* 0x000fe200037c4270 */
[----:B--2---:R-:W-:-:S05]  /*2acc0*/  FMUL R18, R18, R2 ;  /* 0x0000000212127220 */ /* 0x004fca0000400000 */
        /* <DEDUP_REMOVED lines=415> */
[----:B------:R5:W-:Y:S01]  /*2c6c0*/  @P6 STG.E.U16 desc[UR36][R10.64+0x120], R18 ;  /* 0x000120120a006986 */ /* 0x000be2000c101524 */
[----:B------:R-:W-:-:S04]  /*2c6d0*/  ISETP.GT.AND P6, PT, R3, 0x91, PT ;  /* 0x000000910300780c */ /* 0x000fc80003fc4270 */
[----:B------:R-:W-:Y:S01]  /*2c6e0*/  ISETP.GT.AND P6, PT, R0, 0x80, P6 ;  /* 0x000000800000780c */ /* 0x000fe200037c4270 */
[----:B-----5:R-:W-:Y:S02]  /*2c6f0*/  FMUL R18, R19, R2 ;  /* 0x0000000213127220 */ /* 0x020fe40000400000 */
[----:B------:R-:W2:Y:S03]  /*2c700*/  LDL.LU R19, [R1+0x2a4] ;  /* 0x0002a40001137983 */ /* 0x000ea60000300800 */
[----:B------:R-:W-:-:S07]  /*2c710*/  F2FP.BF16.F32.PACK_AB R18, RZ, R18 ;  /* 0x00000012ff12723e */ /* 0x000fce00000010ff */
[----:B------:R0:W-:Y:S01]  /*2c720*/  @P6 STG.E.U16 desc[UR36][R10.64+0x122], R18 ;  /* 0x000122120a006986 */ /* 0x0001e2000c101524 */
[----:B------:R-:W-:-:S04]  /*2c730*/  ISETP.GT.AND P6, PT, R3, 0x90, PT ;  /* 0x000000900300780c */ /* 0x000fc80003fc4270 */
[----:B------:R-:W-:Y:S01]  /*2c740*/  ISETP.GT.AND P6, PT, R0, 0x88, P6 ;  /* 0x000000880000780c */ /* 0x000fe200037c4270 */
[----:B0-----:R-:W-:Y:S02]  /*2c750*/  FMUL R18, R235, R2 ;  /* 0x00000002eb127220 */ /* 0x001fe40000400000 */
[----:B------:R-:W3:Y:S03]  /*2c760*/  LDL.LU R235, [R1+0x2a8] ;  /* 0x0002a80001eb7983 */ /* 0x000ee60000300800 */
[----:B------:R-:W-:-:S07]  /*2c770*/  F2FP.BF16.F32.PACK_AB R18, RZ, R18 ;  /* 0x00000012ff12723e */ /* 0x000fce00000010ff */
[----:B------:R0:W-:Y:S01]  /*2c780*/  @P6 STG.E.U16 desc[UR36][R14.64+0x120], R18 ;  /* 0x000120120e006986 */ /* 0x0001e2000c101524 */
[----:B------:R-:W-:-:S04]  /*2c790*/  ISETP.GT.AND P6, PT, R3, 0x91, PT ;  /* 0x000000910300780c */ /* 0x000fc80003fc4270 */
[----:B------:R-:W-:Y:S01]  /*2c7a0*/  ISETP.GT.AND P6, PT, R0, 0x88, P6 ;  /* 0x000000880000780c */ /* 0x000fe200037c4270 */
[----:B0-----:R-:W-:Y:S02]  /*2c7b0*/  FMUL R18, R234, R2 ;  /* 0x00000002ea127220 */ /* 0x001fe40000400000 */
[----:B------:R-:W4:Y:S03]  /*2c7c0*/  LDL.LU R234, [R1+0x2ac] ;  /* 0x0002ac0001ea7983 */ /* 0x000f260000300800 */
[----:B------:R-:W-:-:S07]  /*2c7d0*/  F2FP.BF16.F32.PACK_AB R18, RZ, R18 ;  /* 0x00000012ff12723e */ /* 0x000fce00000010ff */
[----:B------:R0:W-:Y:S01]  /*2c7e0*/  @P6 STG.E.U16 desc[UR36][R14.64+0x122], R18 ;  /* 0x000122120e006986 */ /* 0x0001e2000c101524 */
[----:B------:R-:W-:-:S04]  /*2c7f0*/  ISETP.GT.AND P6, PT, R3, 0x98, PT ;  /* 0x000000980300780c */ /* 0x000fc80003fc4270 */
[----:B------:R-:W-:Y:S01]  /*2c800*/  ISETP.GT.AND P6, PT, R0, 0x80, P6 ;  /* 0x000000800000780c */ /* 0x000fe200037c4270 */
[----:B0-----:R-:W-:Y:S02]  /*2c810*/  FMUL R18, R233, R2 ;  /* 0x00000002e9127220 */ /* 0x001fe40000400000 */
[----:B------:R-:W5:Y:S03]  /*2c820*/  LDL.LU R233, [R1+0x2b0] ;  /* 0x0002b00001e97983 */ /* 0x000f660000300800 */
        /* <DEDUP_REMOVED lines=63> */
[----:B------:R-:W4:Y:S03]  /*2cc20*/  LDL.LU R222, [R1+0x2dc] ;  /* 0x0002dc0001de7983 */ /* 0x000f260000300800 */
[----:B------:R-:W-:-:S07]  /*2cc30*/  F2FP.BF16.F32.PACK_AB R18, RZ, R18 ;  /* 0x00000012ff12723e */ /* 0x000fce00000010ff */
[----:B------:R0:W-:Y:S01]  /*2cc40*/  @P6 STG.E.U16 desc[UR36][R14.64+0x152], R18 ;  /* 0x000152120e006986 */ /* 0x0001e2000c101524 */
        /* <DEDUP_REMOVED lines=16> */
[----:B0-----:R-:W-:-:S05]  /*2cd50*/  FMUL R18, R216, R2 ;  /* 0x00000002d8127220 */ /* 0x001fca0000400000 */
[----:B------:R-:W-:-:S07]  /*2cd60*/  F2FP.BF16.F32.PACK_AB R18, RZ, R18 ;  /* 0x00000012ff12723e */ /* 0x000fce00000010ff */
[----:B------:R0:W-:Y:S01]  /*2cd70*/  @P6 STG.E.U16 desc[UR36][R14.64+0x162], R18 ;  /* 0x000162120e006986 */ /* 0x0001e2000c101524 */
[----:B------:R-:W-:Y:S01]  /*2cd80*/  ISETP.GT.AND P6, PT, R0, 0x80, P0 ;  /* 0x000000800000780c */ /* 0x000fe200007c4270 */
[----:B0-----:R-:W-:Y:S02]  /*2cd90*/  FMUL R18, R23, R2 ;  /* 0x0000000217127220 */ /* 0x001fe40000400000 */
[----:B------:R-:W2:Y:S03]  /*2cda0*/  LDL.LU R23, [R1+0x2ec] ;  /* 0x0002ec0001177983 */ /* 0x000ea60000300800 */
[----:B------:R-:W-:-:S07]  /*2cdb0*/  F2FP.BF16.F32.PACK_AB R18, RZ, R18 ;  /* 0x00000012ff12723e */ /* 0x000fce00000010ff */
[----:B------:R0:W-:Y:S01]  /*2cdc0*/  @P6 STG.E.U16 desc[UR36][R10.64+0x170], R18 ;  /* 0x000170120a006986 */ /* 0x0001e2000c101524 */
[----:B------:R-:W-:Y:S01]  /*2cdd0*/  ISETP.GT.AND P6, PT, R0, 0x80, P1 ;  /* 0x000000800000780c */ /* 0x000fe20000fc4270 */
[----:B0-----:R-:W-:Y:S02]  /*2cde0*/  FMUL R18, R22, R2 ;  /* 0x0000000216127220 */ /* 0x001fe40000400000 */
[----:B------:R-:W3:Y:S03]  /*2cdf0*/  LDL.LU R22, [R1+0x2f0] ;  /* 0x0002f00001167983 */ /* 0x000ee60000300800 */
        /* <DEDUP_REMOVED lines=10> */
[----:B------:R-:W-:Y:S01]  /*2cea0*/  F2FP.BF16.F32.PACK_AB R18, RZ, R18 ;  /* 0x00000012ff12723e */ /* 0x000fe200000010ff */
[----:B------:R-:W5:Y:S06]  /*2ceb0*/  LDL.LU R216, [R1+0x2fc] ;  /* 0x0002fc0001d87983 */ /* 0x000f6c0000300800 */
[----:B------:R0:W-:Y:S04]  /*2cec0*/  @P6 STG.E.U16 desc[UR36][R14.64+0x172], R18 ;  /* 0x000172120e006986 */ /* 0x0001e8000c101524 */
[----:B0-----:R-:W2:Y:S01]  /*2ced0*/  LDL.LU R14, [R1+0x180] ;  /* 0x00018000010e7983 */ /* 0x001ea20000300800 */
[----:B------:R-:W-:-:S03]  /*2cee0*/  ISETP.GT.AND P6, PT, R0, 0x100, P5 ;  /* 0x000001000000780c */ /* 0x000fc60002fc4270 */
[----:B------:R-:W5:Y:S01]  /*2cef0*/  LDL.LU R18, [R1+0x2a0] ;  /* 0x0002a00001127983 */ /* 0x000f620000300800 */
[----:B--2---:R-:W-:-:S05]  /*2cf00*/  FMUL R14, R14, R2 ;  /* 0x000000020e0e7220 */ /* 0x004fca0000400000 */
[----:B------:R-:W-:-:S05]  /*2cf10*/  F2FP.BF16.F32.PACK_AB R14, RZ, R14 ;  /* 0x0000000eff0e723e */ /* 0x000fca00000010ff */
        /* <DEDUP_REMOVED lines=405> */
[----:B------:R-:W-:Y:S02]  /*2e870*/  ISETP.GT.AND P5, PT, R0, 0x108, P6 ;  /* 0x000001080000780c */ /* 0x000fe400037a4270 */
[----:B------:R-:W-:Y:S01]  /*2e880*/  ISETP.GT.AND P6, PT, R3, 0x90, PT ;  /* 0x000000900300780c */ /* 0x000fe20003fc4270 */
[-C--:B------:R-:W-:Y:S01]  /*2e890*/  FMUL R23, R23, R2.reuse ;  /* 0x0000000217177220 */ /* 0x080fe20000400000 */
[-C--:B---3--:R-:W-:Y:S01]  /*2e8a0*/  FMUL R22, R22, R2.reuse ;  /* 0x0000000216167220 */ /* 0x088fe20000400000 */
[-C--:B----4-:R-:W-:Y:S01]  /*2e8b0*/  FMUL R21, R21, R2.reuse ;  /* 0x0000000215157220 */ /* 0x090fe20000400000 */
[-C--:B-----5:R-:W-:Y:S01]  /*2e8c0*/  FMUL R20, R20, R2.reuse ;  /* 0x0000000214147220 */ /* 0x0a0fe20000400000 */
[----:B--2---:R-:W-:-:S05]  /*2e8d0*/  FMUL R14, R14, R2 ;  /* 0x000000020e0e7220 */ /* 0x004fca0000400000 */
[----:B------:R-:W-:-:S05]  /*2e8e0*/  F2FP.BF16.F32.PACK_AB R14, RZ, R14 ;  /* 0x0000000eff0e723e */ /* 0x000fca00000010ff */
[----:B------:R0:W-:Y:S01]  /*2e8f0*/  @P5 STG.E.U16 desc[UR36][R12.64+0x112], R14 ;  /* 0x0001120e0c005986 */ /* 0x0001e2000c101524 */
[----:B------:R-:W-:Y:S02]  /*2e900*/  ISETP.GT.AND P5, PT, R0, 0x100, P6 ;  /* 0x000001000000780c */ /* 0x000fe400037a4270 */
[----:B------:R-:W-:Y:S01]  /*2e910*/  ISETP.GT.AND P6, PT, R3, 0x91, PT ;  /* 0x000000910300780c */ /* 0x000fe20003fc4270 */
[----:B0-----:R-:W-:-:S05]  /*2e920*/  FMUL R14, R18, R2 ;  /* 0x00000002120e7220 */ /* 0x001fca0000400000 */
[----:B------:R-:W-:-:S05]  /*2e930*/  F2FP.BF16.F32.PACK_AB R14, RZ, R14 ;  /* 0x0000000eff0e723e */ /* 0x000fca00000010ff */
[----:B------:R0:W-:Y:S01]  /*2e940*/  @P5 STG.E.U16 desc[UR36][R8.64+0x120], R14 ;  /* 0x0001200e08005986 */ /* 0x0001e2000c101524 */
[----:B------:R-:W-:Y:S01]  /*2e950*/  ISETP.GT.AND P5, PT, R0, 0x100, P6 ;  /* 0x000001000000780c */ /* 0x000fe200037a4270 */
[----:B0-----:R-:W-:-:S05]  /*2e960*/  FMUL R14, R19, R2 ;  /* 0x00000002130e7220 */ /* 0x001fca0000400000 */
[----:B------:R-:W-:-:S07]  /*2e970*/  F2FP.BF16.F32.PACK_AB R14, RZ, R14 ;  /* 0x0000000eff0e723e */ /* 0x000fce00000010ff */
[----:B------:R0:W-:Y:S01]  /*2e980*/  @P5 STG.E.U16 desc[UR36][R8.64+0x122], R14 ;  /* 0x0001220e08005986 */ /* 0x0001e2000c101524 */
[----:B------:R-:W-:-:S04]  /*2e990*/  ISETP.GT.AND P5, PT, R3, 0x90, PT ;  /* 0x000000900300780c */ /* 0x000fc80003fa4270 */
[----:B------:R-:W-:Y:S01]  /*2e9a0*/  ISETP.GT.AND P5, PT, R0, 0x108, P5 ;  /* 0x000001080000780c */ /* 0x000fe20002fa4270 */
[-C--:B0-----:R-:W-:Y:S01]  /*2e9b0*/  FMUL R14, R235, R2.reuse ;  /* 0x00000002eb0e7220 */ /* 0x081fe20000400000 */
[----:B------:R-:W-:Y:S01]  /*2e9c0*/  FMUL R18, R222, R2 ;  /* 0x00000002de127220 */ /* 0x000fe20000400000 */
[----:B------:R-:W2:Y:S03]  /*2e9d0*/  LDL.LU R235, [R1+0x13c] ;  /* 0x00013c0001eb7983 */ /* 0x000ea60000300800 */
[----:B------:R-:W-:-:S07]  /*2e9e0*/  F2FP.BF16.F32.PACK_AB R14, RZ, R14 ;  /* 0x0000000eff0e723e */ /* 0x000fce00000010ff */
[----:B------:R0:W-:Y:S01]  /*2e9f0*/  @P5 STG.E.U16 desc[UR36][R12.64+0x120], R14 ;  /* 0x0001200e0c005986 */ /* 0x0001e2000c101524 */
[----:B------:R-:W-:Y:S02]  /*2ea00*/  ISETP.GT.AND P5, PT, R0, 0x108, P6 ;  /* 0x000001080000780c */ /* 0x000fe400037a4270 */
[----:B------:R-:W-:Y:S01]  /*2ea10*/  ISETP.GT.AND P6, PT, R3, 0x98, PT ;  /* 0x000000980300780c */ /* 0x000fe20003fc4270 */
[----:B0-----:R-:W-:Y:S01]  /*2ea20*/  FMUL R14, R234, R2 ;  /* 0x00000002ea0e7220 */ /* 0x001fe20000400000 */
[----:B------:R-:W-:Y:S01]  /*2ea30*/  F2FP.BF16.F32.PACK_AB R18, RZ, R18 ;  /* 0x00000012ff12723e */ /* 0x000fe200000010ff */
[----:B------:R-:W3:Y:S03]  /*2ea40*/  LDL.LU R234, [R1+0x140] ;  /* 0x0001400001ea7983 */ /* 0x000ee60000300800 */
[----:B------:R-:W-:-:S05]  /*2ea50*/  F2FP.BF16.F32.PACK_AB R14, RZ, R14 ;  /* 0x0000000eff0e723e */ /* 0x000fca00000010ff */
[----:B------:R0:W-:Y:S01]  /*2ea60*/  @P5 STG.E.U16 desc[UR36][R12.64+0x122], R14 ;  /* 0x0001220e0c005986 */ /* 0x0001e2000c101524 */
[----:B------:R-:W-:Y:S02]  /*2ea70*/  ISETP.GT.AND P5, PT, R0, 0x100, P6 ;  /* 0x000001000000780c */ /* 0x000fe400037a4270 */
[----:B------:R-:W-:Y:S01]  /*2ea80*/  ISETP.GT.AND P6, PT, R3, 0x99, PT ;  /* 0x000000990300780c */ /* 0x000fe20003fc4270 */
[-C--:B0-----:R-:W-:Y:S01]  /*2ea90*/  FMUL R14, R233, R2.reuse ;  /* 0x00000002e90e7220 */ /* 0x081fe20000400000 */
[----:B------:R-:W-:Y:S01]  /*2eaa0*/  PRMT R217, R18, 0x7610, R217 ;  /* 0x0000761012d97816 */ /* 0x000fe200000000d9 */
[----:B------:R-:W-:Y:S01]  /*2eab0*/  FMUL R19, R219, R2 ;  /* 0x00000002db137220 */ /* 0x000fe20000400000 */
[----:B------:R-:W4:Y:S02]  /*2eac0*/  LDL.LU R233, [R1+0x144] ;  /* 0x0001440001e97983 */ /* 0x000f240000300800 */
[----:B------:R-:W-:-:S05]  /*2ead0*/  F2FP.BF16.F32.PACK_AB R14, RZ, R14 ;  /* 0x0000000eff0e723e */ /* 0x000fca00000010ff */
        /* <DEDUP_REMOVED lines=12> */
[----:B------:R-:W-:Y:S02]  /*2eba0*/  ISETP.GT.AND P5, PT, R0, 0x108, P6 ;  /* 0x000001080000780c */ /* 0x000fe400037a4270 */
[----:B------:R-:W-:Y:S01]  /*2ebb0*/  ISETP.GT.AND P6, PT, R3, 0xa0, PT ;  /* 0x000000a00300780c */ /* 0x000fe20003fc4270 */
[----:B0-----:R-:W-:Y:S02]  /*2ebc0*/  FMUL R14, R230, R2 ;  /* 0x00000002e60e7220 */ /* 0x001fe40000400000 */
[----:B------:R-:W5:Y:S03]  /*2ebd0*/  LDL.LU R230, [R1+0x150] ;  /* 0x0001500001e67983 */ /* 0x000f660000300800 */
[----:B------:R-:W-:-:S05]  /*2ebe0*/  F2FP.BF16.F32.PACK_AB R14, RZ, R14 ;  /* 0x0000000eff0e723e */ /* 0x000fca00000010ff */
[----:B------:R0:W-:Y:S01]  /*2ebf0*/  @P5 STG.E.U16 desc[UR36][R12.64+0x132], R14 ;  /* 0x0001320e0c005986 */ /* 0x0001e2000c101524 */
[----:B------:R-:W-:Y:S02]  /*2ec00*/  ISETP.GT.AND P5, PT, R0, 0x100, P6 ;  /* 0x000001000000780c */ /* 0x000fe400037a4270 */
[----:B------:R-:W-:Y:S01]  /*2ec10*/  ISETP.GT.AND P6, PT, R3, 0xa1, PT ;  /* 0x000000a10300780c */ /* 0x000fe20003fc4270 */
[----:B0-----:R-:W-:Y:S02]  /*2ec20*/  FMUL R14, R229, R2 ;  /* 0x00000002e50e7220 */ /* 0x001fe40000400000 */
[----:B------:R-:W5:Y:S03]  /*2ec30*/  LDL.LU R229, [R1+0x154] ;  /* 0x0001540001e57983 */ /* 0x000f660000300800 */
        /* <DEDUP_REMOVED lines=14> */
[----:B0-----:R-:W-:Y:S01]  /*2ed20*/  FMUL R14, R226, R2 ;  /* 0x00000002e20e7220 */ /* 0x001fe20000400000 */
[----:B------:R-:W-:Y:S01]  /*2ed30*/  ISETP.GT.AND P6, PT, R3, 0xa8, PT ;  /* 0x000000a80300780c */ /* 0x000fe20003fc4270 */
[----:B------:R-:W5:Y:S03]  /*2ed40*/  LDL.LU R226, [R1+0x160] ;  /* 0x0001600001e27983 */ /* 0x000f660000300800 */
[----:B------:R-:W-:-:S04]  /*2ed50*/  F2FP.BF16.F32.PACK_AB R14, RZ, R14 ;  /* 0x0000000eff0e723e */ /* 0x000fc800000010ff */
[----:B------:R-:W-:Y:S01]  /*2ed60*/  PRMT R15, R14, 0x7610, R15 ;  /* 0x000076100e0f7816 */ /* 0x000fe2000000000f */
[----:B------:R-:W-:Y:S02]  /*2ed70*/  FMUL R14, R225, R2 ;  /* 0x00000002e10e7220 */ /* 0x000fe40000400000 */
[----:B------:R-:W5:Y:S04]  /*2ed80*/  LDL.LU R225, [R1+0x164] ;  /* 0x0001640001e17983 */ /* 0x000f680000300800 */
[----:B------:R0:W-:Y:S01]  /*2ed90*/  @P5 STG.E.U16 desc[UR36][R12.64+0x142], R15 ;  /* 0x0001420f0c005986 */ /* 0x0001e2000c101524 */
[----:B------:R-:W-:Y:S02]  /*2eda0*/  ISETP.GT.AND P5, PT, R0, 0x100, P6 ;  /* 0x000001000000780c */ /* 0x000fe400037a4270 */
[----:B------:R-:W-:-:S02]  /*2edb0*/  F2FP.BF16.F32.PACK_AB R14, RZ, R14 ;  /* 0x0000000eff0e723e */ /* 0x000fc400000010ff */
[----:B------:R-:W-:-:S09]  /*2edc0*/  ISETP.GT.AND P6, PT, R0, 0x108, P6 ;  /* 0x000001080000780c */ /* 0x000fd200037c4270 */
[----:B------:R1:W-:Y:S01]  /*2edd0*/  @P5 STG.E.U16 desc[UR36][R8.64+0x150], R14 ;  /* 0x0001500e08005986 */ /* 0x0003e2000c101524 */
[----:B------:R-:W-:Y:S01]  /*2ede0*/  ISETP.GT.AND P5, PT, R0, 0x100, P4 ;  /* 0x000001000000780c */ /* 0x000fe200027a4270 */
[-C--:B0-----:R-:W-:Y:S01]  /*2edf0*/  FMUL R15, R224, R2.reuse ;  /* 0x00000002e00f7220 */ /* 0x081fe20000400000 */
[----:B-1----:R-:W-:-:S04]  /*2ee00*/  FMUL R14, R223, R2 ;  /* 0x00000002df0e7220 */ /* 0x002fc80000400000 */
[----:B------:R-:W-:Y:S01]  /*2ee10*/  F2FP.BF16.F32.PACK_AB R15, RZ, R15 ;  /* 0x0000000fff0f723e */ /* 0x000fe200000010ff */
[----:B------:R-:W5:Y:S01]  /*2ee20*/  LDL.LU R224, [R1+0x168] ;  /* 0x0001680001e07983 */ /* 0x000f620000300800 */
[----:B------:R-:W-:-:S05]  /*2ee30*/  F2FP.BF16.F32.PACK_AB R14, RZ, R14 ;  /* 0x0000000eff0e723e */ /* 0x000fca00000010ff */
[----:B------:R0:W-:Y:S01]  /*2ee40*/  @P5 STG.E.U16 desc[UR36][R8.64+0x152], R15 ;  /* 0x0001520f08005986 */ /* 0x0001e2000c101524 */
[----:B------:R-:W-:-:S03]  /*2ee50*/  ISETP.GT.AND P4, PT, R0, 0x108, P4 ;  /* 0x000001080000780c */ /* 0x000fc60002784270 */
[----:B------:R1:W-:Y:S01]  /*2ee60*/  @P6 STG.E.U16 desc[UR36][R12.64+0x150], R14 ;  /* 0x0001500e0c006986 */ /* 0x0003e2000c101524 */
[C---:B------:R-:W-:Y:S02]  /*2ee70*/  ISETP.GT.AND P5, PT, R0.reuse, 0x100, P3 ;  /* 0x000001000000780c */ /* 0x040fe40001fa4270 */
[----:B------:R-:W-:Y:S01]  /*2ee80*/  ISETP.GT.AND P6, PT, R0, 0x100, P2 ;  /* 0x000001000000780c */ /* 0x000fe200017c4270 */
[----:B------:R-:W5:Y:S01]  /*2ee90*/  LDL.LU R223, [R1+0x16c] ;  /* 0x00016c0001df7983 */ /* 0x000f620000300800 */
[-C--:B0-----:R-:W-:Y:S01]  /*2eea0*/  FMUL R15, R221, R2.reuse ;  /* 0x00000002dd0f7220 */ /* 0x081fe20000400000 */
[----:B-1----:R-:W-:-:S04]  /*2eeb0*/  FMUL R14, R220, R2 ;  /* 0x00000002dc0e7220 */ /* 0x002fc80000400000 */
[----:B------:R-:W-:Y:S01]  /*2eec0*/  F2FP.BF16.F32.PACK_AB R15, RZ, R15 ;  /* 0x0000000fff0f723e */ /* 0x000fe200000010ff */
[----:B------:R-:W-:Y:S01]  /*2eed0*/  @P4 STG.E.U16 desc[UR36][R12.64+0x152], R217 ;  /* 0x000152d90c004986 */ /* 0x000fe2000c101524 */
[----:B------:R-:W-:Y:S02]  /*2eee0*/  ISETP.GT.AND P2, PT, R0, 0x108, P2 ;  /* 0x000001080000780c */ /* 0x000fe40001744270 */
[----:B------:R-:W-:Y:S01]  /*2eef0*/  F2FP.BF16.F32.PACK_AB R14, RZ, R14 ;  /* 0x0000000eff0e723e */ /* 0x000fe200000010ff */
[----:B------:R-:W5:Y:S01]  /*2ef00*/  LDL.LU R222, [R1+0x170] ;  /* 0x0001700001de7983 */ /* 0x000f620000300800 */
[----:B------:R-:W-:Y:S02]  /*2ef10*/  PRMT R18, R15, 0x7610, R18 ;  /* 0x000076100f127816 */ /* 0x000fe40000000012 */
[----:B------:R-:W-:Y:S01]  /*2ef20*/  PRMT R15, R14, 0x7610, R15 ;  /* 0x000076100e0f7816 */ /* 0x000fe2000000000f */
[----:B------:R-:W5:Y:S01]  /*2ef30*/  LDL.LU R221, [R1+0x174] ;  /* 0x0001740001dd7983 */ /* 0x000f620000300800 */
[----:B------:R-:W-:-:S02]  /*2ef40*/  F2FP.BF16.F32.PACK_AB R14, RZ, R19 ;  /* 0x00000013ff0e723e */ /* 0x000fc400000010ff */
[C---:B------:R-:W-:Y:S01]  /*2ef50*/  ISETP.GT.AND P3, PT, R0.reuse, 0x108, P3 ;  /* 0x000001080000780c */ /* 0x040fe20001f64270 */
[----:B------:R0:W-:Y:S01]  /*2ef60*/  @P5 STG.E.U16 desc[UR36][R8.64+0x162], R15 ;  /* 0x0001620f08005986 */ /* 0x0001e2000c101524 */
[C---:B------:R-:W-:Y:S02]  /*2ef70*/  ISETP.GT.AND P4, PT, R0.reuse, 0x100, P0 ;  /* 0x000001000000780c */ /* 0x040fe40000784270 */
[----:B------:R-:W-:Y:S01]  /*2ef80*/  ISETP.GT.AND P5, PT, R0, 0x100, P1 ;  /* 0x000001000000780c */ /* 0x000fe20000fa4270 */
[----:B------:R1:W-:Y:S04]  /*2ef90*/  @P6 STG.E.U16 desc[UR36][R8.64+0x160], R18 ;  /* 0x0001601208006986 */ /* 0x0003e8000c101524 */
[----:B------:R1:W-:Y:S01]  /*2efa0*/  @P2 STG.E.U16 desc[UR36][R12.64+0x160], R14 ;  /* 0x0001600e0c002986 */ /* 0x0003e2000c101524 */
[----:B0-----:R-:W-:-:S03]  /*2efb0*/  F2FP.BF16.F32.PACK_AB R15, RZ, R22 ;  /* 0x00000016ff0f723e */ /* 0x001fc600000010ff */
[----:B------:R-:W5:Y:S01]  /*2efc0*/  LDL.LU R220, [R1+0x178] ;  /* 0x0001780001dc7983 */ /* 0x000f620000300800 */
[----:B-1----:R-:W-:-:S03]  /*2efd0*/  F2FP.BF16.F32.PACK_AB R18, RZ, R23 ;  /* 0x00000017ff12723e */ /* 0x002fc600000010ff */
[----:B------:R-:W5:Y:S01]  /*2efe0*/  LDL.LU R219, [R1+0x17c] ;  /* 0x00017c0001db7983 */ /* 0x000f620000300800 */
[----:B------:R-:W-:-:S03]  /*2eff0*/  F2FP.BF16.F32.PACK_AB R14, RZ, R21 ;  /* 0x00000015ff0e723e */ /* 0x000fc600000010ff */
[----:B------:R-:W2:Y:S01]  /*2f000*/  LDL.LU R217, [R1+0x138] ;  /* 0x0001380001d97983 */ /* 0x000ea20000300800 */
[----:B------:R-:W-:Y:S02]  /*2f010*/  PRMT R19, R18, 0x7610, R19 ;  /* 0x0000761012137816 */ /* 0x000fe40000000013 */
[----:B------:R-:W-:Y:S01]  /*2f020*/  PRMT R18, R15, 0x7610, R18 ;  /* 0x000076100f127816 */ /* 0x000fe20000000012 */
[----:B------:R-:W3:Y:S01]  /*2f030*/  LDL.LU R23, [R1+0x134] ;  /* 0x0001340001177983 */ /* 0x000ee20000300800 */
[----:B------:R-:W-:Y:S02]  /*2f040*/  PRMT R15, R14, 0x7610, R15 ;  /* 0x000076100e0f7816 */ /* 0x000fe4000000000f */
[----:B------:R-:W-:Y:S01]  /*2f050*/  F2FP.BF16.F32.PACK_AB R14, RZ, R20 ;  /* 0x00000014ff0e723e */ /* 0x000fe200000010ff */
[----:B------:R-:W4:Y:S04]  /*2f060*/  LDL.LU R22, [R1+0x130] ;  /* 0x0001300001167983 */ /* 0x000f280000300800 */
[----:B------:R-:W5:Y:S04]  /*2f070*/  LDL.LU R21, [R1+0x12c] ;  /* 0x00012c0001157983 */ /* 0x000f680000300800 */
[----:B------:R-:W2:Y:S04]  /*2f080*/  LDL.LU R20, [R1+0x128] ;  /* 0x0001280001147983 */ /* 0x000ea80000300800 */
[----:B------:R0:W-:Y:S04]  /*2f090*/  @P3 STG.E.U16 desc[UR36][R12.64+0x162], R19 ;  /* 0x000162130c003986 */ /* 0x0001e8000c101524 */
[----:B------:R1:W-:Y:S04]  /*2f0a0*/  @P4 STG.E.U16 desc[UR36][R8.64+0x170], R18 ;  /* 0x0001701208004986 */ /* 0x0003e8000c101524 */
[----:B------:R1:W-:Y:S04]  /*2f0b0*/  @P5 STG.E.U16 desc[UR36][R8.64+0x172], R15 ;  /* 0x0001720f08005986 */ /* 0x0003e8000c101524 */
[----:B0-----:R-:W3:Y:S04]  /*2f0c0*/  LDL.LU R19, [R1+0x8] ;  /* 0x0000080001137983 */ /* 0x001ee80000300800 */
[----:B-1----:R-:W4:Y:S01]  /*2f0d0*/  LDL.LU R18, [R1+0x4] ;  /* 0x0000040001127983 */ /* 0x002f220000300800 */
[----:B------:R-:W-:-:S03]  /*2f0e0*/  PRMT R15, R14, 0x7610, R15 ;  /* 0x000076100e0f7816 */ /* 0x000fc6000000000f */
[----:B------:R-:W5:Y:S01]  /*2f0f0*/  LDL.LU R14, [R1] ;  /* 0x00000000010e7983 */ /* 0x000f620000300800 */
[C---:B------:R-:W-:Y:S02]  /*2f100*/  ISETP.GT.AND P0, PT, R0.reuse, 0x108, P0 ;  /* 0x000001080000780c */ /* 0x040fe40000704270 */
[----:B------:R-:W-:Y:S02]  /*2f110*/  ISETP.GT.AND P1, PT, R0, 0x108, P1 ;  /* 0x000001080000780c */ /* 0x000fe40000f24270 */
[----:B------:R-:W-:Y:S01]  /*2f120*/  ISETP.GT.AND P3, PT, R3, 0xc0, PT ;  /* 0x000000c00300780c */ /* 0x000fe20003f64270 */
[----:B------:R-:W-:-:S08]  /*2f130*/  FMUL R216, R216, R2 ;  /* 0x00000002d8d87220 */ /* 0x000fd00000400000 */
[----:B------:R0:W-:Y:S01]  /*2f140*/  @P0 STG.E.U16 desc[UR36][R12.64+0x170], R15 ;  /* 0x0001700f0c000986 */ /* 0x0001e2000c101524 */
[----:B------:R-:W-:Y:S02]  /*2f150*/  ISETP.GT.AND P0, PT, R0, RZ, P3 ;  /* 0x000000ff0000720c */ /* 0x000fe40001f04270 */
[----:B0-----:R-:W-:Y:S02]  /*2f160*/  F2FP.BF16.F32.PACK_AB R15, RZ, R216 ;  /* 0x000000d8ff0f723e */ /* 0x001fe400000010ff */
[----:B------:R-:W2:Y:S04]  /*2f170*/  LDL.LU R216, [R1+0x124] ;  /* 0x0001240001d87983 */ /* 0x000ea80000300800 */
[----:B------:R0:W-:Y:S01]  /*2f180*/  @P1 STG.E.U16 desc[UR36][R12.64+0x172], R15 ;  /* 0x0001720f0c001986 */ /* 0x0001e2000c101524 */
[-C--:B----4-:R-:W-:Y:S01]  /*2f190*/  FMUL R18, R18, R2.reuse ;  /* 0x0000000212127220 */ /* 0x090fe20000400000 */
[----:B-----5:R-:W-:-:S04]  /*2f1a0*/  FMUL R14, R14, R2 ;  /* 0x000000020e0e7220 */ /* 0x020fc80000400000 */
[----:B0-----:R-:W-:Y:S02]  /*2f1b0*/  F2FP.BF16.F32.PACK_AB R13, RZ, R18 ;  /* 0x00000012ff0d723e */ /* 0x001fe400000010ff */
[----:B------:R-:W-:-:S05]  /*2f1c0*/  F2FP.BF16.F32.PACK_AB R14, RZ, R14 ;  /* 0x0000000eff0e723e */ /* 0x000fca00000010ff */
[----:B------:R0:W-:Y:S02]  /*2f1d0*/  @P0 STG.E.U16 desc[UR36][R4.64+0x180], R14 ;  /* 0x0001800e04000986 */ /* 0x0001e4000c101524 */
[----:B0-----:R-:W-:Y:S02]  /*2f1e0*/  PRMT R14, R13, 0x7610, R14 ;  /* 0x000076100d0e7816 */ /* 0x001fe4000000000e */
[----:B------:R-:W4:Y:S01]  /*2f1f0*/  LDL.LU R13, [R1+0xc] ;  /* 0x00000c00010d7983 */ /* 0x000f220000300800 */
[----:B------:R-:W-:Y:S01]  /*2f200*/  ISETP.GT.AND P6, PT, R3, 0xc1, PT ;  /* 0x000000c10300780c */ /* 0x000fe20003fc4270 */
[----:B---3--:R-:W-:-:S03]  /*2f210*/  FMUL R19, R19, R2 ;  /* 0x0000000213137220 */ /* 0x008fc60000400000 */
[C---:B------:R-:W-:Y:S02]  /*2f220*/  ISETP.GT.AND P2, PT, R0.reuse, RZ, P6 ;  /* 0x000000ff0000720c */ /* 0x040fe40003744270 */
[C---:B------:R-:W-:Y:S02]  /*2f230*/  ISETP.GT.AND P3, PT, R0.reuse, 0x8, P3 ;  /* 0x000000080000780c */ /* 0x040fe40001f64270 */
[----:B------:R-:W-:Y:S02]  /*2f240*/  F2FP.BF16.F32.PACK_AB R12, RZ, R19 ;  /* 0x00000013ff0c723e */ /* 0x000fe400000010ff */
[----:B------:R-:W-:Y:S02]  /*2f250*/  ISETP.GT.AND P0, PT, R0, 0x8, P6 ;  /* 0x000000080000780c */ /* 0x000fe40003704270 */
[----:B------:R-:W-:-:S05]  /*2f260*/  PRMT R15, R12, 0x7610, R15 ;  /* 0x000076100c0f7816 */ /* 0x000fca000000000f */
[----:B------:R0:W-:Y:S04]  /*2f270*/  @P2 STG.E.U16 desc[UR36][R4.64+0x182], R14 ;  /* 0x0001820e04002986 */ /* 0x0001e8000c101524 */
[----:B------:R-:W-:Y:S01]  /*2f280*/  @P3 STG.E.U16 desc[UR36][R6.64+0x180], R15 ;  /* 0x0001800f06003986 */ /* 0x000fe2000c101524 */
[----:B----4-:R-:W-:-:S05]  /*2f290*/  FMUL R13, R13, R2 ;  /* 0x000000020d0d7220 */ /* 0x010fca0000400000 */
[----:B------:R-:W-:Y:S02]  /*2f2a0*/  F2FP.BF16.F32.PACK_AB R12, RZ, R13 ;  /* 0x0000000dff0c723e */ /* 0x000fe400000010ff */
[----:B------:R-:W3:Y:S02]  /*2f2b0*/  LDL.LU R13, [R1+0x10] ;  /* 0x00001000010d7983 */ /* 0x000ee40000300800 */
[----:B0-----:R-:W-:Y:S02]  /*2f2c0*/  PRMT R14, R12, 0x7610, R14 ;  /* 0x000076100c0e7816 */ /* 0x001fe4000000000e */
[----:B------:R-:W4:Y:S04]  /*2f2d0*/  LDL.LU R12, [R1+0x14] ;  /* 0x00001400010c7983 */ /* 0x000f280000300800 */
[----:B------:R0:W-:Y:S04]  /*2f2e0*/  @P0 STG.E.U16 desc[UR36][R6.64+0x182], R14 ;  /* 0x0001820e06000986 */ /* 0x0001e8000c101524 */
[----:B0-----:R-:W5:Y:S01]  /*2f2f0*/  LDL.LU R14, [R1+0x18] ;  /* 0x00001800010e7983 */ /* 0x001f620000300800 */
[----:B------:R-:W-:-:S02]  /*2f300*/  ISETP.GT.AND P5, PT, R3, 0xc8, PT ;  /* 0x000000c80300780c */ /* 0x000fc40003fa4270 */
[----:B------:R-:W-:Y:S02]  /*2f310*/  ISETP.GT.AND P4, PT, R3, 0xc9, PT ;  /* 0x000000c90300780c */ /* 0x000fe40003f84270 */
[C---:B------:R-:W-:Y:S02]  /*2f320*/  ISETP.GT.AND P1, PT, R0.reuse, RZ, P5 ;  /* 0x000000ff0000720c */ /* 0x040fe40002f24270 */
[C---:B------:R-:W-:Y:S02]  /*2f330*/  ISETP.GT.AND P2, PT, R0.reuse, RZ, P4 ;  /* 0x000000ff0000720c */ /* 0x040fe40002744270 */
[----:B------:R-:W-:Y:S01]  /*2f340*/  ISETP.GT.AND P0, PT, R0, 0x8, P5 ;  /* 0x000000080000780c */ /* 0x000fe20002f04270 */
[-C--:B---3--:R-:W-:Y:S01]  /*2f350*/  FMUL R13, R13, R2.reuse ;  /* 0x000000020d0d7220 */ /* 0x088fe20000400000 */
[----:B----4-:R-:W-:-:S04]  /*2f360*/  FMUL R12, R12, R2 ;  /* 0x000000020c0c7220 */ /* 0x010fc80000400000 */
[----:B------:R-:W-:Y:S02]  /*2f370*/  F2FP.BF16.F32.PACK_AB R13, RZ, R13 ;  /* 0x0000000dff0d723e */ /* 0x000fe400000010ff */
[----:B------:R-:W-:Y:S02]  /*2f380*/  F2FP.BF16.F32.PACK_AB R12, RZ, R12 ;  /* 0x0000000cff0c723e */ /* 0x000fe400000010ff */
[----:B------:R-:W-:Y:S01]  /*2f390*/  PRMT R15, R13, 0x7610, R15 ;  /* 0x000076100d0f7816 */ /* 0x000fe2000000000f */
[----:B-----5:R-:W-:-:S05]  /*2f3a0*/  FMUL R14, R14, R2 ;  /* 0x000000020e0e7220 */ /* 0x020fca0000400000 */
[----:B------:R-:W-:Y:S02]  /*2f3b0*/  F2FP.BF16.F32.PACK_AB R13, RZ, R14 ;  /* 0x0000000eff0d723e */ /* 0x000fe400000010ff */
[----:B------:R-:W-:Y:S02]  /*2f3c0*/  PRMT R14, R12, 0x7610, R14 ;  /* 0x000076100c0e7816 */ /* 0x000fe4000000000e */
[----:B------:R-:W-:Y:S01]  /*2f3d0*/  PRMT R12, R13, 0x7610, R12 ;  /* 0x000076100d0c7816 */ /* 0x000fe2000000000c */
[----:B------:R0:W-:Y:S04]  /*2f3e0*/  @P1 STG.E.U16 desc[UR36][R4.64+0x190], R15 ;  /* 0x0001900f04001986 */ /* 0x0001e8000c101524 */
[----:B------:R-:W-:Y:S04]  /*2f3f0*/  @P2 STG.E.U16 desc[UR36][R4.64+0x192], R14 ;  /* 0x0001920e04002986 */ /* 0x000fe8000c101524 */
[----:B------:R1:W-:Y:S04]  /*2f400*/  @P0 STG.E.U16 desc[UR36][R6.64+0x190], R12 ;  /* 0x0001900c06000986 */ /* 0x0003e8000c101524 */
[----:B0-----:R-:W3:Y:S04]  /*2f410*/  LDL.LU R15, [R1+0x11c] ;  /* 0x00011c00010f7983 */ /* 0x001ee80000300800 */
[----:B------:R-:W4:Y:S04]  /*2f420*/  LDL.LU R13, [R1+0x1c] ;  /* 0x00001c00010d7983 */ /* 0x000f280000300800 */
[----:B-1----:R-:W5:Y:S02]  /*2f430*/  LDL.LU R12, [R1+0x20] ;  /* 0x00002000010c7983 */ /* 0x002f640000300800 */
[----:B-----5:R-:W-:-:S05]  /*2f440*/  FMUL R12, R12, R2 ;  /* 0x000000020c0c7220 */ /* 0x020fca0000400000 */
[----:B------:R-:W-:-:S04]  /*2f450*/  F2FP.BF16.F32.PACK_AB R12, RZ, R12 ;  /* 0x0000000cff0c723e */ /* 0x000fc800000010ff */
[----:B------:R-:W-:Y:S02]  /*2f460*/  PRMT R14, R12, 0x7610, R14 ;  /* 0x000076100c0e7816 */ /* 0x000fe4000000000e */
[----:B------:R-:W5:Y:S01]  /*2f470*/  LDL.LU R12, [R1+0x24] ;  /* 0x00002400010c7983 */ /* 0x000f620000300800 */
[----:B------:R-:W-:Y:S02]  /*2f480*/  ISETP.GT.AND P3, PT, R3, 0xd0, PT ;  /* 0x000000d00300780c */ /* 0x000fe40003f64270 */
[C---:B------:R-:W-:Y:S02]  /*2f490*/  ISETP.GT.AND P1, PT, R0.reuse, 0x8, P4 ;  /* 0x000000080000780c */ /* 0x040fe40002724270 */
[----:B------:R-:W-:Y:S01]  /*2f4a0*/  ISETP.GT.AND P0, PT, R0, RZ, P3 ;  /* 0x000000ff0000720c */ /* 0x000fe20001f04270 */
[----:B----4-:R-:W-:-:S05]  /*2f4b0*/  FMUL R13, R13, R2 ;  /* 0x000000020d0d7220 */ /* 0x010fca0000400000 */
[----:B------:R-:W-:-:S05]  /*2f4c0*/  F2FP.BF16.F32.PACK_AB R13, RZ, R13 ;  /* 0x0000000dff0d723e */ /* 0x000fca00000010ff */
[----:B------:R-:W-:Y:S04]  /*2f4d0*/  @P1 STG.E.U16 desc[UR36][R6.64+0x192], R13 ;  /* 0x0001920d06001986 */ /* 0x000fe8000c101524 */
[----:B------:R0:W-:Y:S04]  /*2f4e0*/  @P0 STG.E.U16 desc[UR36][R4.64+0x1a0], R14 ;  /* 0x0001a00e04000986 */ /* 0x0001e8000c101524 */
[----:B0-----:R-:W4:Y:S01]  /*2f4f0*/  LDL.LU R14, [R1+0x30] ;  /* 0x00003000010e7983 */ /* 0x001f220000300800 */
[----:B-----5:R-:W-:-:S05]  /*2f500*/  FMUL R12, R12, R2 ;  /* 0x000000020c0c7220 */ /* 0x020fca0000400000 */
[----:B------:R-:W-:-:S04]  /*2f510*/  F2FP.BF16.F32.PACK_AB R12, RZ, R12 ;  /* 0x0000000cff0c723e */ /* 0x000fc800000010ff */
[----:B------:R-:W-:Y:S02]  /*2f520*/  PRMT R13, R12, 0x7610, R13 ;  /* 0x000076100c0d7816 */ /* 0x000fe4000000000d */
[----:B------:R-:W5:Y:S01]  /*2f530*/  LDL.LU R12, [R1+0x28] ;  /* 0x00002800010c7983 */ /* 0x000f620000300800 */
[----:B------:R-:W-:-:S04]  /*2f540*/  ISETP.GT.AND P2, PT, R3, 0xd1, PT ;  /* 0x000000d10300780c */ /* 0x000fc80003f44270 */
[----:B------:R-:W-:-:S13]  /*2f550*/  ISETP.GT.AND P0, PT, R0, RZ, P2 ;  /* 0x000000ff0000720c */ /* 0x000fda0001704270 */
[----:B------:R0:W-:Y:S01]  /*2f560*/  @P0 STG.E.U16 desc[UR36][R4.64+0x1a2], R13 ;  /* 0x0001a20d04000986 */ /* 0x0001e2000c101524 */
[----:B-----5:R-:W-:-:S05]  /*2f570*/  FMUL R12, R12, R2 ;  /* 0x000000020c0c7220 */ /* 0x020fca0000400000 */
[----:B------:R-:W-:-:S04]  /*2f580*/  F2FP.BF16.F32.PACK_AB R12, RZ, R12 ;  /* 0x0000000cff0c723e */ /* 0x000fc800000010ff */
[----:B0-----:R-:W-:Y:S02]  /*2f590*/  PRMT R13, R12, 0x7610, R13 ;  /* 0x000076100c0d7816 */ /* 0x001fe4000000000d */
[----:B------:R-:W5:Y:S01]  /*2f5a0*/  LDL.LU R12, [R1+0x2c] ;  /* 0x00002c00010c7983 */ /* 0x000f620000300800 */
[----:B------:R-:W-:-:S13]  /*2f5b0*/  ISETP.GT.AND P0, PT, R0, 0x8, P3 ;  /* 0x000000080000780c */ /* 0x000fda0001f04270 */
[----:B------:R-:W-:Y:S01]  /*2f5c0*/  @P0 STG.E.U16 desc[UR36][R6.64+0x1a0], R13 ;  /* 0x0001a00d06000986 */ /* 0x000fe2000c101524 */
[----:B------:R-:W-:Y:S02]  /*2f5d0*/  ISETP.GT.AND P0, PT, R0, 0x8, P2 ;  /* 0x000000080000780c */ /* 0x000fe40001704270 */
[----:B------:R-:W-:Y:S01]  /*2f5e0*/  ISETP.GT.AND P2, PT, R3, 0xd8, PT ;  /* 0x000000d80300780c */ /* 0x000fe20003f44270 */
[----:B----4-:R-:W-:-:S05]  /*2f5f0*/  FMUL R14, R14, R2 ;  /* 0x000000020e0e7220 */ /* 0x010fca0000400000 */
[----:B------:R-:W-:Y:S01]  /*2f600*/  F2FP.BF16.F32.PACK_AB R14, RZ, R14 ;  /* 0x0000000eff0e723e */ /* 0x000fe200000010ff */
[----:B-----5:R-:W-:-:S05]  /*2f610*/  FMUL R12, R12, R2 ;  /* 0x000000020c0c7220 */ /* 0x020fca0000400000 */
[----:B------:R-:W-:-:S05]  /*2f620*/  F2FP.BF16.F32.PACK_AB R12, RZ, R12 ;  /* 0x0000000cff0c723e */ /* 0x000fca00000010ff */
[----:B------:R0:W-:Y:S02]  /*2f630*/  @P0 STG.E.U16 desc[UR36][R6.64+0x1a2], R12 ;  /* 0x0001a20c06000986 */ /* 0x0001e4000c101524 */
[----:B0-----:R-:W-:-:S04]  /*2f640*/  IADD3 R12, P0, R10, UR5, RZ ;  /* 0x000000050a0c7c10 */ /* 0x001fc8000ff1e0ff */
[----:B------:R-:W-:Y:S02]  /*2f650*/  IADD3.X R13, R11, UR4, RZ, P0, !PT ;  /* 0x000000040b0d7c10 */ /* 0x000fe400087fe4ff */
[----:B------:R-:W-:-:S13]  /*2f660*/  ISETP.GT.AND P0, PT, R0, RZ, P2 ;  /* 0x000000ff0000720c */ /* 0x000fda0001704270 */
[----:B------:R0:W-:Y:S04]  /*2f670*/  @P0 STG.E.U16 desc[UR36][R4.64+0x1b0], R14 ;  /* 0x0001b00e04000986 */ /* 0x0001e8000c101524 */
[----:B0-----:R-:W4:Y:S01]  /*2f680*/  LDL.LU R14, [R1+0x34] ;  /* 0x00003400010e7983 */ /* 0x001f220000300800 */
[----:B------:R-:W-:-:S04]  /*2f690*/  ISETP.GT.AND P1, PT, R3, 0xd9, PT ;  /* 0x000000d90300780c */ /* 0x000fc80003f24270 */
[----:B------:R-:W-:Y:S01]  /*2f6a0*/  ISETP.GT.AND P0, PT, R0, RZ, P1 ;  /* 0x000000ff0000720c */ /* 0x000fe20000f04270 */
[----:B----4-:R-:W-:-:S05]  /*2f6b0*/  FMUL R14, R14, R2 ;  /* 0x000000020e0e7220 */ /* 0x010fca0000400000 */
[----:B------:R-:W-:-:S07]  /*2f6c0*/  F2FP.BF16.F32.PACK_AB R14, RZ, R14 ;  /* 0x0000000eff0e723e */ /* 0x000fce00000010ff */
[----:B------:R0:W-:Y:S04]  /*2f6d0*/  @P0 STG.E.U16 desc[UR36][R4.64+0x1b2], R14 ;  /* 0x0001b20e04000986 */ /* 0x0001e8000c101524 */
[----:B0-----:R-:W4:Y:S01]  /*2f6e0*/  LDL.LU R14, [R1+0x38] ;  /* 0x00003800010e7983 */ /* 0x001f220000300800 */
[----:B------:R-:W-:Y:S01]  /*2f6f0*/  ISETP.GT.AND P0, PT, R0, 0x8, P2 ;  /* 0x000000080000780c */ /* 0x000fe20001704270 */
        /* <DEDUP_REMOVED lines=308> */
[----:B---3--:R-:W-:-:S05]  /*30a40*/  FMUL R15, R15, R2 ;  /* 0x000000020f0f7220 */ /* 0x008fca0000400000 */
[----:B------:R-:W-:Y:S01]  /*30a50*/  F2FP.BF16.F32.PACK_AB R15, RZ, R15 ;  /* 0x0000000fff0f723e */ /* 0x000fe200000010ff */
[----:B----4-:R-:W-:-:S05]  /*30a60*/  FMUL R14, R14, R2 ;  /* 0x000000020e0e7220 */ /* 0x010fca0000400000 */
[----:B------:R-:W-:-:S05]  /*30a70*/  F2FP.BF16.F32.PACK_AB R14, RZ, R14 ;  /* 0x0000000eff0e723e */ /* 0x000fca00000010ff */
[----:B------:R0:W-:Y:S02]  /*30a80*/  @P0 STG.E.U16 desc[UR36][R6.64+0x290], R14 ;  /* 0x0002900e06000986 */ /* 0x0001e4000c101524 */
[----:B0-----:R-:W-:Y:S02]  /*30a90*/  PRMT R14, R15, 0x7610, R14 ;  /* 0x000076100f0e7816 */ /* 0x001fe4000000000e */
[----:B------:R-:W3:Y:S01]  /*30aa0*/  LDL.LU R15, [R1+0x120] ;  /* 0x00012000010f7983 */ /* 0x000ee20000300800 */
[----:B------:R-:W-:Y:S02]  /*30ab0*/  ISETP.GT.AND P0, PT, R0, 0x8, P1 ;  /* 0x000000080000780c */ /* 0x000fe40000f04270 */
[----:B------:R-:W-:-:S11]  /*30ac0*/  ISETP.GT.AND P2, PT, R3, 0x150, PT ;  /* 0x000001500300780c */ /* 0x000fd60003f44270 */
[----:B------:R0:W-:Y:S01]  /*30ad0*/  @P0 STG.E.U16 desc[UR36][R6.64+0x292], R14 ;  /* 0x0002920e06000986 */ /* 0x0001e2000c101524 */
[----:B------:R-:W-:Y:S02]  /*30ae0*/  ISETP.GT.AND P0, PT, R0, RZ, P2 ;  /* 0x000000ff0000720c */ /* 0x000fe40001704270 */
[C---:B------:R-:W-:Y:S02]  /*30af0*/  ISETP.GT.AND P1, PT, R3.reuse, 0x151, PT ;  /* 0x000001510300780c */ /* 0x040fe40003f24270 */
[C---:B------:R-:W-:Y:S02]  /*30b00*/  ISETP.GT.AND P5, PT, R3.reuse, 0x168, PT ;  /* 0x000001680300780c */ /* 0x040fe40003fa4270 */
[C---:B------:R-:W-:Y:S02]  /*30b10*/  ISETP.GT.AND P3, PT, R3.reuse, 0x169, PT ;  /* 0x000001690300780c */ /* 0x040fe40003f64270 */
[----:B------:R-:W-:Y:S01]  /*30b20*/  ISETP.GT.AND P4, PT, R3, 0x171, PT ;  /* 0x000001710300780c */ /* 0x000fe20003f84270 */
[----:B---3--:R-:W-:-:S05]  /*30b30*/  FMUL R15, R15, R2 ;  /* 0x000000020f0f7220 */ /* 0x008fca0000400000 */
[----:B------:R-:W-:-:S04]  /*30b40*/  F2FP.BF16.F32.PACK_AB R15, RZ, R15 ;  /* 0x0000000fff0f723e */ /* 0x000fc800000010ff */
[----:B0-----:R-:W-:Y:S01]  /*30b50*/  PRMT R14, R15, 0x7610, R14 ;  /* 0x000076100f0e7816 */ /* 0x001fe2000000000e */
[----:B--2---:R-:W-:-:S04]  /*30b60*/  FMUL R15, R216, R2 ;  /* 0x00000002d80f7220 */ /* 0x004fc80000400000 */
[----:B------:R0:W-:Y:S01]  /*30b70*/  @P0 STG.E.U16 desc[UR36][R4.64+0x2a0], R14 ;  /* 0x0002a00e04000986 */ /* 0x0001e2000c101524 */
[----:B------:R-:W-:Y:S02]  /*30b80*/  ISETP.GT.AND P0, PT, R0, RZ, P1 ;  /* 0x000000ff0000720c */ /* 0x000fe40000f04270 */
[----:B------:R-:W-:-:S04]  /*30b90*/  F2FP.BF16.F32.PACK_AB R15, RZ, R15 ;  /* 0x0000000fff0f723e */ /* 0x000fc800000010ff */
[----:B------:R-:W-:Y:S01]  /*30ba0*/  PRMT R18, R15, 0x7610, R18 ;  /* 0x000076100f127816 */ /* 0x000fe20000000012 */
[----:B------:R-:W-:-:S06]  /*30bb0*/  FMUL R15, R20, R2 ;  /* 0x00000002140f7220 */ /* 0x000fcc0000400000 */
[----:B------:R1:W-:Y:S01]  /*30bc0*/  @P0 STG.E.U16 desc[UR36][R4.64+0x2a2], R18 ;  /* 0x0002a21204000986 */ /* 0x0003e2000c101524 */
[----:B------:R-:W-:Y:S02]  /*30bd0*/  ISETP.GT.AND P0, PT, R0, 0x8, P2 ;  /* 0x000000080000780c */ /* 0x000fe40001704270 */
[----:B------:R-:W-:Y:S01]  /*30be0*/  F2FP.BF16.F32.PACK_AB R15, RZ, R15 ;  /* 0x0000000fff0f723e */ /* 0x000fe200000010ff */
[----:B0-----:R-:W-:-:S05]  /*30bf0*/  FMUL R14, R21, R2 ;  /* 0x00000002150e7220 */ /* 0x001fca0000400000 */
[----:B------:R-:W-:-:S05]  /*30c00*/  F2FP.BF16.F32.PACK_AB R14, RZ, R14 ;  /* 0x0000000eff0e723e */ /* 0x000fca00000010ff */
[----:B------:R0:W-:Y:S01]  /*30c10*/  @P0 STG.E.U16 desc[UR36][R6.64+0x2a0], R15 ;  /* 0x0002a00f06000986 */ /* 0x0001e2000c101524 */
[----:B------:R-:W-:Y:S02]  /*30c20*/  ISETP.GT.AND P0, PT, R0, 0x8, P1 ;  /* 0x000000080000780c */ /* 0x000fe40000f04270 */
[----:B------:R-:W-:Y:S02]  /*30c30*/  PRMT R19, R14, 0x7610, R19 ;  /* 0x000076100e137816 */ /* 0x000fe40000000013 */
[----:B------:R-:W-:Y:S01]  /*30c40*/  ISETP.GT.AND P2, PT, R3, 0x158, PT ;  /* 0x000001580300780c */ /* 0x000fe20003f44270 */
[----:B------:R-:W-:-:S08]  /*30c50*/  FMUL R14, R22, R2 ;  /* 0x00000002160e7220 */ /* 0x000fd00000400000 */
[----:B------:R2:W-:Y:S01]  /*30c60*/  @P0 STG.E.U16 desc[UR36][R6.64+0x2a2], R19 ;  /* 0x0002a21306000986 */ /* 0x0005e2000c101524 */
[----:B------:R-:W-:Y:S02]  /*30c70*/  ISETP.GT.AND P0, PT, R0, RZ, P2 ;  /* 0x000000ff0000720c */ /* 0x000fe40001704270 */
[----:B------:R-:W-:Y:S02]  /*30c80*/  F2FP.BF16.F32.PACK_AB R14, RZ, R14 ;  /* 0x0000000eff0e723e */ /* 0x000fe400000010ff */
[----:B------:R-:W-:Y:S02]  /*30c90*/  ISETP.GT.AND P1, PT, R3, 0x159, PT ;  /* 0x000001590300780c */ /* 0x000fe40003f24270 */
[----:B-1----:R-:W-:Y:S01]  /*30ca0*/  PRMT R18, R14, 0x7610, R18 ;  /* 0x000076100e127816 */ /* 0x002fe20000000012 */
[----:B------:R-:W-:-:S06]  /*30cb0*/  FMUL R14, R23, R2 ;  /* 0x00000002170e7220 */ /* 0x000fcc0000400000 */
[----:B------:R1:W-:Y:S01]  /*30cc0*/  @P0 STG.E.U16 desc[UR36][R4.64+0x2b0], R18 ;  /* 0x0002b01204000986 */ /* 0x0003e2000c101524 */
[----:B------:R-:W-:Y:S02]  /*30cd0*/  ISETP.GT.AND P0, PT, R0, RZ, P1 ;  /* 0x000000ff0000720c */ /* 0x000fe40000f04270 */
[----:B------:R-:W-:-:S04]  /*30ce0*/  F2FP.BF16.F32.PACK_AB R14, RZ, R14 ;  /* 0x0000000eff0e723e */ /* 0x000fc800000010ff */
[----:B0-----:R-:W-:Y:S01]  /*30cf0*/  PRMT R15, R14, 0x7610, R15 ;  /* 0x000076100e0f7816 */ /* 0x001fe2000000000f */
[----:B------:R-:W-:-:S06]  /*30d00*/  FMUL R14, R217, R2 ;  /* 0x00000002d90e7220 */ /* 0x000fcc0000400000 */
[----:B------:R0:W-:Y:S01]  /*30d10*/  @P0 STG.E.U16 desc[UR36][R4.64+0x2b2], R15 ;  /* 0x0002b20f04000986 */ /* 0x0001e2000c101524 */
[----:B------:R-:W-:Y:S02]  /*30d20*/  ISETP.GT.AND P0, PT, R0, 0x8, P2 ;  /* 0x000000080000780c */ /* 0x000fe40001704270 */
[----:B------:R-:W-:-:S04]  /*30d30*/  F2FP.BF16.F32.PACK_AB R14, RZ, R14 ;  /* 0x0000000eff0e723e */ /* 0x000fc800000010ff */
[----:B--2---:R-:W-:Y:S01]  /*30d40*/  PRMT R19, R14, 0x7610, R19 ;  /* 0x000076100e137816 */ /* 0x004fe20000000013 */
[----:B------:R-:W-:-:S06]  /*30d50*/  FMUL R14, R235, R2 ;  /* 0x00000002eb0e7220 */ /* 0x000fcc0000400000 */
[----:B------:R2:W-:Y:S01]  /*30d60*/  @P0 STG.E.U16 desc[UR36][R6.64+0x2b0], R19 ;  /* 0x0002b01306000986 */ /* 0x0005e2000c101524 */
[----:B------:R-:W-:Y:S02]  /*30d70*/  ISETP.GT.AND P0, PT, R0, 0x8, P1 ;  /* 0x000000080000780c */ /* 0x000fe40000f04270 */
[----:B------:R-:W-:Y:S02]  /*30d80*/  F2FP.BF16.F32.PACK_AB R14, RZ, R14 ;  /* 0x0000000eff0e723e */ /* 0x000fe400000010ff */
[----:B------:R-:W-:Y:S02]  /*30d90*/  ISETP.GT.AND P2, PT, R3, 0x160, PT ;  /* 0x000001600300780c */ /* 0x000fe40003f44270 */
[----:B-1----:R-:W-:Y:S01]  /*30da0*/  PRMT R18, R14, 0x7610, R18 ;  /* 0x000076100e127816 */ /* 0x002fe20000000012 */
[----:B------:R-:W-:-:S06]  /*30db0*/  FMUL R14, R234, R2 ;  /* 0x00000002ea0e7220 */ /* 0x000fcc0000400000 */
[----:B------:R1:W-:Y:S01]  /*30dc0*/  @P0 STG.E.U16 desc[UR36][R6.64+0x2b2], R18 ;  /* 0x0002b21206000986 */ /* 0x0003e2000c101524 */
[----:B------:R-:W-:Y:S02]  /*30dd0*/  ISETP.GT.AND P0, PT, R0, RZ, P2 ;  /* 0x000000ff0000720c */ /* 0x000fe40001704270 */
[----:B------:R-:W-:Y:S02]  /*30de0*/  F2FP.BF16.F32.PACK_AB R14, RZ, R14 ;  /* 0x0000000eff0e723e */ /* 0x000fe400000010ff */
[----:B------:R-:W-:Y:S02]  /*30df0*/  ISETP.GT.AND P1, PT, R3, 0x161, PT ;  /* 0x000001610300780c */ /* 0x000fe40003f24270 */
[----:B0-----:R-:W-:Y:S01]  /*30e00*/  PRMT R15, R14, 0x7610, R15 ;  /* 0x000076100e0f7816 */ /* 0x001fe2000000000f */
[----:B------:R-:W-:-:S06]  /*30e10*/  FMUL R14, R233, R2 ;  /* 0x00000002e90e7220 */ /* 0x000fcc0000400000 */
[----:B------:R0:W-:Y:S01]  /*30e20*/  @P0 STG.E.U16 desc[UR36][R4.64+0x2c0], R15 ;  /* 0x0002c00f04000986 */ /* 0x0001e2000c101524 */
[----:B------:R-:W-:Y:S02]  /*30e30*/  ISETP.GT.AND P0, PT, R0, RZ, P1 ;  /* 0x000000ff0000720c */ /* 0x000fe40000f04270 */
[----:B------:R-:W-:-:S04]  /*30e40*/  F2FP.BF16.F32.PACK_AB R14, RZ, R14 ;  /* 0x0000000eff0e723e */ /* 0x000fc800000010ff */
[----:B--2---:R-:W-:Y:S01]  /*30e50*/  PRMT R19, R14, 0x7610, R19 ;  /* 0x000076100e137816 */ /* 0x004fe20000000013 */
[----:B------:R-:W-:-:S06]  /*30e60*/  FMUL R14, R232, R2 ;  /* 0x00000002e80e7220 */ /* 0x000fcc0000400000 */
[----:B------:R2:W-:Y:S01]  /*30e70*/  @P0 STG.E.U16 desc[UR36][R4.64+0x2c2], R19 ;  /* 0x0002c21304000986 */ /* 0x0005e2000c101524 */
[----:B------:R-:W-:Y:S02]  /*30e80*/  ISETP.GT.AND P0, PT, R0, 0x8, P2 ;  /* 0x000000080000780c */ /* 0x000fe40001704270 */
[----:B------:R-:W-:-:S04]  /*30e90*/  F2FP.BF16.F32.PACK_AB R14, RZ, R14 ;  /* 0x0000000eff0e723e */ /* 0x000fc800000010ff */
[----:B-1----:R-:W-:Y:S01]  /*30ea0*/  PRMT R18, R14, 0x7610, R18 ;  /* 0x000076100e127816 */ /* 0x002fe20000000012 */
[----:B------:R-:W-:-:S06]  /*30eb0*/  FMUL R14, R231, R2 ;  /* 0x00000002e70e7220 */ /* 0x000fcc0000400000 */
[----:B------:R1:W-:Y:S01]  /*30ec0*/  @P0 STG.E.U16 desc[UR36][R6.64+0x2c0], R18 ;  /* 0x0002c01206000986 */ /* 0x0003e2000c101524 */
[----:B------:R-:W-:Y:S02]  /*30ed0*/  ISETP.GT.AND P0, PT, R0, 0x8, P1 ;  /* 0x000000080000780c */ /* 0x000fe40000f04270 */
[----:B------:R-:W-:-:S04]  /*30ee0*/  F2FP.BF16.F32.PACK_AB R14, RZ, R14 ;  /* 0x0000000eff0e723e */ /* 0x000fc800000010ff */
        /* <DEDUP_REMOVED lines=8> */
[----:B------:R-:W-:Y:S02]  /*30f70*/  ISETP.GT.AND P0, PT, R0, RZ, P3 ;  /* 0x000000ff0000720c */ /* 0x000fe40001f04270 */
        /* <DEDUP_REMOVED lines=14> */
[----:B------:R-:W-:-:S04]  /*31060*/  ISETP.GT.AND P0, PT, R3, 0x170, PT ;  /* 0x000001700300780c */ /* 0x000fc80003f04270 */
[----:B------:R-:W-:Y:S02]  /*31070*/  ISETP.GT.AND P1, PT, R0, RZ, P0 ;  /* 0x000000ff0000720c */ /* 0x000fe40000724270 */
[----:B------:R-:W-:-:S04]  /*31080*/  F2FP.BF16.F32.PACK_AB R14, RZ, R14 ;  /* 0x0000000eff0e723e */ /* 0x000fc800000010ff */
        /* <DEDUP_REMOVED lines=23> */
[----:B------:R-:W-:Y:S01]  /*31200*/  @P1 STG.E.U16 desc[UR36][R4.64+0x2f0], R15 ;  /* 0x0002f00f04001986 */ /* 0x000fe2000c101524 */
[----:B------:R-:W-:-:S04]  /*31210*/  ISETP.GT.AND P1, PT, R3, 0x179, PT ;  /* 0x000001790300780c */ /* 0x000fc80003f24270 */
[----:B------:R-:W-:Y:S02]  /*31220*/  ISETP.GT.AND P6, PT, R0, RZ, P1 ;  /* 0x000000ff0000720c */ /* 0x000fe40000fc4270 */
[----:B------:R-:W-:-:S04]  /*31230*/  F2FP.BF16.F32.PACK_AB R14, RZ, R14 ;  /* 0x0000000eff0e723e */ /* 0x000fc800000010ff */
[----:B--2---:R-:W-:Y:S01]  /*31240*/  PRMT R19, R14, 0x7610, R19 ;  /* 0x000076100e137816 */ /* 0x004fe20000000013 */
[----:B------:R-:W-:-:S06]  /*31250*/  FMUL R14, R220, R2 ;  /* 0x00000002dc0e7220 */ /* 0x000fcc0000400000 */
[----:B------:R0:W-:Y:S01]  /*31260*/  @P6 STG.E.U16 desc[UR36][R4.64+0x2f2], R19 ;  /* 0x0002f21304006986 */ /* 0x0001e2000c101524 */
[----:B------:R-:W-:Y:S02]  /*31270*/  ISETP.GT.AND P6, PT, R0, 0x8, P2 ;  /* 0x000000080000780c */ /* 0x000fe400017c4270 */
[----:B------:R-:W-:-:S04]  /*31280*/  F2FP.BF16.F32.PACK_AB R14, RZ, R14 ;  /* 0x0000000eff0e723e */ /* 0x000fc800000010ff */
[----:B-1----:R-:W-:-:S07]  /*31290*/  PRMT R18, R14, 0x7610, R18 ;  /* 0x000076100e127816 */ /* 0x002fce0000000012 */
[----:B0-----:R-:W-:Y:S02]  /*312a0*/  @P6 IMAD.MOV.U32 R4, RZ, RZ, R6 ;  /* 0x000000ffff046224 */ /* 0x001fe400078e0006 */
[----:B------:R-:W-:Y:S02]  /*312b0*/  @P6 IMAD.MOV.U32 R5, RZ, RZ, R7 ;  /* 0x000000ffff056224 */ /* 0x000fe400078e0007 */
[----:B------:R-:W-:-:S03]  /*312c0*/  FMUL R14, R219, R2 ;  /* 0x00000002db0e7220 */ /* 0x000fc60000400000 */
[----:B------:R0:W-:Y:S01]  /*312d0*/  @P6 STG.E.U16 desc[UR36][R4.64+0x2f0], R18 ;  /* 0x0002f01204006986 */ /* 0x0001e2000c101524 */
[----:B------:R-:W-:Y:S02]  /*312e0*/  ISETP.GT.AND P6, PT, R0, 0x8, P1 ;  /* 0x000000080000780c */ /* 0x000fe40000fc4270 */
[----:B------:R-:W-:Y:S01]  /*312f0*/  F2FP.BF16.F32.PACK_AB R14, RZ, R14 ;  /* 0x0000000eff0e723e */ /* 0x000fe200000010ff */
[----:B------:R-:W-:-:S10]  /*31300*/  FMUL R120, R120, R2 ;  /* 0x0000000278787220 */ /* 0x000fd40000400000 */
[----:B------:R1:W-:Y:S01]  /*31310*/  @P6 STG.E.U16 desc[UR36][R6.64+0x2f2], R14 ;  /* 0x0002f20e06006986 */ /* 0x0003e2000c101524 */
[----:B------:R-:W-:-:S04]  /*31320*/  ISETP.GT.AND P6, PT, R3, 0xc0, PT ;  /* 0x000000c00300780c */ /* 0x000fc80003fc4270 */
[----:B------:R-:W-:Y:S02]  /*31330*/  ISETP.GT.AND P6, PT, R0, 0x80, P6 ;  /* 0x000000800000780c */ /* 0x000fe400037c4270 */
[----:B------:R-:W-:Y:S01]  /*31340*/  F2FP.BF16.F32.PACK_AB R120, RZ, R120 ;  /* 0x00000078ff78723e */ /* 0x000fe200000010ff */
[----:B------:R-:W-:-:S10]  /*31350*/  FMUL R121, R121, R2 ;  /* 0x0000000279797220 */ /* 0x000fd40000400000 */
[----:B------:R1:W-:Y:S01]  /*31360*/  @P6 STG.E.U16 desc[UR36][R10.64+0x180], R120 ;  /* 0x000180780a006986 */ /* 0x0003e2000c101524 */
[----:B------:R-:W-:-:S04]  /*31370*/  ISETP.GT.AND P6, PT, R3, 0xc1, PT ;  /* 0x000000c10300780c */ /* 0x000fc80003fc4270 */
[----:B------:R-:W-:Y:S02]  /*31380*/  ISETP.GT.AND P6, PT, R0, 0x80, P6 ;  /* 0x000000800000780c */ /* 0x000fe400037c4270 */
[----:B------:R-:W-:-:S11]  /*31390*/  F2FP.BF16.F32.PACK_AB R121, RZ, R121 ;  /* 0x00000079ff79723e */ /* 0x000fd600000010ff */
[----:B------:R1:W-:Y:S01]  /*313a0*/  @P6 STG.E.U16 desc[UR36][R10.64+0x182], R121 ;  /* 0x000182790a006986 */ /* 0x0003e2000c101524 */
[----:B0-----:R-:W-:-:S04]  /*313b0*/  IADD3 R4, P6, R8, UR5, RZ ;  /* 0x0000000508047c10 */ /* 0x001fc8000ffde0ff */
[----:B------:R-:W-:Y:S02]  /*313c0*/  IADD3.X R5, R9, UR4, RZ, P6, !PT ;  /* 0x0000000409057c10 */ /* 0x000fe4000b7fe4ff */
[----:B------:R-:W-:Y:S01]  /*313d0*/  ISETP.GT.AND P6, PT, R3, 0xc0, PT ;  /* 0x000000c00300780c */ /* 0x000fe20003fc4270 */
[----:B------:R-:W-:-:S03]  /*313e0*/  FMUL R122, R122, R2 ;  /* 0x000000027a7a7220 */ /* 0x000fc60000400000 */
        /* <DEDUP_REMOVED lines=881> */
[C---:B------:R-:W-:Y:S02]  /*34b00*/  ISETP.GT.AND P6, PT, R0.reuse, 0x100, P3 ;  /* 0x000001000000780c */ /* 0x040fe40001fc4270 */
[----:B------:R-:W-:Y:S02]  /*34b10*/  F2FP.BF16.F32.PACK_AB R109, RZ, R109 ;  /* 0x0000006dff6d723e */ /* 0x000fe400000010ff */
[C---:B------:R-:W-:Y:S02]  /*34b20*/  ISETP.GT.AND P5, PT, R0.reuse, 0x108, P5 ;  /* 0x000001080000780c */ /* 0x040fe40002fa4270 */
[----:B------:R-:W-:Y:S01]  /*34b30*/  ISETP.GT.AND P3, PT, R0, 0x108, P3 ;  /* 0x000001080000780c */ /* 0x000fe20001f64270 */
[-C--:B------:R-:W-:Y:S01]  /*34b40*/  FMUL R110, R110, R2.reuse ;  /* 0x000000026e6e7220 */ /* 0x080fe20000400000 */
[-C--:B------:R-:W-:Y:S01]  /*34b50*/  FMUL R111, R111, R2.reuse ;  /* 0x000000026f6f7220 */ /* 0x080fe20000400000 */
[----:B------:R-:W-:-:S04]  /*34b60*/  FMUL R112, R112, R2 ;  /* 0x0000000270707220 */ /* 0x000fc80000400000 */
[----:B------:R1:W-:Y:S01]  /*34b70*/  @P6 STG.E.U16 desc[UR36][R8.64+0x2d2], R109 ;  /* 0x0002d26d08006986 */ /* 0x0003e2000c101524 */
[C---:B------:R-:W-:Y:S02]  /*34b80*/  ISETP.GT.AND P6, PT, R0.reuse, 0x100, P0 ;  /* 0x000001000000780c */ /* 0x040fe400007c4270 */
[----:B------:R-:W-:Y:S02]  /*34b90*/  F2FP.BF16.F32.PACK_AB R110, RZ, R110 ;  /* 0x0000006eff6e723e */ /* 0x000fe400000010ff */
[----:B------:R-:W-:Y:S02]  /*34ba0*/  F2FP.BF16.F32.PACK_AB R111, RZ, R111 ;  /* 0x0000006fff6f723e */ /* 0x000fe400000010ff */
[----:B------:R-:W-:Y:S01]  /*34bb0*/  F2FP.BF16.F32.PACK_AB R112, RZ, R112 ;  /* 0x00000070ff70723e */ /* 0x000fe200000010ff */
[----:B------:R1:W-:Y:S01]  /*34bc0*/  @P5 STG.E.U16 desc[UR36][R4.64+0x2d0], R110 ;  /* 0x0002d06e04005986 */ /* 0x0003e2000c101524 */
[C---:B------:R-:W-:Y:S02]  /*34bd0*/  ISETP.GT.AND P5, PT, R0.reuse, 0x100, P4 ;  /* 0x000001000000780c */ /* 0x040fe400027a4270 */
[C---:B------:R-:W-:Y:S01]  /*34be0*/  ISETP.GT.AND P0, PT, R0.reuse, 0x108, P0 ;  /* 0x000001080000780c */ /* 0x040fe20000704270 */
[----:B------:R1:W-:Y:S01]  /*34bf0*/  @P3 STG.E.U16 desc[UR36][R4.64+0x2d2], R111 ;  /* 0x0002d26f04003986 */ /* 0x0003e2000c101524 */
[C---:B------:R-:W-:Y:S01]  /*34c00*/  ISETP.GT.AND P4, PT, R0.reuse, 0x108, P4 ;  /* 0x000001080000780c */ /* 0x040fe20002784270 */
[-C--:B------:R-:W-:Y:S01]  /*34c10*/  FMUL R113, R113, R2.reuse ;  /* 0x0000000271717220 */ /* 0x080fe20000400000 */
[C---:B------:R-:W-:Y:S01]  /*34c20*/  ISETP.GT.AND P3, PT, R0.reuse, 0x100, P1 ;  /* 0x000001000000780c */ /* 0x040fe20000f64270 */
[----:B------:R1:W-:Y:S01]  /*34c30*/  @P6 STG.E.U16 desc[UR36][R8.64+0x2e0], R112 ;  /* 0x0002e07008006986 */ /* 0x0003e2000c101524 */
[----:B------:R-:W-:Y:S01]  /*34c40*/  ISETP.GT.AND P6, PT, R0, 0x100, P2 ;  /* 0x000001000000780c */ /* 0x000fe200017c4270 */
[-C--:B------:R-:W-:Y:S01]  /*34c50*/  FMUL R114, R114, R2.reuse ;  /* 0x0000000272727220 */ /* 0x080fe20000400000 */
[C---:B------:R-:W-:Y:S01]  /*34c60*/  ISETP.GT.AND P2, PT, R0.reuse, 0x108, P2 ;  /* 0x000001080000780c */ /* 0x040fe20001744270 */
[-C--:B------:R-:W-:Y:S01]  /*34c70*/  FMUL R115, R115, R2.reuse ;  /* 0x0000000273737220 */ /* 0x080fe20000400000 */
[----:B------:R-:W-:Y:S01]  /*34c80*/  ISETP.GT.AND P1, PT, R0, 0x108, P1 ;  /* 0x000001080000780c */ /* 0x000fe20000f24270 */
[-C--:B------:R-:W-:Y:S01]  /*34c90*/  FMUL R116, R116, R2.reuse ;  /* 0x0000000274747220 */ /* 0x080fe20000400000 */
[-C--:B------:R-:W-:Y:S01]  /*34ca0*/  FMUL R117, R117, R2.reuse ;  /* 0x0000000275757220 */ /* 0x080fe20000400000 */
[-C--:B------:R-:W-:Y:S01]  /*34cb0*/  FMUL R118, R118, R2.reuse ;  /* 0x0000000276767220 */ /* 0x080fe20000400000 */
[----:B------:R-:W-:Y:S01]  /*34cc0*/  FMUL R119, R119, R2 ;  /* 0x0000000277777220 */ /* 0x000fe20000400000 */
[----:B------:R-:W-:-:S02]  /*34cd0*/  F2FP.BF16.F32.PACK_AB R113, RZ, R113 ;  /* 0x00000071ff71723e */ /* 0x000fc400000010ff */
[----:B------:R-:W-:Y:S02]  /*34ce0*/  F2FP.BF16.F32.PACK_AB R114, RZ, R114 ;  /* 0x00000072ff72723e */ /* 0x000fe400000010ff */
[----:B------:R-:W-:Y:S02]  /*34cf0*/  F2FP.BF16.F32.PACK_AB R115, RZ, R115 ;  /* 0x00000073ff73723e */ /* 0x000fe400000010ff */
[----:B------:R-:W-:Y:S02]  /*34d00*/  F2FP.BF16.F32.PACK_AB R116, RZ, R116 ;  /* 0x00000074ff74723e */ /* 0x000fe400000010ff */
[----:B------:R-:W-:Y:S02]  /*34d10*/  F2FP.BF16.F32.PACK_AB R117, RZ, R117 ;  /* 0x00000075ff75723e */ /* 0x000fe400000010ff */
[----:B------:R-:W-:Y:S02]  /*34d20*/  F2FP.BF16.F32.PACK_AB R118, RZ, R118 ;  /* 0x00000076ff76723e */ /* 0x000fe400000010ff */
[----:B------:R-:W-:Y:S01]  /*34d30*/  F2FP.BF16.F32.PACK_AB R119, RZ, R119 ;  /* 0x00000077ff77723e */ /* 0x000fe200000010ff */
[----:B------:R1:W-:Y:S04]  /*34d40*/  @P5 STG.E.U16 desc[UR36][R8.64+0x2e2], R113 ;  /* 0x0002e27108005986 */ /* 0x0003e8000c101524 */
[----:B------:R1:W-:Y:S04]  /*34d50*/  @P0 STG.E.U16 desc[UR36][R4.64+0x2e0], R114 ;  /* 0x0002e07204000986 */ /* 0x0003e8000c101524 */
[----:B------:R1:W-:Y:S04]  /*34d60*/  @P4 STG.E.U16 desc[UR36][R4.64+0x2e2], R115 ;  /* 0x0002e27304004986 */ /* 0x0003e8000c101524 */
[----:B------:R1:W-:Y:S04]  /*34d70*/  @P6 STG.E.U16 desc[UR36][R8.64+0x2f0], R116 ;  /* 0x0002f07408006986 */ /* 0x0003e8000c101524 */
[----:B------:R1:W-:Y:S04]  /*34d80*/  @P3 STG.E.U16 desc[UR36][R8.64+0x2f2], R117 ;  /* 0x0002f27508003986 */ /* 0x0003e8000c101524 */
[----:B------:R1:W-:Y:S04]  /*34d90*/  @P2 STG.E.U16 desc[UR36][R4.64+0x2f0], R118 ;  /* 0x0002f07604002986 */ /* 0x0003e8000c101524 */
[----:B------:R1:W-:Y:S02]  /*34da0*/  @P1 STG.E.U16 desc[UR36][R4.64+0x2f2], R119 ;  /* 0x0002f27704001986 */ /* 0x0003e4000c101524 */
.L_x_1174:
[----:B------:R-:W-:Y:S05]  /*34db0*/  BSYNC B0 ;  /* 0x0000000000007941 */ /* 0x000fea0003800000 */
.L_x_28:
[----:B-1----:R-:W2:Y:S04]  /*34dc0*/  LDL.LU R5, [R1+0x600] ;  /* 0x0006000001057983 */ /* 0x002ea80000300800 */
[----:B0-----:R-:W2:Y:S01]  /*34dd0*/  LDL.LU R4, [R1+0x604] ;  /* 0x0006040001047983 */ /* 0x001ea20000300800 */
[----:B------:R-:W-:Y:S01]  /*34de0*/  ULDC UR4, c[0x0][0xc] ;  /* 0x0000030000047ab9 */ /* 0x000fe20000000800 */
[----:B------:R-:W-:Y:S01]  /*34df0*/  ULDC UR5, c[0x0][0x10] ;  /* 0x0000040000057ab9 */ /* 0x000fe20000000800 */
[----:B------:R-:W2:Y:S01]  /*34e00*/  LDC R3, c[0x0][0x14] ;  /* 0x00000500ff037b82 */ /* 0x000ea20000000800 */
[----:B------:R-:W-:Y:S01]  /*34e10*/  UIMAD.WIDE.U32 UR4, UR4, UR5, URZ ;  /* 0x00000005040472a5 */ /* 0x000fe2000f8e003f */
[----:B------:R-:W-:Y:S01]  /*34e20*/  PRMT R0, RZ, 0x7610, R0 ;  /* 0x00007610ff007816 */ /* 0x000fe20000000000 */
[----:B------:R-:W-:Y:S01]  /*34e30*/  UMOV UR43, 0xffffffff ;  /* 0xffffffff002b7882 */ /* 0x000fe20000000000 */
[----:B------:R-:W-:-:S03]  /*34e40*/  UMOV UR44, 0xffffffff ;  /* 0xffffffff002c7882 */ /* 0x000fc60000000000 */
[----:B--2---:R-:W-:-:S04]  /*34e50*/  IMAD.WIDE.U32 R4, R3, UR4, R4 ;  /* 0x0000000403047c25 */ /* 0x004fc8000f8e0004 */
[----:B------:R-:W-:Y:S01]  /*34e60*/  IMAD R3, R3, UR5, RZ ;  /* 0x0000000503037c24 */ /* 0x000fe2000f8e02ff */
[----:B------:R-:W-:Y:S01]  /*34e70*/  ULDC.64 UR4, c[0x0][0x650] ;  /* 0x0001940000047ab9 */ /* 0x000fe20000000a00 */
[----:B------:R-:W-:Y:S01]  /*34e80*/  IMAD.MOV.U32 R7, RZ, RZ, R4 ;  /* 0x000000ffff077224 */ /* 0x000fe200078e0004 */
[----:B------:R-:W-:Y:S01]  /*34e90*/  ISETP.GE.U32.AND P0, PT, R4, UR4, PT ;  /* 0x0000000404007c0c */ /* 0x000fe2000bf06070 */
[----:B------:R-:W-:-:S05]  /*34ea0*/  IMAD.IADD R6, R5, 0x1, R3 ;  /* 0x0000000105067824 */ /* 0x000fca00078e0203 */
[----:B------:R0:W-:Y:S01]  /*34eb0*/  STL [R1+0x600], R6 ;  /* 0x0006000601007387 */ /* 0x0001e20000100800 */
[----:B------:R-:W-:-:S03]  /*34ec0*/  ISETP.GE.U32.AND.EX P0, PT, R6, UR5, PT, P0 ;  /* 0x0000000506007c0c */ /* 0x000fc6000bf06100 */
[----:B------:R0:W-:Y:S10]  /*34ed0*/  STL [R1+0x604], R7 ;  /* 0x0006040701007387 */ /* 0x0001f40000100800 */
[----:B0-----:R-:W-:Y:S05]  /*34ee0*/  @P0 BRA `(.L_x_1175) ;  /* 0x0000000400880947 */ /* 0x001fea0003800000 */
[----:B------:R-:W0:Y:S01]  /*34ef0*/  S2UR UR6, SR_CTAID.X ;  /* 0x00000000000679c3 */ /* 0x000e220000002500 */
[----:B------:R-:W-:Y:S01]  /*34f00*/  ULDC.64 UR12, c[0x0][0x628] ;  /* 0x00018a00000c7ab9 */ /* 0x000fe20000000a00 */
[----:B------:R-:W-:Y:S01]  /*34f10*/  ULDC UR4, c[0x0][0x150] ;  /* 0x0000540000047ab9 */ /* 0x000fe20000000800 */
[----:B------:R-:W-:Y:S01]  /*34f20*/  ISETP.NE.U32.AND P0, PT, RZ, UR12, PT ;  /* 0x0000000cff007c0c */ /* 0x000fe2000bf05070 */
[----:B------:R-:W-:Y:S01]  /*34f30*/  ULDC UR15, c[0x0][0x630] ;  /* 0x00018c00000f7ab9 */ /* 0x000fe20000000800 */
[C---:B------:R-:W-:Y:S01]  /*34f40*/  R2UR UR16, R7.reuse ;  /* 0x00000000071072ca */ /* 0x040fe200000e0000 */
[----:B------:R-:W-:Y:S01]  /*34f50*/  ULDC UR19, c[0x0][0x154] ;  /* 0x0000550000137ab9 */ /* 0x000fe20000000800 */
[----:B------:R-:W-:Y:S01]  /*34f60*/  ISETP.NE.AND.EX P0, PT, RZ, UR13, PT, P0 ;  /* 0x0000000dff007c0c */ /* 0x000fe2000bf05300 */
[----:B------:R-:W1:Y:S01]  /*34f70*/  S2UR UR18, SR_CTAID.Y ;  /* 0x00000000001279c3 */ /* 0x000e620000002600 */
[----:B------:R-:W-:Y:S02]  /*34f80*/  R2UR UR17, R6 ;  /* 0x00000000061172ca */ /* 0x000fe400000e0000 */
[----:B------:R-:W-:-:S02]  /*34f90*/  R2UR UR10, R7 ;  /* 0x00000000070a72ca */ /* 0x000fc400000e0000 */
[----:B------:R-:W-:Y:S02]  /*34fa0*/  R2UR UR11, R6 ;  /* 0x00000000060b72ca */ /* 0x000fe400000e0000 */
[----:B0-----:R-:W-:-:S05]  /*34fb0*/  I2FP.F32.U32 R0, UR6 ;  /* 0x0000000600007c45 */ /* 0x001fca0008201000 */
[----:B------:R-:W-:-:S04]  /*34fc0*/  FMUL R0, R0, UR4 ;  /* 0x0000000400007c20 */ /* 0x000fc80008400000 */
[----:B------:R0:W2:Y:S01]  /*34fd0*/  F2I.U32.TRUNC.NTZ R3, R0 ;  /* 0x0000000000037305 */ /* 0x0000a2000020f000 */
[----:B-1----:R-:W-:Y:S05]  /*34fe0*/  @!P0 BRA `(.L_x_1176) ;  /* 0x0000000000308947 */ /* 0x002fea0003800000 */
        /* <DEDUP_REMOVED lines=12> */
.L_x_1176:
[----:B------:R-:W-:Y:S01]  /*350b0*/  USHF.R.U64 UR44, UR10, UR15, UR11 ;  /* 0x0000000f0a2c7299 */ /* 0x000fe2000800120b */
[----:B0-----:R-:W-:Y:S01]  /*350c0*/  I2FP.F32.U32 R0, UR18 ;  /* 0x0000001200007c45 */ /* 0x001fe20008201000 */
[----:B------:R-:W-:Y:S02]  /*350d0*/  USHF.R.U32.HI UR4, URZ, UR15, UR11 ;  /* 0x0000000f3f047299 */ /* 0x000fe4000801160b */
        /* <DEDUP_REMOVED lines=8> */
[----:B------:R-:W-:Y:S01]  /*35160*/  UIMAD.WIDE.U32 UR8, UR10, UR12, UR8 ;  /* 0x0000000c0a0872a5 */ /* 0x000fe2000f8e0008 */
[----:B--2---:R-:W-:Y:S01]  /*35170*/  R2UR UR12, R3 ;  /* 0x00000000030c72ca */ /* 0x004fe200000e0000 */
[----:B------:R-:W-:Y:S01]  /*35180*/  UIMAD UR10, UR10, UR13, UR4 ;  /* 0x0000000d0a0a72a4 */ /* 0x000fe2000f8e0204 */
[----:B------:R-:W-:Y:S01]  /*35190*/  ULDC UR11, c[0x0][0x618] ;  /* 0x00018600000b7ab9 */ /* 0x000fe20000000800 */
[----:B------:R-:W-:Y:S02]  /*351a0*/  ULDC UR21, c[0x0][0x658] ;  /* 0x0001960000157ab9 */ /* 0x000fe40000000800 */
[----:B------:R-:W-:Y:S01]  /*351b0*/  UIADD3 UR9, UR9, UR10, URZ ;  /* 0x0000000a09097290 */ /* 0x000fe2000fffe03f */
[----:B------:R-:W-:Y:S01]  /*351c0*/  UMOV UR15, 0xffffffff ;  /* 0xffffffff000f7882 */ /* 0x000fe20000000000 */
[----:B------:R-:W-:Y:S01]  /*351d0*/  ULDC.64 UR4, c[0x0][0x640] ;  /* 0x0001900000047ab9 */ /* 0x000fe20000000a00 */
[----:B------:R-:W-:Y:S01]  /*351e0*/  USHF.L.U32 UR15, UR15, UR21, URZ ;  /* 0x000000150f0f7299 */ /* 0x000fe2000800063f */
[----:B------:R-:W-:Y:S01]  /*351f0*/  ISETP.NE.U32.AND P0, PT, RZ, UR4, PT ;  /* 0x00000004ff007c0c */ /* 0x000fe2000bf05070 */
[----:B------:R-:W-:-:S02]  /*35200*/  USHF.R.U64 UR16, UR8, UR11, UR9 ;  /* 0x0000000b08107299 */ /* 0x000fc40008001209 */
[----:B------:R-:W-:Y:S01]  /*35210*/  USHF.R.U32.HI UR8, URZ, UR11, UR9 ;  /* 0x0000000b3f087299 */ /* 0x000fe20008011609 */
[----:B0-----:R-:W-:Y:S01]  /*35220*/  R2UR UR14, R0 ;  /* 0x00000000000e72ca */ /* 0x001fe200000e0000 */
[----:B------:R-:W-:Y:S01]  /*35230*/  ULDC UR17, c[0x0][0x608] ;  /* 0x0001820000117ab9 */ /* 0x000fe20000000800 */
[----:B------:R-:W-:Y:S01]  /*35240*/  ULOP3.LUT UR42, URZ, UR15, URZ, 0x33, !UPT ;  /* 0x0000000f3f2a7292 */ /* 0x000fe2000f8e333f */
[----:B------:R-:W-:Y:S01]  /*35250*/  ISETP.NE.AND.EX P0, PT, RZ, UR5, PT, P0 ;  /* 0x00000005ff007c0c */ /* 0x000fe2000bf05300 */
[----:B------:R-:W-:Y:S02]  /*35260*/  USHF.R.U64 UR15, UR16, UR17, UR8 ;  /* 0x00000011100f7299 */ /* 0x000fe40008001208 */
[----:B------:R-:W-:Y:S02]  /*35270*/  USHF.R.U32.HI UR8, URZ, UR17, UR8 ;  /* 0x000000113f087299 */ /* 0x000fe40008011608 */
[----:B------:R-:W-:Y:S02]  /*35280*/  UIADD3 UR12, -UR12, URZ, URZ ;  /* 0x0000003f0c0c7290 */ /* 0x000fe4000fffe13f */
[----:B------:R-:W-:Y:S01]  /*35290*/  USHF.R.U64 UR17, UR15, UR21, UR8 ;  /* 0x000000150f117299 */ /* 0x000fe20008001208 */
[----:B------:R-:W-:Y:S01]  /*352a0*/  UMOV UR19, 0x1 ;  /* 0x0000000100137882 */ /* 0x000fe20000000000 */
[----:B------:R-:W-:Y:S01]  /*352b0*/  ULDC UR13, c[0x0][0x144] ;  /* 0x00005100000d7ab9 */ /* 0x000fe20000000800 */
[----:B------:R-:W-:Y:S01]  /*352c0*/  ULDC UR7, c[0x0][0x600] ;  /* 0x0001800000077ab9 */ /* 0x000fe20000000800 */
[----:B------:R-:W-:-:S02]  /*352d0*/  USHF.L.U32 UR24, UR19, UR21, URZ ;  /* 0x0000001513187299 */ /* 0x000fc4000800063f */
[----:B------:R-:W-:Y:S02]  /*352e0*/  USHF.R.U32.HI UR8, URZ, UR21, UR8 ;  /* 0x000000153f087299 */ /* 0x000fe40008011608 */
[----:B------:R-:W-:Y:S02]  /*352f0*/  UIMAD UR21, UR13, UR12, UR6 ;  /* 0x0000000c0d1572a4 */ /* 0x000fe4000f8e0206 */
[----:B------:R-:W-:Y:S02]  /*35300*/  UIADD3 UR20, UR7, -0x1, URZ ;  /* 0xffffffff07147890 */ /* 0x000fe4000fffe03f */
[----:B------:R-:W-:Y:S01]  /*35310*/  UIADD3 UR19, -UR14, URZ, URZ ;  /* 0x0000003f0e137290 */ /* 0x000fe2000fffe13f */
        /* <DEDUP_REMOVED lines=17> */
.L_x_1177:
[----:B------:R-:W-:Y:S01]  /*35430*/  UISETP.NE.AND UP0, UPT, UR41, URZ, UPT ;  /* 0x0000003f2900728c */ /* 0x000fe2000bf05270 */
[----:B------:R-:W-:Y:S01]  /*35440*/  IMAD.MOV.U32 R0, RZ, RZ, 0x1 ;  /* 0x00000001ff007424 */ /* 0x000fe200078e00ff */
[----:B------:R-:W-:Y:S02]  /*35450*/  USHF.R.U64 UR4, UR6, UR22, UR8 ;  /* 0x0000001606047299 */ /* 0x000fe40008001208 */
[----:B------:R-:W-:Y:S02]  /*35460*/  ULOP3.LUT UR42, UR15, UR42, URZ, 0xc0, !UPT ;  /* 0x0000002a0f2a7292 */ /* 0x000fe4000f8ec03f */
[----:B------:R-:W-:Y:S02]  /*35470*/  UIADD3 UR5, -UR4, URZ, URZ ;  /* 0x0000003f04057290 */ /* 0x000fe4000fffe13f */
[----:B------:R-:W-:Y:S02]  /*35480*/  UIMAD UR42, UR24, UR4, UR42 ;  /* 0x00000004182a72a4 */ /* 0x000fe4000f8e022a */
[----:B------:R-:W-:-:S02]  /*35490*/  ULOP3.LUT UR16, UR16, UR20, URZ, 0xc0, !UPT ;  /* 0x0000001410107292 */ /* 0x000fc4000f8ec03f */
[----:B------:R-:W-:Y:S02]  /*354a0*/  @UP0 UIMAD UR21, UR25, UR19, UR18 ;  /* 0x00000013191502a4 */ /* 0x000fe4000f8e0212 */
[----:B------:R-:W-:-:S03]  /*354b0*/  UIMAD UR4, UR5, UR23, UR17 ;  /* 0x00000017050472a4 */ /* 0x000fc6000f8e0211 */
[----:B------:R-:W-:Y:S01]  /*354c0*/  ULDC UR5, c[0x0][0x610] ;  /* 0x0001840000057ab9 */ /* 0x000fe20000000800 */
[----:B------:R-:W-:Y:S02]  /*354d0*/  UIMAD UR4, UR4, UR7, UR16 ;  /* 0x00000007040472a4 */ /* 0x000fe4000f8e0210 */
[----:B------:R-:W-:-:S04]  /*354e0*/  UIMAD UR42, UR42, UR5, UR21 ;  /* 0x000000052a2a72a4 */ /* 0x000fc8000f8e0215 */
[----:B------:R-:W-:Y:S02]  /*354f0*/  USEL UR43, UR4, UR42, !UP0 ;  /* 0x0000002a042b7287 */ /* 0x000fe4000c000000 */
[----:B------:R-:W-:-:S12]  /*35500*/  USEL UR42, UR42, UR4, !UP0 ;  /* 0x000000042a2a7287 */ /* 0x000fd8000c000000 */
.L_x_1175:
[----:B------:R-:W-:-:S13]  /*35510*/  LOP3.LUT P0, RZ, R0, 0xff, RZ, 0xc0, !PT ;  /* 0x000000ff00ff7812 */ /* 0x000fda000780c0ff */
[----:B------:R-:W-:Y:S05]  /*35520*/  @P0 BRA `(.L_x_1178) ;  /* 0xfffffcb800f80947 */ /* 0x000fea000383ffff */
[----:B------:R-:W-:Y:S05]  /*35530*/  EXIT ;  /* 0x000000000000794d */ /* 0x000fea0003800000 */
.L_x_3:
[----:B------:R-:W2:Y:S01]  /*35540*/  LDL R4, [R1+0x604] ;  /* 0x0006040001047983 */ /* 0x000ea20000100800 */
[----:B------:R-:W-:-:S03]  /*35550*/  ULDC.64 UR8, c[0x0][0x650] ;  /* 0x0001940000087ab9 */ /* 0x000fc60000000a00 */
[----:B------:R-:W3:Y:S01]  /*35560*/  LDL R3, [R1+0x600] ;  /* 0x0006000001037983 */ /* 0x000ee20000100800 */
[----:B------:R-:W-:Y:S01]  /*35570*/  PRMT R0, RZ, 0x7610, R0 ;  /* 0x00007610ff007816 */ /* 0x000fe20000000000 */
[----:B------:R-:W-:Y:S02]  /*35580*/  IMAD.MOV.U32 R5, RZ, RZ, -0x1 ;  /* 0xffffffffff057424 */ /* 0x000fe400078e00ff */
[----:B------:R-:W-:Y:S02]  /*35590*/  IMAD.MOV.U32 R2, RZ, RZ, -0x1 ;  /* 0xffffffffff027424 */ /* 0x000fe400078e00ff */
[----:B------:R-:W-:Y:S01]  /*355a0*/  IMAD.MOV.U32 R10, RZ, RZ, -0x1 ;  /* 0xffffffffff0a7424 */ /* 0x000fe200078e00ff */
[----:B--2---:R-:W-:-:S04]  /*355b0*/  ISETP.GE.U32.AND P0, PT, R4, UR8, PT ;  /* 0x0000000804007c0c */ /* 0x004fc8000bf06070 */
[----:B---3--:R-:W-:-:S13]  /*355c0*/  ISETP.GE.U32.AND.EX P0, PT, R3, UR9, PT, P0 ;  /* 0x0000000903007c0c */ /* 0x008fda000bf06100 */
[----:B------:R-:W-:Y:S05]  /*355d0*/  @P0 BRA `(.L_x_1179) ;  /* 0x00000004008c0947 */ /* 0x000fea0003800000 */
[----:B------:R-:W-:Y:S01]  /*355e0*/  I2FP.F32.U32 R0, UR4 ;  /* 0x0000000400007c45 */ /* 0x000fe20008201000 */
[----:B0-----:R-:W-:Y:S01]  /*355f0*/  ULDC.64 UR16, c[0x0][0x628] ;  /* 0x00018a0000107ab9 */ /* 0x001fe20000000a00 */
        /* <DEDUP_REMOVED lines=24> */
.L_x_1180:
        /* <DEDUP_REMOVED lines=24> */
[----:B------:R-:W-:Y:S01]  /*35900*/  UMOV UR19, 0x1 ;  /* 0x0000000100137882 */ /* 0x000fe20000000000 */
[----:B------:R-:W-:Y:S01]  /*35910*/  ULDC UR20, c[0x0][0x608] ;  /* 0x0001820000147ab9 */ /* 0x000fe20000000800 */
[----:B------:R-:W-:Y:S01]  /*35920*/  USHF.L.U32 UR26, UR19, UR23, URZ ;  /* 0x00000017131a7299 */ /* 0x000fe2000800063f */
[----:B------:R-:W-:Y:S01]  /*35930*/  ISETP.NE.AND.EX P0, PT, RZ, UR9, PT, P0 ;  /* 0x00000009ff007c0c */ /* 0x000fe2000bf05300 */
[----:B------:R-:W-:Y:S02]  /*35940*/  USHF.R.U64 UR19, UR18, UR20, UR11 ;  /* 0x0000001412137299 */ /* 0x000fe4000800120b */
[----:B------:R-:W-:Y:S02]  /*35950*/  USHF.R.U32.HI UR11, URZ, UR20, UR11 ;  /* 0x000000143f0b7299 */ /* 0x000fe4000801160b */
[----:B------:R-:W-:-:S02]  /*35960*/  UIADD3 UR15, -UR15, URZ, URZ ;  /* 0x0000003f0f0f7290 */ /* 0x000fc4000fffe13f */
[----:B------:R-:W-:Y:S01]  /*35970*/  USHF.R.U64 UR20, UR19, UR23, UR11 ;  /* 0x0000001713147299 */ /* 0x000fe2000800120b */
[----:B------:R-:W-:Y:S01]  /*35980*/  ULDC UR16, c[0x0][0x144] ;  /* 0x0000510000107ab9 */ /* 0x000fe20000000800 */
[----:B------:R-:W-:Y:S01]  /*35990*/  ULDC UR6, c[0x0][0x600] ;  /* 0x0001800000067ab9 */ /* 0x000fe20000000800 */
[----:B------:R-:W-:Y:S02]  /*359a0*/  USHF.R.U32.HI UR11, URZ, UR23, UR11 ;  /* 0x000000173f0b7299 */ /* 0x000fe4000801160b */
[----:B------:R-:W-:Y:S02]  /*359b0*/  UIMAD UR23, UR16, UR15, UR4 ;  /* 0x0000000f101772a4 */ /* 0x000fe4000f8e0204 */
[----:B------:R-:W-:Y:S02]  /*359c0*/  UIADD3 UR22, UR6, -0x1, URZ ;  /* 0xffffffff06167890 */ /* 0x000fe4000fffe03f */
[----:B------:R-:W-:Y:S02]  /*359d0*/  ULOP3.LUT UR27, URZ, UR13, URZ, 0x33, !UPT ;  /* 0x0000000d3f1b7292 */ /* 0x000fe4000f8e333f */
        /* <DEDUP_REMOVED lines=18> */
.L_x_1181:
[----:B------:R-:W-:Y:S01]  /*35b00*/  UISETP.NE.AND UP0, UPT, UR41, URZ, UPT ;  /* 0x0000003f2900728c */ /* 0x000fe2000bf05270 */
[----:B------:R-:W-:Y:S01]  /*35b10*/  IMAD.MOV.U32 R0, RZ, RZ, 0x1 ;  /* 0x00000001ff007424 */ /* 0x000fe200078e00ff */
[----:B------:R-:W-:Y:S01]  /*35b20*/  USHF.R.U64 UR8, UR4, UR24, UR11 ;  /* 0x0000001804087299 */ /* 0x000fe2000800120b */
[----:B------:R-:W-:Y:S01]  /*35b30*/  IMAD.U32 R10, RZ, RZ, UR5 ;  /* 0x00000005ff0a7e24 */ /* 0x000fe2000f8e00ff */
[----:B------:R-:W-:Y:S02]  /*35b40*/  ULOP3.LUT UR4, UR19, UR27, URZ, 0xc0, !UPT ;  /* 0x0000001b13047292 */ /* 0x000fe4000f8ec03f */
[----:B------:R-:W-:Y:S02]  /*35b50*/  ULOP3.LUT UR18, UR18, UR22, URZ, 0xc0, !UPT ;  /* 0x0000001612127292 */ /* 0x000fe4000f8ec03f */
[----:B------:R-:W-:-:S03]  /*35b60*/  UIMAD UR4, UR26, UR8, UR4 ;  /* 0x000000081a0472a4 */ /* 0x000fc6000f8e0204 */
[----:B------:R-:W-:Y:S02]  /*35b70*/  @UP0 UIMAD UR23, UR28, UR21, UR7 ;  /* 0x000000151c1702a4 */ /* 0x000fe4000f8e0207 */
[----:B------:R-:W-:-:S03]  /*35b80*/  UIADD3 UR7, -UR8, URZ, URZ ;  /* 0x0000003f08077290 */ /* 0x000fc6000fffe13f */
[----:B------:R-:W-:Y:S01]  /*35b90*/  ULDC UR8, c[0x0][0x610] ;  /* 0x0001840000087ab9 */ /* 0x000fe20000000800 */
[----:B------:R-:W-:Y:S02]  /*35ba0*/  UIMAD UR7, UR7, UR25, UR20 ;  /* 0x00000019070772a4 */ /* 0x000fe4000f8e0214 */
[----:B------:R-:W-:Y:S02]  /*35bb0*/  UIMAD UR4, UR4, UR8, UR23 ;  /* 0x00000008040472a4 */ /* 0x000fe4000f8e0217 */
[----:B------:R-:W-:-:S04]  /*35bc0*/  UIMAD UR7, UR7, UR6, UR18 ;  /* 0x00000006070772a4 */ /* 0x000fc8000f8e0212 */
[----:B------:R-:W-:Y:S02]  /*35bd0*/  USEL UR6, UR7, UR4, !UP0 ;  /* 0x0000000407067287 */ /* 0x000fe4000c000000 */
[----:B------:R-:W-:-:S04]  /*35be0*/  USEL UR4, UR4, UR7, !UP0 ;  /* 0x0000000704047287 */ /* 0x000fc8000c000000 */
[----:B------:R-:W-:Y:S02]  /*35bf0*/  IMAD.U32 R2, RZ, RZ, UR6 ;  /* 0x00000006ff027e24 */ /* 0x000fe4000f8e00ff */
[----:B------:R-:W-:-:S07]  /*35c00*/  IMAD.U32 R5, RZ, RZ, UR4 ;  /* 0x00000004ff057e24 */ /* 0x000fce000f8e00ff */
.L_x_1179:
[----:B------:R-:W-:-:S08]  /*35c10*/  NOP ;  /* 0x0000000000007918 */ /* 0x000fd00000000000 */
[----:B0-----:R-:W0:-:S00]  /*35c20*/  USETMAXREG.DEALLOC.CTAPOOL 0x18 ;  /* 0x00000018000079c8 */ /* 0x001e0000080e0500 */
[----:B------:R-:W-:-:S13]  /*35c30*/  ISETP.NE.AND P0, PT, RZ, UR10, PT ;  /* 0x0000000aff007c0c */ /* 0x000fda000bf05270 */
[----:B------:R-:W-:Y:S05]  /*35c40*/  @P0 EXIT ;  /* 0x000000000000094d */ /* 0x000fea0003800000 */
[----:B0-----:R-:W-:Y:S01]  /*35c50*/  LOP3.LUT P0, RZ, R0, 0xff, RZ, 0xc0, !PT ;  /* 0x000000ff00ff7812 */ /* 0x001fe2000780c0ff */
[----:B------:R-:W-:Y:S02]  /*35c60*/  IMAD.MOV.U32 R0, RZ, RZ, 0x1 ;  /* 0x00000001ff007424 */ /* 0x000fe400078e00ff */
[----:B------:R-:W-:-:S10]  /*35c70*/  IMAD.MOV.U32 R6, RZ, RZ, RZ ;  /* 0x000000ffff067224 */ /* 0x000fd400078e00ff */
[----:B------:R-:W-:Y:S05]  /*35c80*/  @!P0 BRA `(.L_x_1182) ;  /* 0x0000000c00608947 */ /* 0x000fea0003800000 */
[----:B------:R-:W0:Y:S01]  /*35c90*/  S2R R3, SR_TID.X ;  /* 0x0000000000037919 */ /* 0x000e220000002100 */
[----:B------:R-:W1:Y:S01]  /*35ca0*/  LDC R0, c[0x0][0x28c] ;  /* 0x0000a300ff007b82 */ /* 0x000e620000000800 */
[----:B------:R-:W-:Y:S01]  /*35cb0*/  ULDC UR5, c[0x0][0x658] ;  /* 0x0001960000057ab9 */ /* 0x000fe20000000800 */
[----:B------:R-:W-:Y:S01]  /*35cc0*/  UMOV UR7, 0xffffffff ;  /* 0xffffffff00077882 */ /* 0x000fe20000000000 */
[----:B------:R-:W-:Y:S01]  /*35cd0*/  ULDC UR6, c[0x0][0xc] ;  /* 0x0000030000067ab9 */ /* 0x000fe20000000800 */
[----:B------:R-:W-:Y:S01]  /*35ce0*/  USHF.L.U32 UR9, UR7, UR5, URZ ;  /* 0x0000000507097299 */ /* 0x000fe2000800063f */
[----:B------:R-:W-:Y:S01]  /*35cf0*/  BSSY B0, `(.L_x_1182) ;  /* 0x00000d1000007945 */ /* 0x000fe20003800000 */
[----:B------:R-:W-:Y:S01]  /*35d00*/  UMOV UR8, 0x1 ;  /* 0x0000000100087882 */ /* 0x000fe20000000000 */
[----:B------:R-:W-:Y:S01]  /*35d10*/  ULDC UR7, c[0x0][0x10] ;  /* 0x0000040000077ab9 */ /* 0x000fe20000000800 */
[----:B------:R-:W-:Y:S01]  /*35d20*/  USHF.L.U32 UR5, UR8, UR5, URZ ;  /* 0x0000000508057299 */ /* 0x000fe2000800063f */
[----:B------:R-:W-:Y:S01]  /*35d30*/  IMAD.MOV.U32 R8, RZ, RZ, 0x1 ;  /* 0x00000001ff087424 */ /* 0x000fe200078e00ff */
[----:B------:R-:W-:Y:S01]  /*35d40*/  UIMAD.WIDE.U32 UR6, UR6, UR7, URZ ;  /* 0x00000007060672a5 */ /* 0x000fe2000f8e003f */
[----:B------:R-:W-:Y:S01]  /*35d50*/  IMAD.MOV.U32 R6, RZ, RZ, RZ ;  /* 0x000000ffff067224 */ /* 0x000fe200078e00ff */
[----:B------:R-:W-:Y:S01]  /*35d60*/  ULDC UR8, c[0x0][0x14] ;  /* 0x0000050000087ab9 */ /* 0x000fe20000000800 */
[----:B------:R-:W-:Y:S01]  /*35d70*/  ULDC UR4, c[0x0][0x600] ;  /* 0x0001800000047ab9 */ /* 0x000fe20000000800 */
[----:B------:R-:W-:-:S02]  /*35d80*/  UIMAD.WIDE.U32 UR20, UR6, UR8, URZ ;  /* 0x00000008061472a5 */ /* 0x000fc4000f8e003f */
[----:B------:R-:W-:Y:S02]  /*35d90*/  UIMAD UR7, UR7, UR8, URZ ;  /* 0x00000008070772a4 */ /* 0x000fe4000f8e023f */
[----:B------:R-:W-:Y:S02]  /*35da0*/  ULOP3.LUT UR24, UR40, 0x2, URZ, 0xfc, !UPT ;  /* 0x0000000228187892 */ /* 0x000fe4000f8efc3f */
[----:B------:R-:W-:Y:S02]  /*35db0*/  UIADD3 UR4, UR4, -0x1, URZ ;  /* 0xffffffff04047890 */ /* 0x000fe4000fffe03f */
[----:B------:R-:W-:Y:S01]  /*35dc0*/  ULOP3.LUT UR6, URZ, UR9, URZ, 0x33, !UPT ;  /* 0x000000093f067292 */ /* 0x000fe2000f8e333f */
[----:B-1----:R-:W-:Y:S01]  /*35dd0*/  VIADD R0, R0, 0x1f ;  /* 0x0000001f00007836 */ /* 0x002fe20000000000 */
[----:B------:R-:W-:Y:S01]  /*35de0*/  UIADD3 UR7, UR21, UR7, URZ ;  /* 0x0000000715077290 */ /* 0x000fe2000fffe03f */
[----:B------:R-:W-:Y:S01]  /*35df0*/  ULDC.64 UR22, c[0x0][0x198] ;  /* 0x0000660000167ab9 */ /* 0x000fe20000000a00 */
[----:B0-----:R-:W-:-:S02]  /*35e00*/  LOP3.LUT P3, RZ, R3, 0x7f, RZ, 0xc0, !PT ;  /* 0x0000007f03ff7812 */ /* 0x001fc4000786c0ff */
[----:B------:R-:W-:Y:S02]  /*35e10*/  LOP3.LUT P0, RZ, R3, 0x1f, RZ, 0xc0, !PT ;  /* 0x0000001f03ff7812 */ /* 0x000fe4000780c0ff */
[----:B------:R-:W-:Y:S02]  /*35e20*/  SHF.R.S32.HI R3, RZ, 0x1f, R0 ;  /* 0x0000001fff037819 */ /* 0x000fe40000011400 */
[----:B------:R-:W-:Y:S02]  /*35e30*/  PLOP3.LUT P0, PT, P0, P3, PT, 0x8a, 0x0 ;  /* 0x000000000000781c */ /* 0x000fe40000707172 */
[----:B------:R-:W-:Y:S01]  /*35e40*/  LEA.HI R3, R3, R0, RZ, 0x5 ;  /* 0x0000000003037211 */ /* 0x000fe200078f28ff */
[----:B------:R-:W-:-:S03]  /*35e50*/  IMAD.MOV.U32 R0, RZ, RZ, 0x1 ;  /* 0x00000001ff007424 */ /* 0x000fc600078e00ff */
[----:B------:R-:W-:-:S05]  /*35e60*/  SHF.R.S32.HI R7, RZ, 0x5, R3 ;  /* 0x00000005ff077819 */ /* 0x000fca0000011403 */
[----:B------:R-:W-:-:S07]  /*35e70*/  VIADD R11, R7, 0x1 ;  /* 0x00000001070b7836 */ /* 0x000fce0000000000 */
.L_x_1194:
[----:B------:R-:W-:-:S03]  /*35e80*/  UMOV UR8, 0xffffffff ;  /* 0xffffffff00087882 */ /* 0x000fc60000000000 */
[----:B------:R-:W-:Y:S05]  /*35e90*/  BRA.DIV UR8, `(.L_x_1183) ;  /* 0x0000000e08cc7947 */ /* 0x000fea000b800000 */
[----:B------:R-:W-:-:S13]  /*35ea0*/  ELECT P6, URZ, PT ;  /* 0x00000000003f782f */ /* 0x000fda00038c0000 */
.L_x_1205:
[----:B------:R-:W0:Y:S01]  /*35eb0*/  LDC R3, c[0x0][0x28c] ;  /* 0x0000a300ff037b82 */ /* 0x000e220000000800 */
[----:B------:R-:W-:Y:S01]  /*35ec0*/  BSSY B1, `(.L_x_1184) ;  /* 0x0000036000017945 */ /* 0x000fe20003800000 */
[----:B0-----:R-:W-:-:S13]  /*35ed0*/  ISETP.LT.OR P6, PT, R3, 0x1, !P6 ;  /* 0x000000010300780c */ /* 0x001fda00077c1670 */
[----:B------:R-:W-:Y:S05]  /*35ee0*/  @P6 BRA `(.L_x_1185) ;  /* 0x0000000000cc6947 */ /* 0x000fea0003800000 */
[----:B------:R-:W-:Y:S02]  /*35ef0*/  IMAD R2, R2, 0x180, RZ ;  /* 0x0000018002027824 */ /* 0x000fe400078e02ff */
[----:B------:R-:W-:Y:S02]  /*35f00*/  IMAD R5, R5, 0x180, RZ ;  /* 0x0000018005057824 */ /* 0x000fe400078e02ff */
[----:B------:R-:W-:Y:S02]  /*35f10*/  IMAD.MOV.U32 R14, RZ, RZ, RZ ;  /* 0x000000ffff0e7224 */ /* 0x000fe400078e00ff */
[----:B------:R-:W-:Y:S02]  /*35f20*/  IMAD.MOV.U32 R4, RZ, RZ, R11 ;  /* 0x000000ffff047224 */ /* 0x000fe400078e000b */
[----:B------:R-:W-:Y:S02]  /*35f30*/  IMAD.MOV.U32 R3, RZ, RZ, R0 ;  /* 0x000000ffff037224 */ /* 0x000fe400078e0000 */
[----:B------:R-:W-:-:S07]  /*35f40*/  IMAD.MOV.U32 R9, RZ, RZ, R6 ;  /* 0x000000ffff097224 */ /* 0x000fce00078e0006 */
.L_x_1189:
[----:B------:R-:W0:Y:S01]  /*35f50*/  S2R R13, SR_CgaCtaId ;  /* 0x00000000000d7919 */ /* 0x000e220000008800 */
[----:B------:R-:W-:-:S04]  /*35f60*/  MOV R12, 0x400 ;  /* 0x00000400000c7802 */ /* 0x000fc80000000f00 */
[----:B0-----:R-:W-:Y:S02]  /*35f70*/  LEA R16, R13, R12, 0x18 ;  /* 0x0000000c0d107211 */ /* 0x001fe400078ec0ff */
[----:B------:R-:W-:Y:S01]  /*35f80*/  SHF.L.U32 R12, R3, 0x1f, RZ ;  /* 0x0000001f030c7819 */ /* 0x000fe200000006ff */
[----:B------:R-:W0:Y:S02]  /*35f90*/  @!P3 LDC R13, c[0x0][0x500] ;  /* 0x00014000ff0dbb82 */ /* 0x000e240000000800 */
[----:B------:R-:W-:-:S04]  /*35fa0*/  IMAD R15, R9, 0x8, R16 ;  /* 0x00000008090f7824 */ /* 0x000fc800078e0210 */
[----:B------:R-:W1:Y:S02]  /*35fb0*/  SYNCS.PHASECHK.TRANS64.TRYWAIT P1, [R15+URZ+0x20], R12 ;  /* 0x0000200c0f0075a7 */ /* 0x000e64000802017f */
[----:B-1----:R-:W-:Y:S05]  /*35fc0*/  @!P1 BRA `(.L_x_1186) ;  /* 0x0000000c00a09947 */ /* 0x002fea0003800000 */
.L_x_1206:
[----:B------:R-:W-:Y:S01]  /*35fd0*/  UPRMT UR8, UR24, 0x9910, URZ ;  /* 0x0000991018087896 */ /* 0x000fe2000800003f */
[----:B0-----:R0:W-:Y:S03]  /*35fe0*/  @!P3 SYNCS.ARRIVE.TRANS64 RZ, [R15+URZ], R13 ;  /* 0x0000000d0fffb9a7 */ /* 0x0011e6000800003f */
[----:B------:R-:W-:-:S06]  /*35ff0*/  UISETP.NE.AND UP0, UPT, UR8, 0x2, UPT ;  /* 0x000000020800788c */ /* 0x000fcc000bf05270 */
[----:B------:R-:W-:-:S13]  /*36000*/  PLOP3.LUT P1, PT, PT, PT, UP0, 0x80, 0x0 ;  /* 0x000000000000781c */ /* 0x000fda0003f2f008 */
[----:B0-----:R-:W-:Y:S05]  /*36010*/  @P1 BRA `(.L_x_1187) ;  /* 0x0000000000041947 */ /* 0x001fea0003800000 */
[----:B------:R-:W-:Y:S01]  /*36020*/  BPT.TRAP 0x1 ;  /* 0x000000040000795c */ /* 0x000fe20000300000 */
.L_x_1187:
[----:B------:R-:W-:Y:S05]  /*36030*/  @P0 BRA `(.L_x_1188) ;  /* 0x0000000000040947 */ /* 0x000fea0003800000 */
[----:B------:R-:W-:Y:S01]  /*36040*/  BPT.TRAP 0x1 ;  /* 0x000000040000795c */ /* 0x000fe20000300000 */
.L_x_1188:
[----:B------:R-:W-:Y:S01]  /*36050*/  IMAD R16, R9, 0x6000, R16 ;  /* 0x0000600009107824 */ /* 0x000fe200078e0210 */
[----:B------:R-:W-:Y:S01]  /*36060*/  R2UR UR9, R15 ;  /* 0x000000000f0972ca */ /* 0x000fe200000e0000 */
[----:B------:R-:W-:Y:S01]  /*36070*/  VIADD R4, R4, 0xffffffff ;  /* 0xffffffff04047836 */ /* 0x000fe20000000000 */
[----:B------:R-:W-:Y:S01]  /*36080*/  UIADD3 UR14, UP0, UR22, 0xf0, URZ ;  /* 0x000000f0160e7890 */ /* 0x000fe2000ff1e03f */
[----:B------:R-:W-:Y:S01]  /*36090*/  R2UR UR11, R5 ;  /* 0x00000000050b72ca */ /* 0x000fe200000e0000 */
[----:B------:R-:W-:Y:S01]  /*360a0*/  UIADD3 UR26, UP1, UR22, 0x1f0, URZ ;  /* 0x000001f0161a7890 */ /* 0x000fe2000ff3e03f */
[----:B------:R-:W-:Y:S01]  /*360b0*/  R2UR UR8, R16 ;  /* 0x00000000100872ca */ /* 0x000fe200000e0000 */
[----:B------:R-:W-:Y:S01]  /*360c0*/  UIADD3.X UR15, URZ, UR23, URZ, UP0, !UPT ;  /* 0x000000173f0f7290 */ /* 0x000fe200087fe43f */
[----:B------:R-:W-:Y:S01]  /*360d0*/  R2UR UR10, R14 ;  /* 0x000000000e0a72ca */ /* 0x000fe200000e0000 */
[----:B------:R-:W-:Y:S01]  /*360e0*/  VIADD R9, R9, 0x1 ;  /* 0x0000000109097836 */ /* 0x000fe20000000000 */
[----:B------:R-:W-:Y:S01]  /*360f0*/  R2UR UR12, R10 ;  /* 0x000000000a0c72ca */ /* 0x000fe200000e0000 */
[----:B------:R-:W-:Y:S01]  /*36100*/  UIADD3.X UR27, URZ, UR23, URZ, UP1, !UPT ;  /* 0x000000173f1b7290 */ /* 0x000fe20008ffe43f */
[----:B------:R-:W-:Y:S01]  /*36110*/  R2UR UR19, R2 ;  /* 0x00000000021372ca */ /* 0x000fe200000e0000 */
[----:B------:R-:W-:Y:S01]  /*36120*/  UMOV UR16, 0x0 ;  /* 0x0000000000107882 */ /* 0x000fe20000000000 */
[----:B------:R-:W-:Y:S01]  /*36130*/  ISETP.GT.AND P2, PT, R4, 0x1, PT ;  /* 0x000000010400780c */ /* 0x000fe20003f44270 */
[----:B------:R-:W-:Y:S01]  /*36140*/  UMOV UR17, 0x10000000 ;  /* 0x1000000000117882 */ /* 0x000fe20000000000 */
[----:B------:R-:W-:Y:S01]  /*36150*/  ISETP.NE.AND P1, PT, R9, 0x4, PT ;  /* 0x000000040900780c */ /* 0x000fe20003f25270 */
[----:B------:R-:W-:-:S02]  /*36160*/  VIADD R14, R14, 0x20 ;  /* 0x000000200e0e7836 */ /* 0x000fc40000000000 */
[----:B------:R-:W-:Y:S01]  /*36170*/  UIADD3 UR13, UR8, 0x100, URZ ;  /* 0x00000100080d7890 */ /* 0x000fe2000fffe03f */
[----:B-1----:R-:W-:Y:S01]  /*36180*/  SEL R12, RZ, 0x1, P1 ;  /* 0x00000001ff0c7807 */ /* 0x002fe20000800000 */
[----:B------:R-:W-:Y:S01]  /*36190*/  UIADD3 UR18, UR8, 0x18100, URZ ;  /* 0x0001810008127890 */ /* 0x000fe2000fffe03f */
[----:B------:R-:W-:Y:S02]  /*361a0*/  SEL R9, R9, RZ, P1 ;  /* 0x000000ff09097207 */ /* 0x000fe40000800000 */
[----:B------:R-:W-:Y:S02]  /*361b0*/  LOP3.LUT R3, R3, R12, RZ, 0x3c, !PT ;  /* 0x0000000c03037212 */ /* 0x000fe400078e3cff */
[----:B------:R-:W-:Y:S02]  /*361c0*/  UMOV UR8, UR13 ;  /* 0x0000000d00087c82 */ /* 0x000fe40008000000 */
[----:B------:R0:W-:Y:S02]  /*361d0*/  UTMALDG.3D [UR8], [UR14], desc[UR16] ;  /* 0x000010080e0075b4 */ /* 0x0001e40008011000 */
[----:B0-----:R-:W-:Y:S01]  /*361e0*/  UMOV UR8, UR18 ;  /* 0x0000001200087c82 */ /* 0x001fe20008000000 */
[----:B------:R-:W-:-:S02]  /*361f0*/  UMOV UR11, UR19 ;  /* 0x00000013000b7c82 */ /* 0x000fc40008000000 */
[----:B------:R0:W-:Y:S02]  /*36200*/  UTMALDG.3D [UR8], [UR26], desc[UR16] ;  /* 0x000010081a0075b4 */ /* 0x0001e40008011000 */
[----:B0-----:R-:W-:Y:S05]  /*36210*/  @P2 BRA `(.L_x_1189) ;  /* 0xfffffffc004c2947 */ /* 0x001fea000383ffff */
.L_x_1185:
[----:B------:R-:W-:Y:S05]  /*36220*/  BSYNC B1 ;  /* 0x0000000000017941 */ /* 0x000fea0003800000 */
.L_x_1184:
[----:B------:R-:W2:Y:S01]  /*36230*/  LDL.LU R16, [R1+0x600] ;  /* 0x0006000001107983 */ /* 0x000ea20000300800 */
[----:B------:R-:W-:Y:S01]  /*36240*/  LOP3.LUT P4, RZ, R8, 0xff, RZ, 0xc0, !PT ;  /* 0x000000ff08ff7812 */ /* 0x000fe2000788c0ff */
[----:B------:R-:W-:Y:S01]  /*36250*/  IMAD.IADD R6, R7, 0x1, R6 ;  /* 0x0000000107067824 */ /* 0x000fe200078e0206 */
[----:B------:R-:W-:Y:S01]  /*36260*/  ULDC.64 UR8, c[0x0][0x650] ;  /* 0x0001940000087ab9 */ /* 0x000fe20000000a00 */
[----:B------:R-:W3:Y:S01]  /*36270*/  LDL.LU R15, [R1+0x604] ;  /* 0x00060400010f7983 */ /* 0x000ee20000300800 */
[----:B------:R-:W-:Y:S01]  /*36280*/  BSSY B1, `(.L_x_1190) ;  /* 0x0000075000017945 */ /* 0x000fe20003800000 */
[----:B------:R-:W-:Y:S01]  /*36290*/  IMAD.MOV.U32 R5, RZ, RZ, -0x1 ;  /* 0xffffffffff057424 */ /* 0x000fe200078e00ff */
[----:B------:R-:W-:Y:S01]  /*362a0*/  SHF.R.U32.HI R2, RZ, 0x2, R6 ;  /* 0x00000002ff027819 */ /* 0x000fe20000011606 */
[----:B------:R-:W-:Y:S01]  /*362b0*/  IMAD.MOV.U32 R10, RZ, RZ, -0x1 ;  /* 0xffffffffff0a7424 */ /* 0x000fe200078e00ff */
[----:B------:R-:W-:Y:S02]  /*362c0*/  ISETP.GT.U32.AND P1, PT, R6, 0x3, PT ;  /* 0x000000030600780c */ /* 0x000fe40003f24070 */
[----:B------:R-:W-:-:S02]  /*362d0*/  LOP3.LUT R2, R2, 0x1, RZ, 0xc0, !PT ;  /* 0x0000000102027812 */ /* 0x000fc400078ec0ff */
[C---:B------:R-:W-:Y:S01]  /*362e0*/  ISETP.LT.U32.AND P1, PT, R7.reuse, 0x4, P1 ;  /* 0x000000040700780c */ /* 0x040fe20000f21070 */
[----:B------:R-:W0:Y:S01]  /*362f0*/  @P4 S2R R3, SR_CgaCtaId ;  /* 0x0000000000034919 */ /* 0x000e220000008800 */
[----:B------:R-:W-:Y:S02]  /*36300*/  ISETP.NE.U32.AND P2, PT, R2, 0x1, PT ;  /* 0x000000010200780c */ /* 0x000fe40003f45070 */
[----:B------:R-:W-:Y:S02]  /*36310*/  @P4 MOV R2, 0x400 ;  /* 0x0000040000024802 */ /* 0x000fe40000000f00 */
[----:B------:R-:W-:Y:S02]  /*36320*/  ISETP.GT.U32.AND P2, PT, R7, 0x3, !P2 ;  /* 0x000000030700780c */ /* 0x000fe40005744070 */
[----:B------:R-:W-:Y:S02]  /*36330*/  LOP3.LUT R6, R6, 0x3, RZ, 0xc0, !PT ;  /* 0x0000000306067812 */ /* 0x000fe400078ec0ff */
[----:B------:R-:W-:-:S02]  /*36340*/  PRMT R8, RZ, 0x7610, R8 ;  /* 0x00007610ff087816 */ /* 0x000fc40000000008 */
[----:B0-----:R-:W-:Y:S02]  /*36350*/  @P4 LEA R2, R3, R2, 0x18 ;  /* 0x0000000203024211 */ /* 0x001fe400078ec0ff */
[----:B------:R-:W-:Y:S02]  /*36360*/  SEL R3, RZ, 0x1, !P1 ;  /* 0x00000001ff037807 */ /* 0x000fe40004800000 */
[----:B------:R0:W-:Y:S02]  /*36370*/  @P4 SYNCS.ARRIVE.TRANS64.A1T0 RZ, [R2+URZ+0x58], RZ ;  /* 0x000058ff02ff49a7 */ /* 0x0001e4000810003f */
[----:B0-----:R-:W-:-:S04]  /*36380*/  SEL R2, RZ, 0x1, !P2 ;  /* 0x00000001ff027807 */ /* 0x001fc80005000000 */
[--C-:B------:R-:W-:Y:S01]  /*36390*/  LOP3.LUT R0, R2, R0, R3.reuse, 0x96, !PT ;  /* 0x0000000002007212 */ /* 0x100fe200078e9603 */
[----:B------:R-:W-:Y:S01]  /*363a0*/  IMAD.MOV.U32 R2, RZ, RZ, -0x1 ;  /* 0xffffffffff027424 */ /* 0x000fe200078e00ff */
[----:B------:R-:W-:Y:S02]  /*363b0*/  PRMT R3, RZ, 0x7610, R3 ;  /* 0x00007610ff037816 */ /* 0x000fe40000000003 */
[----:B---3--:R-:W-:-:S04]  /*363c0*/  IADD3 R15, P1, R15, UR20, RZ ;  /* 0x000000140f0f7c10 */ /* 0x008fc8000ff3e0ff */
[----:B--2---:R-:W-:Y:S01]  /*363d0*/  IADD3.X R16, R16, UR7, RZ, P1, !PT ;  /* 0x0000000710107c10 */ /* 0x004fe20008ffe4ff */
[----:B------:R0:W-:Y:S01]  /*363e0*/  STL [R1+0x604], R15 ;  /* 0x0006040f01007387 */ /* 0x0001e20000100800 */
[----:B------:R-:W-:-:S03]  /*363f0*/  ISETP.GE.U32.AND P1, PT, R15, UR8, PT ;  /* 0x000000080f007c0c */ /* 0x000fc6000bf26070 */
[----:B------:R0:W-:Y:S01]  /*36400*/  STL [R1+0x600], R16 ;  /* 0x0006001001007387 */ /* 0x0001e20000100800 */
[----:B------:R-:W-:-:S13]  /*36410*/  ISETP.GE.U32.AND.EX P1, PT, R16, UR9, PT, P1 ;  /* 0x0000000910007c0c */ /* 0x000fda000bf26110 */
[----:B0-----:R-:W-:Y:S05]  /*36420*/  @P1 BRA `(.L_x_1191) ;  /* 0x0000000400681947 */ /* 0x001fea0003800000 */
[----:B------:R-:W0:Y:S01]  /*36430*/  S2UR UR8, SR_CTAID.X ;  /* 0x00000000000879c3 */ /* 0x000e220000002500 */
[----:B------:R-:W-:Y:S01]  /*36440*/  ULDC.64 UR10, c[0x0][0x628] ;  /* 0x00018a00000a7ab9 */ /* 0x000fe20000000a00 */
[----:B------:R-:W-:Y:S01]  /*36450*/  ULDC UR9, c[0x0][0x150] ;  /* 0x0000540000097ab9 */ /* 0x000fe20000000800 */
[----:B------:R-:W-:Y:S01]  /*36460*/  ISETP.NE.U32.AND P1, PT, RZ, UR10, PT ;  /* 0x0000000aff007c0c */ /* 0x000fe2000bf25070 */
[----:B------:R-:W-:Y:S01]  /*36470*/  ULDC UR12, c[0x0][0x630] ;  /* 0x00018c00000c7ab9 */ /* 0x000fe20000000800 */
[----:B------:R-:W-:Y:S01]  /*36480*/  ULDC UR14, c[0x0][0x154] ;  /* 0x00005500000e7ab9 */ /* 0x000fe20000000800 */
[----:B------:R-:W-:Y:S01]  /*36490*/  IMAD.MOV.U32 R3, RZ, RZ, R16 ;  /* 0x000000ffff037224 */ /* 0x000fe200078e0010 */
[----:B------:R-:W-:Y:S01]  /*364a0*/  ISETP.NE.AND.EX P1, PT, RZ, UR11, PT, P1 ;  /* 0x0000000bff007c0c */ /* 0x000fe2000bf25310 */
[----:B------:R-:W1:Y:S01]  /*364b0*/  S2UR UR13, SR_CTAID.Y ;  /* 0x00000000000d79c3 */ /* 0x000e620000002600 */
[----:B0-----:R-:W-:-:S05]  /*364c0*/  I2FP.F32.U32 R2, UR8 ;  /* 0x0000000800027c45 */ /* 0x001fca0008201000 */
[----:B------:R-:W-:Y:S01]  /*364d0*/  FMUL R9, R2, UR9 ;  /* 0x0000000902097c20 */ /* 0x000fe20008400000 */
[----:B------:R-:W-:Y:S01]  /*364e0*/  IMAD.MOV.U32 R2, RZ, RZ, R15 ;  /* 0x000000ffff027224 */ /* 0x000fe200078e000f */
[----:B-1----:R-:W-:-:S04]  /*364f0*/  I2FP.F32.U32 R12, UR13 ;  /* 0x0000000d000c7c45 */ /* 0x002fc80008201000 */
[----:B------:R-:W0:Y:S01]  /*36500*/  F2I.U32.TRUNC.NTZ R9, R9 ;  /* 0x0000000900097305 */ /* 0x000e22000020f000 */
[----:B------:R-:W-:Y:S05]  /*36510*/  @!P1 BRA `(.L_x_1192) ;  /* 0x0000000000289947 */ /* 0x000fea0003800000 */
[----:B------:R-:W-:Y:S02]  /*36520*/  ULDC UR9, c[0x0][0x634] ;  /* 0x00018d0000097ab9 */ /* 0x000fe40000000800 */
[----:B------:R-:W-:-:S05]  /*36530*/  IADD3 R3, P1, R15, UR9, RZ ;  /* 0x000000090f037c10 */ /* 0x000fca000ff3e0ff */
[----:B------:R-:W-:-:S04]  /*36540*/  IMAD.X R13, RZ, RZ, R16, P1 ;  /* 0x000000ffff0d7224 */ /* 0x000fc800008e0610 */
[----:B------:R-:W-:-:S04]  /*36550*/  IMAD.WIDE.U32 R4, R13, UR10, RZ ;  /* 0x0000000a0d047c25 */ /* 0x000fc8000f8e00ff */
[----:B------:R-:W-:-:S04]  /*36560*/  IMAD.WIDE.U32 R4, P1, R3, UR11, R4 ;  /* 0x0000000b03047c25 */ /* 0x000fc8000f820004 */
[----:B------:R-:W-:-:S04]  /*36570*/  IMAD.WIDE.U32 R2, R3, UR10, RZ ;  /* 0x0000000a03027c25 */ /* 0x000fc8000f8e00ff */
[----:B------:R-:W-:Y:S01]  /*36580*/  IMAD.MOV.U32 R2, RZ, RZ, R5 ;  /* 0x000000ffff027224 */ /* 0x000fe200078e0005 */
[----:B------:R-:W-:Y:S01]  /*36590*/  IADD3 RZ, P2, R3, R4, RZ ;  /* 0x0000000403ff7210 */ /* 0x000fe20007f5e0ff */
[----:B------:R-:W-:-:S04]  /*365a0*/  IMAD.X R3, RZ, RZ, RZ, P1 ;  /* 0x000000ffff037224 */ /* 0x000fc800008e06ff */
[----:B------:R-:W-:-:S08]  /*365b0*/  IMAD.WIDE.U32.X R2, R13, UR11, R2, P2 ;  /* 0x0000000b0d027c25 */ /* 0x000fd000090e0402 */
.L_x_1192:
[--C-:B------:R-:W-:Y:S01]  /*365c0*/  SHF.R.U64 R10, R2, UR12, R3.reuse ;  /* 0x0000000c020a7c19 */ /* 0x100fe20008001203 */
[----:B------:R-:W-:Y:S01]  /*365d0*/  ULDC.64 UR10, c[0x0][0x620] ;  /* 0x00018800000a7ab9 */ /* 0x000fe20000000a00 */
[----:B------:R-:W-:Y:S01]  /*365e0*/  SHF.R.U32.HI R2, RZ, UR12, R3 ;  /* 0x0000000cff027c19 */ /* 0x000fe20008011603 */
[----:B------:R-:W-:Y:S01]  /*365f0*/  IMAD.MOV.U32 R3, RZ, RZ, R16 ;  /* 0x000000ffff037224 */ /* 0x000fe200078e0010 */
[----:B------:R-:W-:Y:S01]  /*36600*/  IADD3 R13, P1, RZ, -R10, RZ ;  /* 0x8000000aff0d7210 */ /* 0x000fe20007f3e0ff */
[----:B------:R-:W-:Y:S01]  /*36610*/  FMUL R12, R12, UR14 ;  /* 0x0000000e0c0c7c20 */ /* 0x000fe20008400000 */
[----:B------:R-:W-:Y:S01]  /*36620*/  ULDC.64 UR14, c[0x0][0x640] ;  /* 0x00019000000e7ab9 */ /* 0x000fe20000000a00 */
[----:B0-----:R-:W-:Y:S02]  /*36630*/  R2UR UR9, R9 ;  /* 0x00000000090972ca */ /* 0x001fe400000e0000 */
[----:B------:R-:W-:Y:S01]  /*36640*/  IMAD.X R2, RZ, RZ, ~R2, P1 ;  /* 0x000000ffff027224 */ /* 0x000fe200008e0e02 */
[----:B------:R-:W-:Y:S01]  /*36650*/  ISETP.NE.U32.AND P1, PT, RZ, UR14, PT ;  /* 0x0000000eff007c0c */ /* 0x000fe2000bf25070 */
[----:B------:R-:W0:Y:S02]  /*36660*/  F2I.U32.TRUNC.NTZ R12, R12 ;  /* 0x0000000c000c7305 */ /* 0x000e24000020f000 */
[----:B------:R-:W-:Y:S01]  /*36670*/  IMAD R2, R2, UR10, RZ ;  /* 0x0000000a02027c24 */ /* 0x000fe2000f8e02ff */
[----:B------:R-:W-:-:S03]  /*36680*/  ISETP.NE.AND.EX P1, PT, RZ, UR15, PT, P1 ;  /* 0x0000000fff007c0c */ /* 0x000fc6000bf25310 */
[----:B------:R-:W-:Y:S02]  /*36690*/  IMAD R5, R13, UR11, R2 ;  /* 0x0000000b0d057c24 */ /* 0x000fe4000f8e0202 */
[----:B------:R-:W-:-:S04]  /*366a0*/  IMAD.MOV.U32 R2, RZ, RZ, R15 ;  /* 0x000000ffff027224 */ /* 0x000fc800078e000f */
[----:B------:R-:W-:Y:S01]  /*366b0*/  IMAD.WIDE.U32 R2, R13, UR10, R2 ;  /* 0x0000000a0d027c25 */ /* 0x000fe2000f8e0002 */
[----:B------:R-:W-:Y:S01]  /*366c0*/  ULDC UR10, c[0x0][0x618] ;  /* 0x00018600000a7ab9 */ /* 0x000fe20000000800 */
[----:B0-----:R-:W-:Y:S02]  /*366d0*/  R2UR UR11, R12 ;  /* 0x000000000c0b72ca */ /* 0x001fe400000e0000 */
[----:B------:R-:W-:-:S05]  /*366e0*/  IMAD.IADD R3, R3, 0x1, R5 ;  /* 0x0000000103037824 */ /* 0x000fca00078e0205 */
[--C-:B------:R-:W-:Y:S02]  /*366f0*/  SHF.R.U64 R9, R2, UR10, R3.reuse ;  /* 0x0000000a02097c19 */ /* 0x100fe40008001203 */
[----:B------:R-:W-:Y:S01]  /*36700*/  SHF.R.U32.HI R2, RZ, UR10, R3 ;  /* 0x0000000aff027c19 */ /* 0x000fe20008011603 */
[----:B------:R-:W-:-:S03]  /*36710*/  ULDC UR10, c[0x0][0x608] ;  /* 0x00018200000a7ab9 */ /* 0x000fc60000000800 */
[--C-:B------:R-:W-:Y:S02]  /*36720*/  SHF.R.U64 R13, R9, UR10, R2.reuse ;  /* 0x0000000a090d7c19 */ /* 0x100fe40008001202 */
[----:B------:R-:W-:Y:S01]  /*36730*/  SHF.R.U32.HI R2, RZ, UR10, R2 ;  /* 0x0000000aff027c19 */ /* 0x000fe20008011602 */
[----:B------:R-:W-:-:S03]  /*36740*/  ULDC UR10, c[0x0][0x658] ;  /* 0x00019600000a7ab9 */ /* 0x000fc60000000800 */
[--C-:B------:R-:W-:Y:S02]  /*36750*/  SHF.R.U64 R12, R13, UR10, R2.reuse ;  /* 0x0000000a0d0c7c19 */ /* 0x100fe40008001202 */
[----:B------:R-:W-:-:S03]  /*36760*/  SHF.R.U32.HI R15, RZ, UR10, R2 ;  /* 0x0000000aff0f7c19 */ /* 0x000fc60008011602 */
[----:B------:R-:W-:Y:S02]  /*36770*/  IMAD.MOV.U32 R2, RZ, RZ, R12 ;  /* 0x000000ffff027224 */ /* 0x000fe400078e000c */
[----:B------:R-:W-:Y:S01]  /*36780*/  IMAD.MOV.U32 R3, RZ, RZ, R15 ;  /* 0x000000ffff037224 */ /* 0x000fe200078e000f */
[----:B------:R-:W-:Y:S06]  /*36790*/  @!P1 BRA `(.L_x_1193) ;  /* 0x0000000000289947 */ /* 0x000fec0003800000 */
        /* <DEDUP_REMOVED lines=10> */
.L_x_1193:
[----:B------:R-:W-:Y:S01]  /*36840*/  ULDC UR10, c[0x0][0x648] ;  /* 0x00019200000a7ab9 */ /* 0x000fe20000000800 */
[----:B------:R-:W-:Y:S01]  /*36850*/  UISETP.NE.AND UP0, UPT, UR41, URZ, UPT ;  /* 0x0000003f2900728c */ /* 0x000fe2000bf05270 */
[----:B------:R-:W-:Y:S01]  /*36860*/  SHF.R.U64 R2, R2, UR10, R3 ;  /* 0x0000000a02027c19 */ /* 0x000fe20008001203 */
[----:B------:R-:W-:Y:S01]  /*36870*/  ULDC UR10, c[0x0][0x638] ;  /* 0x00018e00000a7ab9 */ /* 0x000fe20000000800 */
[----:B------:R-:W-:Y:S01]  /*36880*/  UIADD3 UR11, -UR11, URZ, URZ ;  /* 0x0000003f0b0b7290 */ /* 0x000fe2000fffe13f */
[----:B------:R-:W-:Y:S02]  /*36890*/  LOP3.LUT R13, R13, UR6, RZ, 0xc0, !PT ;  /* 0x000000060d0d7c12 */ /* 0x000fe4000f8ec0ff */
[----:B------:R-:W-:Y:S01]  /*368a0*/  IMAD.MOV R3, RZ, RZ, -R2 ;  /* 0x000000ffff037224 */ /* 0x000fe200078e0a02 */
[----:B------:R-:W-:Y:S02]  /*368b0*/  LOP3.LUT R9, R9, UR4, RZ, 0xc0, !PT ;  /* 0x0000000409097c12 */ /* 0x000fe4000f8ec0ff */
[----:B------:R-:W-:Y:S01]  /*368c0*/  IMAD R5, R2, UR5, R13 ;  /* 0x0000000502057c24 */ /* 0x000fe2000f8e020d */
[----:B------:R-:W-:Y:S01]  /*368d0*/  PLOP3.LUT P1, PT, PT, PT, UP0, 0x40, 0x0 ;  /* 0x000000000000781c */ /* 0x000fe20003f2e808 */
[----:B------:R-:W-:Y:S01]  /*368e0*/  IMAD R12, R3, UR10, R12 ;  /* 0x0000000a030c7c24 */ /* 0x000fe2000f8e020c */
[----:B------:R-:W-:Y:S01]  /*368f0*/  UIADD3 UR10, -UR9, URZ, URZ ;  /* 0x0000003f090a7290 */ /* 0x000fe2000fffe13f */
[----:B------:R-:W-:Y:S01]  /*36900*/  PLOP3.LUT P2, PT, PT, PT, UP0, 0x40, 0x0 ;  /* 0x000000000000781c */ /* 0x000fe20003f4e808 */
[----:B------:R-:W-:Y:S01]  /*36910*/  IMAD.MOV.U32 R3, RZ, RZ, 0x1 ;  /* 0x00000001ff037424 */ /* 0x000fe200078e00ff */
[----:B------:R-:W-:-:S02]  /*36920*/  ULDC UR9, c[0x0][0x144] ;  /* 0x0000510000097ab9 */ /* 0x000fc40000000800 */
[----:B------:R-:W-:-:S03]  /*36930*/  UIMAD UR8, UR9, UR10, UR8 ;  /* 0x0000000a090872a4 */ /* 0x000fc6000f8e0208 */
[----:B------:R-:W-:Y:S02]  /*36940*/  ULDC UR9, c[0x0][0x148] ;  /* 0x0000520000097ab9 */ /* 0x000fe40000000800 */
[----:B------:R-:W-:-:S03]  /*36950*/  @UP0 UIMAD UR8, UR9, UR11, UR13 ;  /* 0x0000000b090802a4 */ /* 0x000fc6000f8e020d */
[----:B------:R-:W-:Y:S02]  /*36960*/  ULDC UR9, c[0x0][0x600] ;  /* 0x0001800000097ab9 */ /* 0x000fe40000000800 */
[----:B------:R-:W-:Y:S02]  /*36970*/  IMAD R12, R12, UR9, R9 ;  /* 0x000000090c0c7c24 */ /* 0x000fe4000f8e0209 */
[----:B------:R-:W-:Y:S01]  /*36980*/  IMAD.U32 R2, RZ, RZ, UR8 ;  /* 0x00000008ff027e24 */ /* 0x000fe2000f8e00ff */
[----:B------:R-:W-:-:S03]  /*36990*/  ULDC UR8, c[0x0][0x610] ;  /* 0x0001840000087ab9 */ /* 0x000fc60000000800 */
[----:B------:R-:W-:-:S05]  /*369a0*/  IMAD R5, R5, UR8, R2 ;  /* 0x0000000805057c24 */ /* 0x000fca000f8e0202 */
[----:B------:R-:W-:Y:S02]  /*369b0*/  SEL R2, R12, R5, P1 ;  /* 0x000000050c027207 */ /* 0x000fe40000800000 */
[----:B------:R-:W-:-:S07]  /*369c0*/  SEL R5, R5, R12, P2 ;  /* 0x0000000c05057207 */ /* 0x000fce0001000000 */
.L_x_1191:
[----:B------:R-:W-:Y:S05]  /*369d0*/  BSYNC B1 ;  /* 0x0000000000017941 */ /* 0x000fea0003800000 */
.L_x_1190:
[----:B------:R-:W-:-:S13]  /*369e0*/  LOP3.LUT P1, RZ, R3, 0xff, RZ, 0xc0, !PT ;  /* 0x000000ff03ff7812 */ /* 0x000fda000782c0ff */
[----:B------:R-:W-:Y:S05]  /*369f0*/  @P1 BRA `(.L_x_1194) ;  /* 0xfffffff400201947 */ /* 0x000fea000383ffff */
[----:B------:R-:W-:Y:S05]  /*36a00*/  BSYNC B0 ;  /* 0x0000000000007941 */ /* 0x000fea0003800000 */
.L_x_1182:
[----:B------:R-:W-:-:S03]  /*36a10*/  UMOV UR8, 0xffffffff ;  /* 0xffffffff00087882 */ /* 0x000fc60000000000 */
[----:B------:R-:W-:Y:S05]  /*36a20*/  BRA.DIV UR8, `(.L_x_1195) ;  /* 0x00000006081c7947 */ /* 0x000fea000b800000 */
[----:B------:R-:W-:-:S13]  /*36a30*/  ELECT P6, URZ, PT ;  /* 0x00000000003f782f */ /* 0x000fda00038c0000 */
.L_x_1209:
[----:B------:R-:W-:Y:S04]  /*36a40*/  BSSY B0, `(.L_x_1196) ;  /* 0x000002c000007945 */ /* 0x000fe80003800000 */
[----:B------:R-:W-:Y:S05]  /*36a50*/  @!P6 BRA `(.L_x_1197) ;  /* 0x0000000000a8e947 */ /* 0x000fea0003800000 */
[----:B------:R-:W-:-:S04]  /*36a60*/  ULOP3.LUT UR8, UR40, 0x2, URZ, 0xfc, !UPT ;  /* 0x0000000228087892 */ /* 0x000fc8000f8efc3f */
[----:B------:R-:W-:-:S06]  /*36a70*/  UISETP.NE.AND UP0, UPT, UR8, 0x3, UPT ;  /* 0x000000030800788c */ /* 0x000fcc000bf05270 */
[----:B------:R-:W-:-:S13]  /*36a80*/  PLOP3.LUT P0, PT, PT, PT, UP0, 0x80, 0x0 ;  /* 0x000000000000781c */ /* 0x000fda0003f0f008 */
[----:B------:R-:W-:Y:S05]  /*36a90*/  @!P0 BRA `(.L_x_1198) ;  /* 0x0000000000048947 */ /* 0x000fea0003800000 */
[----:B------:R-:W-:Y:S01]  /*36aa0*/  BPT.TRAP 0x1 ;  /* 0x000000040000795c */ /* 0x000fe20000300000 */
.L_x_1198:
[----:B------:R-:W0:Y:S01]  /*36ab0*/  S2R R3, SR_CgaCtaId ;  /* 0x0000000000037919 */ /* 0x000e220000008800 */
[----:B------:R-:W-:-:S04]  /*36ac0*/  MOV R2, 0x400 ;  /* 0x0000040000027802 */ /* 0x000fc80000000f00 */
[----:B0-----:R-:W-:Y:S02]  /*36ad0*/  LEA R3, R3, R2, 0x18 ;  /* 0x0000000203037211 */ /* 0x001fe400078ec0ff */
[----:B------:R-:W-:-:S03]  /*36ae0*/  SHF.L.U32 R2, R0, 0x1f, RZ ;  /* 0x0000001f00027819 */ /* 0x000fc600000006ff */
[----:B------:R-:W-:-:S04]  /*36af0*/  VIADD R3, R3, 0x20 ;  /* 0x0000002003037836 */ /* 0x000fc80000000000 */
[----:B------:R-:W-:-:S04]  /*36b00*/  IMAD R5, R6, 0x8, R3 ;  /* 0x0000000806057824 */ /* 0x000fc800078e0203 */
[----:B------:R-:W0:Y:S02]  /*36b10*/  SYNCS.PHASECHK.TRANS64.TRYWAIT P0, [R5+URZ], R2 ;  /* 0x00000002050075a7 */ /* 0x000e24000800017f */
[----:B0-----:R-:W-:Y:S05]  /*36b20*/  @!P0 BRA `(.L_x_1199) ;  /* 0x0000000000fc8947 */ /* 0x001fea0003800000 */
.L_x_1210:
[----:B------:R-:W-:-:S05]  /*36b30*/  VIADD R6, R6, 0x1 ;  /* 0x0000000106067836 */ /* 0x000fca0000000000 */
[----:B------:R-:W-:-:S04]  /*36b40*/  ISETP.NE.AND P0, PT, R6, 0x4, PT ;  /* 0x000000040600780c */ /* 0x000fc80003f05270 */
[----:B0-----:R-:W-:Y:S02]  /*36b50*/  SEL R5, RZ, 0x1, P0 ;  /* 0x00000001ff057807 */ /* 0x001fe40000000000 */
[----:B------:R-:W-:Y:S02]  /*36b60*/  SEL R6, R6, RZ, P0 ;  /* 0x000000ff06067207 */ /* 0x000fe40000000000 */
[----:B------:R-:W-:-:S03]  /*36b70*/  LOP3.LUT R5, R0, R5, RZ, 0x3c, !PT ;  /* 0x0000000500057212 */ /* 0x000fc600078e3cff */
[----:B------:R-:W-:Y:S01]  /*36b80*/  IMAD R7, R6, 0x8, R3 ;  /* 0x0000000806077824 */ /* 0x000fe200078e0203 */
[----:B------:R-:W-:-:S04]  /*36b90*/  SHF.L.U32 R0, R5, 0x1f, RZ ;  /* 0x0000001f05007819 */ /* 0x000fc800000006ff */
[----:B------:R-:W0:Y:S02]  /*36ba0*/  SYNCS.PHASECHK.TRANS64.TRYWAIT P0, [R7+URZ], R0 ;  /* 0x00000000070075a7 */ /* 0x000e24000800017f */
[----:B0-----:R-:W-:Y:S05]  /*36bb0*/  @!P0 BRA `(.L_x_1200) ;  /* 0x0000000000ec8947 */ /* 0x001fea0003800000 */
.L_x_1211:
[----:B0-----:R-:W-:-:S05]  /*36bc0*/  VIADD R0, R6, 0x1 ;  /* 0x0000000106007836 */ /* 0x001fca0000000000 */
[----:B------:R-:W-:-:S04]  /*36bd0*/  ISETP.NE.AND P0, PT, R0, 0x4, PT ;  /* 0x000000040000780c */ /* 0x000fc80003f05270 */
[----:B------:R-:W-:Y:S02]  /*36be0*/  SEL R2, RZ, 0x1, P0 ;  /* 0x00000001ff027807 */ /* 0x000fe40000000000 */
[----:B------:R-:W-:Y:S02]  /*36bf0*/  SEL R4, R0, RZ, P0 ;  /* 0x000000ff00047207 */ /* 0x000fe40000000000 */
[----:B------:R-:W-:-:S03]  /*36c00*/  LOP3.LUT R5, R5, R2, RZ, 0x3c, !PT ;  /* 0x0000000205057212 */ /* 0x000fc600078e3cff */
[----:B------:R-:W-:Y:S01]  /*36c10*/  IMAD R7, R4, 0x8, R3 ;  /* 0x0000000804077824 */ /* 0x000fe200078e0203 */
[----:B------:R-:W-:-:S04]  /*36c20*/  SHF.L.U32 R0, R5, 0x1f, RZ ;  /* 0x0000001f05007819 */ /* 0x000fc800000006ff */
[----:B------:R-:W0:Y:S02]  /*36c30*/  SYNCS.PHASECHK.TRANS64.TRYWAIT P0, [R7+URZ], R0 ;  /* 0x00000000070075a7 */ /* 0x000e24000800017f */
[----:B0-----:R-:W-:Y:S05]  /*36c40*/  @!P0 BRA `(.L_x_1201) ;  /* 0x0000000000dc8947 */ /* 0x001fea0003800000 */
.L_x_1212:
[----:B0-----:R-:W-:-:S05]  /*36c50*/  VIADD R0, R4, 0x1 ;  /* 0x0000000104007836 */ /* 0x001fca0000000000 */
[----:B------:R-:W-:-:S04]  /*36c60*/  ISETP.NE.AND P0, PT, R0, 0x4, PT ;  /* 0x000000040000780c */ /* 0x000fc80003f05270 */
[----:B------:R-:W-:Y:S02]  /*36c70*/  SEL R2, RZ, 0x1, P0 ;  /* 0x00000001ff027807 */ /* 0x000fe40000000000 */
[----:B------:R-:W-:Y:S02]  /*36c80*/  SEL R0, R0, RZ, P0 ;  /* 0x000000ff00007207 */ /* 0x000fe40000000000 */
[----:B------:R-:W-:-:S03]  /*36c90*/  LOP3.LUT R2, R5, R2, RZ, 0x3c, !PT ;  /* 0x0000000205027212 */ /* 0x000fc600078e3cff */
[----:B------:R-:W-:Y:S01]  /*36ca0*/  IMAD R3, R0, 0x8, R3 ;  /* 0x0000000800037824 */ /* 0x000fe200078e0203 */
[----:B------:R-:W-:-:S07]  /*36cb0*/  SHF.L.U32 R0, R2, 0x1f, RZ ;  /* 0x0000001f02007819 */ /* 0x000fce00000006ff */
.L_x_1202:
[----:B0-----:R0:W1:Y:S02]  /*36cc0*/  SYNCS.PHASECHK.TRANS64.TRYWAIT P0, [R3+URZ], R0 ;  /* 0x00000000030075a7 */ /* 0x001064000800017f */
[----:B-1----:R-:W-:Y:S05]  /*36cd0*/  @!P0 NANOSLEEP.SYNCS 0x989680 ;  /* 0x009896800000895d */ /* 0x002fea0003900000 */
[----:B------:R-:W1:Y:S02]  /*36ce0*/  @!P0 SYNCS.PHASECHK.TRANS64 P0, [R3+URZ], R0 ;  /* 0x00000000030085a7 */ /* 0x000e64000800007f */
[----:B-1----:R-:W-:Y:S05]  /*36cf0*/  @!P0 BRA `(.L_x_1202) ;  /* 0xfffffffc00f08947 */ /* 0x002fea000383ffff */
.L_x_1197:
[----:B------:R-:W-:Y:S05]  /*36d00*/  BSYNC B0 ;  /* 0x0000000000007941 */ /* 0x000fea0003800000 */
.L_x_1196:
[----:B------:R-:W-:Y:S05]  /*36d10*/  EXIT ;  /* 0x000000000000794d */ /* 0x000fea0003800000 */
.L_x_17:
[----:B-1----:R1:W4:Y:S02]  /*36d20*/  SYNCS.PHASECHK.TRANS64.TRYWAIT P1, [R3+URZ], R0 ;  /* 0x00000000030075a7 */ /* 0x002324000802017f */
[----:B----4-:R-:W-:Y:S05]  /*36d30*/  @!P1 NANOSLEEP.SYNCS 0x989680 ;  /* 0x009896800000995d */ /* 0x010fea0003900000 */
[----:B------:R-:W4:Y:S02]  /*36d40*/  @!P1 SYNCS.PHASECHK.TRANS64 P1, [R3+URZ], R0 ;  /* 0x00000000030095a7 */ /* 0x000f24000802007f */
[----:B----4-:R-:W-:Y:S05]  /*36d50*/  @!P1 BRA `(.L_x_17) ;  /* 0xfffffffc00f09947 */ /* 0x010fea000383ffff */
[----:B------:R-:W-:Y:S05]  /*36d60*/  BRA `(.L_x_16) ;  /* 0xfffffca400ac7947 */ /* 0x000fea000383ffff */
.L_x_22:
[----:B-1----:R-:W-:-:S04]  /*36d70*/  IMAD.U32 R6, RZ, RZ, UR4 ;  /* 0x00000004ff067e24 */ /* 0x002fc8000f8e00ff */
[----:B------:R1:W2:Y:S03]  /*36d80*/  SYNCS.PHASECHK.TRANS64.TRYWAIT P1, [R6+URZ], R4 ;  /* 0x00000004060075a7 */ /* 0x0002a6000802017f */
[----:B--2---:R-:W-:Y:S05]  /*36d90*/  @!P1 NANOSLEEP.SYNCS 0x989680 ;  /* 0x009896800000995d */ /* 0x004fea0003900000 */
[----:B------:R-:W2:Y:S02]  /*36da0*/  @!P1 SYNCS.PHASECHK.TRANS64 P1, [R6+URZ], R4 ;  /* 0x00000004060095a7 */ /* 0x000ea4000802007f */
[----:B--2---:R-:W-:Y:S05]  /*36db0*/  @!P1 BRA `(.L_x_22) ;  /* 0xfffffffc00ec9947 */ /* 0x004fea000383ffff */
[----:B------:R-:W-:Y:S05]  /*36dc0*/  BRA `(.L_x_21) ;  /* 0xfffffcfc00a07947 */ /* 0x000fea000383ffff */
.L_x_1183:
[----:B------:R-:W-:Y:S01]  /*36dd0*/  BSSY B1, `(.L_x_1203) ;  /* 0x0000006000017945 */ /* 0x000fe20003800000 */
[----:B------:R-:W-:-:S07]  /*36de0*/  IMAD.MOV.U32 R15, RZ, RZ, -0x1 ;  /* 0xffffffffff0f7424 */ /* 0x000fce00078e00ff */
[----:B------:R-:W-:Y:S05]  /*36df0*/  WARPSYNC.COLLECTIVE R15, `(.L_x_1204) ;  /* 0x000000000f0c7348 */ /* 0x000fea0003c00000 */
[----:B------:R-:W-:Y:S02]  /*36e00*/  ELECT P6, UR62, PT ;  /* 0x00000000003e782f */ /* 0x000fe400038c0000 */
[----:B------:R-:W-:Y:S01]  /*36e10*/  MOV R14, UR62 ;  /* 0x0000003e000e7c02 */ /* 0x000fe20008000f00 */
[----:B------:R-:W-:Y:S10]  /*36e20*/  ENDCOLLECTIVE ;  /* 0x000000000000791b */ /* 0x000ff40003800000 */
.L_x_1204:
[----:B------:R-:W-:Y:S05]  /*36e30*/  BSYNC B1 ;  /* 0x0000000000017941 */ /* 0x000fea0003800000 */
.L_x_1203:
[----:B------:R-:W-:Y:S05]  /*36e40*/  BRA `(.L_x_1205) ;  /* 0xfffffff000187947 */ /* 0x000fea000383ffff */
.L_x_1186:
[----:B-1----:R1:W2:Y:S02]  /*36e50*/  SYNCS.PHASECHK.TRANS64.TRYWAIT P1, [R15+URZ+0x20], R12 ;  /* 0x0000200c0f0075a7 */ /* 0x0022a4000802017f */
[----:B--2---:R-:W-:Y:S05]  /*36e60*/  @!P1 NANOSLEEP.SYNCS 0x989680 ;  /* 0x009896800000995d */ /* 0x004fea0003900000 */
[----:B------:R-:W2:Y:S02]  /*36e70*/  @!P1 SYNCS.PHASECHK.TRANS64 P1, [R15+URZ+0x20], R12 ;  /* 0x0000200c0f0095a7 */ /* 0x000ea4000802007f */
[----:B--2---:R-:W-:Y:S05]  /*36e80*/  @!P1 BRA `(.L_x_1186) ;  /* 0xfffffffc00f09947 */ /* 0x004fea000383ffff */
[----:B------:R-:W-:Y:S05]  /*36e90*/  BRA `(.L_x_1206) ;  /* 0xfffffff0004c7947 */ /* 0x000fea000383ffff */
.L_x_1195:
[----:B------:R-:W-:Y:S01]  /*36ea0*/  BSSY B0, `(.L_x_1207) ;  /* 0x0000006000007945 */ /* 0x000fe20003800000 */
[----:B------:R-:W-:-:S07]  /*36eb0*/  IMAD.MOV.U32 R15, RZ, RZ, -0x1 ;  /* 0xffffffffff0f7424 */ /* 0x000fce00078e00ff */
[----:B------:R-:W-:Y:S05]  /*36ec0*/  WARPSYNC.COLLECTIVE R15, `(.L_x_1208) ;  /* 0x000000000f0c7348 */ /* 0x000fea0003c00000 */
[----:B------:R-:W-:Y:S02]  /*36ed0*/  ELECT P6, UR62, PT ;  /* 0x00000000003e782f */ /* 0x000fe400038c0000 */
[----:B------:R-:W-:Y:S01]  /*36ee0*/  MOV R14, UR62 ;  /* 0x0000003e000e7c02 */ /* 0x000fe20008000f00 */
[----:B------:R-:W-:Y:S10]  /*36ef0*/  ENDCOLLECTIVE ;  /* 0x000000000000791b */ /* 0x000ff40003800000 */
.L_x_1208:
[----:B------:R-:W-:Y:S05]  /*36f00*/  BSYNC B0 ;  /* 0x0000000000007941 */ /* 0x000fea0003800000 */
.L_x_1207:
[----:B------:R-:W-:Y:S05]  /*36f10*/  BRA `(.L_x_1209) ;  /* 0xfffffff800c87947 */ /* 0x000fea000383ffff */
.L_x_1199:
[----:B0-----:R0:W1:Y:S02]  /*36f20*/  SYNCS.PHASECHK.TRANS64.TRYWAIT P0, [R5+URZ], R2 ;  /* 0x00000002050075a7 */ /* 0x001064000800017f */
[----:B-1----:R-:W-:Y:S05]  /*36f30*/  @!P0 NANOSLEEP.SYNCS 0x989680 ;  /* 0x009896800000895d */ /* 0x002fea0003900000 */
[----:B------:R-:W1:Y:S02]  /*36f40*/  @!P0 SYNCS.PHASECHK.TRANS64 P0, [R5+URZ], R2 ;  /* 0x00000002050085a7 */ /* 0x000e64000800007f */
[----:B-1----:R-:W-:Y:S05]  /*36f50*/  @!P0 BRA `(.L_x_1199) ;  /* 0xfffffffc00f08947 */ /* 0x002fea000383ffff */
[----:B------:R-:W-:Y:S05]  /*36f60*/  BRA `(.L_x_1210) ;  /* 0xfffffff800f07947 */ /* 0x000fea000383ffff */
.L_x_1200:
[----:B0-----:R0:W1:Y:S02]  /*36f70*/  SYNCS.PHASECHK.TRANS64.TRYWAIT P0, [R7+URZ], R0 ;  /* 0x00000000070075a7 */ /* 0x001064000800017f */
[----:B-1----:R-:W-:Y:S05]  /*36f80*/  @!P0 NANOSLEEP.SYNCS 0x989680 ;  /* 0x009896800000895d */ /* 0x002fea0003900000 */
[----:B------:R-:W1:Y:S02]  /*36f90*/  @!P0 SYNCS.PHASECHK.TRANS64 P0, [R7+URZ], R0 ;  /* 0x00000000070085a7 */ /* 0x000e64000800007f */
[----:B-1----:R-:W-:Y:S05]  /*36fa0*/  @!P0 BRA `(.L_x_1200) ;  /* 0xfffffffc00f08947 */ /* 0x002fea000383ffff */
[----:B------:R-:W-:Y:S05]  /*36fb0*/  BRA `(.L_x_1211) ;  /* 0xfffffffc00007947 */ /* 0x000fea000383ffff */
.L_x_1201:
[----:B0-----:R0:W1:Y:S02]  /*36fc0*/  SYNCS.PHASECHK.TRANS64.TRYWAIT P0, [R7+URZ], R0 ;  /* 0x00000000070075a7 */ /* 0x001064000800017f */
[----:B-1----:R-:W-:Y:S05]  /*36fd0*/  @!P0 NANOSLEEP.SYNCS 0x989680 ;  /* 0x009896800000895d */ /* 0x002fea0003900000 */
[----:B------:R-:W1:Y:S02]  /*36fe0*/  @!P0 SYNCS.PHASECHK.TRANS64 P0, [R7+URZ], R0 ;  /* 0x00000000070085a7 */ /* 0x000e64000800007f */
[----:B-1----:R-:W-:Y:S05]  /*36ff0*/  @!P0 BRA `(.L_x_1201) ;  /* 0xfffffffc00f08947 */ /* 0x002fea000383ffff */
[----:B------:R-:W-:Y:S05]  /*37000*/  BRA `(.L_x_1212) ;  /* 0xfffffffc00107947 */ /* 0x000fea000383ffff */
.L_x_1213:
[----:B------:R-:W-:-:S00]  /*37010*/  BRA `(.L_x_1213) ;  /* 0xfffffffc00fc7947 */ /* 0x000fc0000383ffff */
[----:B------:R-:W-:-:S00]  /*37020*/  NOP ;  /* 0x0000000000007918 */ /* 0x000fc00000000000 */
        /* <DEDUP_REMOVED lines=13> */
.L_x_1214:


//--------------------- .nv.global.init           --------------------------
	.section	.nv.global.init,"aw",@progbits
.nv.global.init:
	.type		$str$22,@object
	.size		$str$22,($str$23 - $str$22)
$str$22:
        /*0000*/ 	.byte	0x6b, 0x5f, 0x74, 0x69, 0x6c, 0x65, 0x5f, 0x63, 0x6f, 0x75, 0x6e, 0x74, 0x20, 0x3e, 0x3d, 0x20
        /*0010*/ 	.byte	0x31, 0x00
	.type		$str$23,@object
	.size		$str$23,(__unnamed_1 - $str$23)
$str$23:
        /*0012*/ 	.byte	0x2f, 0x74, 0x6d, 0x70, 0x2f, 0x63, 0x75, 0x74, 0x6c, 0x61, 0x73, 0x73, 0x5f, 0x73, 0x77, 0x65
        /*0022*/ 	.byte	0x65, 0x70, 0x5f, 0x73, 0x72, 0x63, 0x2f, 0x69, 0x6e, 0x63, 0x6c, 0x75, 0x64, 0x65, 0x2f, 0x63
        /*0032*/ 	.byte	0x75, 0x74, 0x6c, 0x61, 0x73, 0x73, 0x2f, 0x67, 0x65, 0x6d, 0x6d, 0x2f, 0x63, 0x6f, 0x6c, 0x6c
        /*0042*/ 	.byte	0x65, 0x63, 0x74, 0x69, 0x76, 0x65, 0x2f, 0x73, 0x6d, 0x39, 0x30, 0x5f, 0x6d, 0x6d, 0x61, 0x5f
        /*0052*/ 	.byte	0x74, 0x6d, 0x61, 0x5f, 0x67, 0x6d, 0x6d, 0x61, 0x5f, 0x73, 0x73, 0x5f, 0x77, 0x61, 0x72, 0x70
        /*0062*/ 	.byte	0x73, 0x70, 0x65, 0x63, 0x69, 0x61, 0x6c, 0x69, 0x7a, 0x65, 0x64, 0x2e, 0x68, 0x70, 0x70, 0x00
	.type		__unnamed_1,@object
	.size		__unnamed_1,(.L_0 - __unnamed_1)
__unnamed_1:
        /* <DEDUP_REMOVED lines=181> */
        /*0bc2*/ 	.byte	0x64, 0x65, 0x6e, 0x74, 0x69, 0x74, 0x79, 0x5d, 0x00
.L_0:


//--------------------- .nv.shared._ZN7cutlass13device_kernelINS_4gemm6kernel13GemmUniversalIN4cute5tupleIJiiiiEEENS1_10collective13CollectiveMmaINS1_34MainloopSm90TmaGmmaWarpSpecializedILi4ENS5_IJNS4_1CILi1EEESB_SB_EEENS1_35KernelTmaWarpSpecializedCooperativeEEENS5_IJNSA_ILi384EEESF_NSA_ILi32EEEEEENS_10bfloat16_tENS5_IJlSB_lEEESI_SJ_NS4_8TiledMMAINS4_8MMA_AtomIJNS4_4SM904GMMA28MMA_64x192x16_F32BF16BF16_SSILNSN_5MajorE0ELSP_0ELNSN_7ScaleInE1ELSQ_1EEEEEENS4_6LayoutINS5_IJNSA_ILi2EEESB_SB_EEENS5_IJSB_NSA_ILi0EEESW_EEEEENS5_IJNS4_10UnderscoreESZ_SZ_EEEEENS4_13SM90_TMA_LOADENS4_14ComposedLayoutINS4_7SwizzleILi2ELi4ELi3EEENS4_18smem_ptr_flag_bitsILi16EEENST_INS5_IJNSA_ILi8EEESG_EEENS5_IJSG_SB_EEEEEEEvNS4_8identityES12_S1C_vS1D_EENS_8epilogue10collective6detail29Sm90TmaWarpSpecializedAdapterINS1G_15DefaultEpilogueISI_SJ_SJ_NS1F_6thread17LinearCombinationISI_Li1EffLNS1K_9ScaleType4KindE0ELNS_15FloatRoundStyleE2ESI_EENS1_15EpilogueDefaultEEEEEvvEEEEvNT_6ParamsE --------------------------
	.section	.nv.shared._ZN7cutlass13device_kernelINS_4gemm6kernel13GemmUniversalIN4cute5tupleIJiiiiEEENS1_10collective13CollectiveMmaINS1_34MainloopSm90TmaGmmaWarpSpecializedILi4ENS5_IJNS4_1CILi1EEESB_SB_EEENS1_35KernelTmaWarpSpecializedCooperativeEEENS5_IJNSA_ILi384EEESF_NSA_ILi32EEEEEENS_10bfloat16_tENS5_IJlSB_lEEESI_SJ_NS4_8TiledMMAINS4_8MMA_AtomIJNS4_4SM904GMMA28MMA_64x192x16_F32BF16BF16_SSILNSN_5MajorE0ELSP_0ELNSN_7ScaleInE1ELSQ_1EEEEEENS4_6LayoutINS5_IJNSA_ILi2EEESB_SB_EEENS5_IJSB_NSA_ILi0EEESW_EEEEENS5_IJNS4_10UnderscoreESZ_SZ_EEEEENS4_13SM90_TMA_LOADENS4_14ComposedLayoutINS4_7SwizzleILi2ELi4ELi3EEENS4_18smem_ptr_flag_bitsILi16EEENST_INS5_IJNSA_ILi8EEESG_EEENS5_IJSG_SB_EEEEEEEvNS4_8identityES12_S1C_vS1D_EENS_8epilogue10collective6detail29Sm90TmaWarpSpecializedAdapterINS1G_15DefaultEpilogueISI_SJ_SJ_NS1F_6thread17LinearCombinationISI_Li1EffLNS1K_9ScaleType4KindE0ELNS_15FloatRoundStyleE2ESI_EENS1_15EpilogueDefaultEEEEEvvEEEEvNT_6ParamsE,"aw",@nobits
	.sectionflags	@""
	.align	16
	.zero		1024


//--------------------- .nv.shared.reserved.0     --------------------------
	.section	.nv.shared.reserved.0,"aw",@nobits
	.weak		__nv_reservedSMEM_offset_0_alias
	.size		__nv_reservedSMEM_offset_0_alias, 0, 0
	.other		__nv_reservedSMEM_offset_0_alias,@"STO_CUDA_RESERVED_SHARED STV_DEFAULT"
__nv_reservedSMEM_offset_0_alias:
	.zero		0


//--------------------- .nv.global                --------------------------
	.section	.nv.global,"aw",@nobits
.nv.global:
	.type		_ZN40_INTERNAL_af124fd4_4_k_cu_96b000df_127064cute1_E,@object
	.size		_ZN40_INTERNAL_af124fd4_4_k_cu_96b000df_127064cute1_E,(_ZN40_INTERNAL_af124fd4_4_k_cu_96b000df_127064cuda3std3__45__cpo6cbeginE - _ZN40_INTERNAL_af124fd4_4_k_cu_96b000df_127064cute1_E)
_ZN40_INTERNAL_af124fd4_4_k_cu_96b000df_127064cute1_E:
	.zero		1
	.type		_ZN40_INTERNAL_af124fd4_4_k_cu_96b000df_127064cuda3std3__45__cpo6cbeginE,@object
	.size		_ZN40_INTERNAL_af124fd4_4_k_cu_96b000df_127064cuda3std3__45__cpo6cbeginE,(_ZN40_INTERNAL_af124fd4_4_k_cu_96b000df_127064cuda3std3__48in_placeE - _ZN40_INTERNAL_af124fd4_4_k_cu_96b000df_127064cuda3std3__45__cpo6cbeginE)
_ZN40_INTERNAL_af124fd4_4_k_cu_96b000df_127064cuda3std3__45__cpo6cbeginE:
	.zero		1
	.type		_ZN40_INTERNAL_af124fd4_4_k_cu_96b000df_127064cuda3std3__48in_placeE,@object
	.size		_ZN40_INTERNAL_af124fd4_4_k_cu_96b000df_127064cuda3std3__48in_placeE,(_ZN40_INTERNAL_af124fd4_4_k_cu_96b000df_127064cuda3std6ranges3__45__cpo9iter_moveE - _ZN40_INTERNAL_af124fd4_4_k_cu_96b000df_127064cuda3std3__48in_placeE)
_ZN40_INTERNAL_af124fd4_4_k_cu_96b000df_127064cuda3std3__48in_placeE:
	.zero		1
	.type		_ZN40_INTERNAL_af124fd4_4_k_cu_96b000df_127064cuda3std6ranges3__45__cpo9iter_moveE,@object
	.size		_ZN40_INTERNAL_af124fd4_4_k_cu_96b000df_127064cuda3std6ranges3__45__cpo9iter_moveE,(_ZN40_INTERNAL_af124fd4_4_k_cu_96b000df_127064cuda3std3__45__cpo5beginE - _ZN40_INTERNAL_af124fd4_4_k_cu_96b000df_127064cuda3std6ranges3__45__cpo9iter_moveE)
_ZN40_INTERNAL_af124fd4_4_k_cu_96b000df_127064cuda3std6ranges3__45__cpo9iter_moveE:
	.zero		1
	.type		_ZN40_INTERNAL_af124fd4_4_k_cu_96b000df_127064cuda3std3__45__cpo5beginE,@object
	.size		_ZN40_INTERNAL_af124fd4_4_k_cu_96b000df_127064cuda3std3__45__cpo5beginE,(_ZN40_INTERNAL_af124fd4_4_k_cu_96b000df_127064cuda3std3__442_GLOBAL__N__af124fd4_4_k_cu_96b000df_127066ignoreE - _ZN40_INTERNAL_af124fd4_4_k_cu_96b000df_127064cuda3std3__45__cpo5beginE)
_ZN40_INTERNAL_af124fd4_4_k_cu_96b000df_127064cuda3std3__45__cpo5beginE:
	.zero		1
	.type		_ZN40_INTERNAL_af124fd4_4_k_cu_96b000df_127064cuda3std3__442_GLOBAL__N__af124fd4_4_k_cu_96b000df_127066ignoreE,@object
	.size		_ZN40_INTERNAL_af124fd4_4_k_cu_96b000df_127064cuda3std3__442_GLOBAL__N__af124fd4_4_k_cu_96b000df_127066ignoreE,(_ZN40_INTERNAL_af124fd4_4_k_cu_96b000df_127064cute7productE - _ZN40_INTERNAL_af124fd4_4_k_cu_96b000df_127064cuda3std3__442_GLOBAL__N__af124fd4_4_k_cu_96b000df_127066ignoreE)
_ZN40_INTERNAL_af124fd4_4_k_cu_96b000df_127064cuda3std3__442_GLOBAL__N__af124fd4_4_k_cu_96b000df_127066ignoreE:
	.zero		1
	.type		_ZN40_INTERNAL_af124fd4_4_k_cu_96b000df_127064cute7productE,@object
	.size		_ZN40_INTERNAL_af124fd4_4_k_cu_96b000df_127064cute7productE,(_ZN40_INTERNAL_af124fd4_4_k_cu_96b000df_127064cuda3std3__45__cpo3endE - _ZN40_INTERNAL_af124fd4_4_k_cu_96b000df_127064cute7productE)
_ZN40_INTERNAL_af124fd4_4_k_cu_96b000df_127064cute7productE:
	.zero		1
	.type		_ZN40_INTERNAL_af124fd4_4_k_cu_96b000df_127064cuda3std3__45__cpo3endE,@object
	.size		_ZN40_INTERNAL_af124fd4_4_k_cu_96b000df_127064cuda3std3__45__cpo3endE,(_ZN40_INTERNAL_af124fd4_4_k_cu_96b000df_127064cuda3std3__419piecewise_constructE - _ZN40_INTERNAL_af124fd4_4_k_cu_96b000df_127064cuda3std3__45__cpo3endE)
_ZN40_INTERNAL_af124fd4_4_k_cu_96b000df_127064cuda3std3__45__cpo3endE:
	.zero		1
	.type		_ZN40_INTERNAL_af124fd4_4_k_cu_96b000df_127064cuda3std3__419piecewise_constructE,@object
	.size		_ZN40_INTERNAL_af124fd4_4_k_cu_96b000df_127064cuda3std3__419piecewise_constructE,(_ZN40_INTERNAL_af124fd4_4_k_cu_96b000df_127064cuda3std3__45__cpo4cendE - _ZN40_INTERNAL_af124fd4_4_k_cu_96b000df_127064cuda3std3__419piecewise_constructE)
_ZN40_INTERNAL_af124fd4_4_k_cu_96b000df_127064cuda3std3__419piecewise_constructE:
	.zero		1
	.type		_ZN40_INTERNAL_af124fd4_4_k_cu_96b000df_127064cuda3std3__45__cpo4cendE,@object
	.size		_ZN40_INTERNAL_af124fd4_4_k_cu_96b000df_127064cuda3std3__45__cpo4cendE,(_ZN40_INTERNAL_af124fd4_4_k_cu_96b000df_127064cuda3std6ranges3__45__cpo4swapE - _ZN40_INTERNAL_af124fd4_4_k_cu_96b000df_127064cuda3std3__45__cpo4cendE)
_ZN40_INTERNAL_af124fd4_4_k_cu_96b000df_127064cuda3std3__45__cpo4cendE:
	.zero		1
	.type		_ZN40_INTERNAL_af124fd4_4_k_cu_96b000df_127064cuda3std6ranges3__45__cpo4swapE,@object
	.size		_ZN40_INTERNAL_af124fd4_4_k_cu_96b000df_127064cuda3std6ranges3__45__cpo4swapE,(.L_8 - _ZN40_INTERNAL_af124fd4_4_k_cu_96b000df_127064cuda3std6ranges3__45__cpo4swapE)
_ZN40_INTERNAL_af124fd4_4_k_cu_96b000df_127064cuda3std6ranges3__45__cpo4swapE:
	.zero		1
.L_8:


//--------------------- .nv.constant0._ZN7cutlass13device_kernelINS_4gemm6kernel13GemmUniversalIN4cute5tupleIJiiiiEEENS1_10collective13CollectiveMmaINS1_34MainloopSm90TmaGmmaWarpSpecializedILi4ENS5_IJNS4_1CILi1EEESB_SB_EEENS1_35KernelTmaWarpSpecializedCooperativeEEENS5_IJNSA_ILi384EEESF_NSA_ILi32EEEEEENS_10bfloat16_tENS5_IJlSB_lEEESI_SJ_NS4_8TiledMMAINS4_8MMA_AtomIJNS4_4SM904GMMA28MMA_64x192x16_F32BF16BF16_SSILNSN_5MajorE0ELSP_0ELNSN_7ScaleInE1ELSQ_1EEEEEENS4_6LayoutINS5_IJNSA_ILi2EEESB_SB_EEENS5_IJSB_NSA_ILi0EEESW_EEEEENS5_IJNS4_10UnderscoreESZ_SZ_EEEEENS4_13SM90_TMA_LOADENS4_14ComposedLayoutINS4_7SwizzleILi2ELi4ELi3EEENS4_18smem_ptr_flag_bitsILi16EEENST_INS5_IJNSA_ILi8EEESG_EEENS5_IJSG_SB_EEEEEEEvNS4_8identityES12_S1C_vS1D_EENS_8epilogue10collective6detail29Sm90TmaWarpSpecializedAdapterINS1G_15DefaultEpilogueISI_SJ_SJ_NS1F_6thread17LinearCombinationISI_Li1EffLNS1K_9ScaleType4KindE0ELNS_15FloatRoundStyleE2ESI_EENS1_15EpilogueDefaultEEEEEvvEEEEvNT_6ParamsE --------------------------
	.section	.nv.constant0._ZN7cutlass13device_kernelINS_4gemm6kernel13GemmUniversalIN4cute5tupleIJiiiiEEENS1_10collective13CollectiveMmaINS1_34MainloopSm90TmaGmmaWarpSpecializedILi4ENS5_IJNS4_1CILi1EEESB_SB_EEENS1_35KernelTmaWarpSpecializedCooperativeEEENS5_IJNSA_ILi384EEESF_NSA_ILi32EEEEEENS_10bfloat16_tENS5_IJlSB_lEEESI_SJ_NS4_8TiledMMAINS4_8MMA_AtomIJNS4_4SM904GMMA28MMA_64x192x16_F32BF16BF16_SSILNSN_5MajorE0ELSP_0ELNSN_7ScaleInE1ELSQ_1EEEEEENS4_6LayoutINS5_IJNSA_ILi2EEESB_SB_EEENS5_IJSB_NSA_ILi0EEESW_EEEEENS5_IJNS4_10UnderscoreESZ_SZ_EEEEENS4_13SM90_TMA_LOADENS4_14ComposedLayoutINS4_7SwizzleILi2ELi4ELi3EEENS4_18smem_ptr_flag_bitsILi16EEENST_INS5_IJNSA_ILi8EEESG_EEENS5_IJSG_SB_EEEEEEEvNS4_8identityES12_S1C_vS1D_EENS_8epilogue10collective6detail29Sm90TmaWarpSpecializedAdapterINS1G_15DefaultEpilogueISI_SJ_SJ_NS1F_6thread17LinearCombinationISI_Li1EffLNS1K_9ScaleType4KindE0ELNS_15FloatRoundStyleE2ESI_EENS1_15EpilogueDefaultEEEEEvvEEEEvNT_6ParamsE,"a",@progbits
	.sectionflags	@""
	.align	4
.nv.constant0._ZN7cutlass13device_kernelINS_4gemm6kernel13GemmUniversalIN4cute5tupleIJiiiiEEENS1_10collective13CollectiveMmaINS1_34MainloopSm90TmaGmmaWarpSpecializedILi4ENS5_IJNS4_1CILi1EEESB_SB_EEENS1_35KernelTmaWarpSpecializedCooperativeEEENS5_IJNSA_ILi384EEESF_NSA_ILi32EEEEEENS_10bfloat16_tENS5_IJlSB_lEEESI_SJ_NS4_8TiledMMAINS4_8MMA_AtomIJNS4_4SM904GMMA28MMA_64x192x16_F32BF16BF16_SSILNSN_5MajorE0ELSP_0ELNSN_7ScaleInE1ELSQ_1EEEEEENS4_6LayoutINS5_IJNSA_ILi2EEESB_SB_EEENS5_IJSB_NSA_ILi0EEESW_EEEEENS5_IJNS4_10UnderscoreESZ_SZ_EEEEENS4_13SM90_TMA_LOADENS4_14ComposedLayoutINS4_7SwizzleILi2ELi4ELi3EEENS4_18smem_ptr_flag_bitsILi16EEENST_INS5_IJNSA_ILi8EEESG_EEENS5_IJSG_SB_EEEEEEEvNS4_8identityES12_S1C_vS1D_EENS_8epilogue10collective6detail29Sm90TmaWarpSpecializedAdapterINS1G_15DefaultEpilogueISI_SJ_SJ_NS1F_6thread17LinearCombinationISI_Li1EffLNS1K_9ScaleType4KindE0ELNS_15FloatRoundStyleE2ESI_EENS1_15EpilogueDefaultEEEEEvvEEEEvNT_6ParamsE:
	.zero		1664


//--------------------- SYMBOLS --------------------------

	.type		.nv.reservedSmem.offset0,@object
	.size		.nv.reservedSmem.offset0,0x4
	.type		__assertfail,@function
